//
// Generated by NVIDIA NVVM Compiler
//
// Compiler Build ID: CL-36424714
// Cuda compilation tools, release 13.0, V13.0.88
// Based on NVVM 20.0.0
//

.version 9.0
.target sm_100
.address_size 64

	// .globl	popcount_pairwise_kernel
.func  (.param .b64 func_retval0) __internal_accurate_pow
(
	.param .b64 __internal_accurate_pow_param_0
)
;
// _ZZ24popcount_pairwise_kernelE4smem has been demoted
// _ZZ36popcount_weighted_keys_hybrid_kernelE10warp_buf_a has been demoted
// _ZZ36popcount_weighted_keys_hybrid_kernelE10warp_buf_b has been demoted
// _ZZ36popcount_weighted_keys_hybrid_kernelE14warp_buf_final has been demoted
// _ZZ42popcount_weighted_keys_hybrid_tiled_kernelE10warp_buf_a has been demoted
// _ZZ42popcount_weighted_keys_hybrid_tiled_kernelE10warp_buf_b has been demoted
// _ZZ42popcount_weighted_keys_hybrid_tiled_kernelE14warp_buf_final has been demoted
// _ZZ25slice_popcount_sum_kernelE4smem has been demoted
.extern .shared .align 16 .b8 shmem[];

.visible .entry popcount_pairwise_kernel(
	.param .u64 .ptr .align 1 popcount_pairwise_kernel_param_0,
	.param .u64 .ptr .align 1 popcount_pairwise_kernel_param_1,
	.param .u32 popcount_pairwise_kernel_param_2,
	.param .u32 popcount_pairwise_kernel_param_3,
	.param .u32 popcount_pairwise_kernel_param_4,
	.param .u64 .ptr .align 1 popcount_pairwise_kernel_param_5
)
{
	.reg .pred 	%p<29>;
	.reg .b32 	%r<61>;
	.reg .b64 	%rd<60>;
	// demoted variable
	.shared .align 8 .b8 _ZZ24popcount_pairwise_kernelE4smem[256];
	ld.param.u64 	%rd14, [popcount_pairwise_kernel_param_0];
	ld.param.u64 	%rd15, [popcount_pairwise_kernel_param_1];
	ld.param.u32 	%r7, [popcount_pairwise_kernel_param_2];
	ld.param.u32 	%r9, [popcount_pairwise_kernel_param_3];
	ld.param.u32 	%r8, [popcount_pairwise_kernel_param_4];
	ld.param.u64 	%rd16, [popcount_pairwise_kernel_param_5];
	mov.u32 	%r1, %ctaid.x;
	mov.u32 	%r2, %ctaid.y;
	setp.ge.s32 	%p1, %r1, %r7;
	setp.ge.s32 	%p2, %r2, %r9;
	or.pred  	%p3, %p1, %p2;
	@%p3 bra 	$L__BB0_10;
	cvt.u64.u32 	%rd1, %r1;
	cvt.u64.u32 	%rd2, %r2;
	mov.u32 	%r3, %tid.x;
	setp.ge.s32 	%p4, %r3, %r8;
	mov.b64 	%rd58, 0;
	@%p4 bra 	$L__BB0_4;
	cvt.s64.s32 	%rd19, %r8;
	mov.u32 	%r4, %ntid.x;
	cvta.to.global.u64 	%rd3, %rd14;
	cvta.to.global.u64 	%rd4, %rd15;
	mul.lo.s64 	%rd5, %rd19, %rd2;
	mul.lo.s64 	%rd6, %rd19, %rd1;
	mov.b64 	%rd58, 0;
	mov.u32 	%r60, %r3;
$L__BB0_3:
	cvt.s64.s32 	%rd20, %r60;
	add.s64 	%rd21, %rd6, %rd20;
	shl.b64 	%rd22, %rd21, 3;
	add.s64 	%rd23, %rd3, %rd22;
	ld.global.nc.u64 	%rd24, [%rd23];
	add.s64 	%rd25, %rd5, %rd20;
	shl.b64 	%rd26, %rd25, 3;
	add.s64 	%rd27, %rd4, %rd26;
	ld.global.nc.u64 	%rd28, [%rd27];
	and.b64  	%rd29, %rd28, %rd24;
	popc.b64 	%r10, %rd29;
	cvt.u64.u32 	%rd30, %r10;
	add.s64 	%rd58, %rd30, %rd58;
	add.s32 	%r60, %r60, %r4;
	setp.lt.s32 	%p5, %r60, %r8;
	@%p5 bra 	$L__BB0_3;
$L__BB0_4:
	// begin inline asm
	mov.b64 {%r11,%r12}, %rd58;
	// end inline asm
	shfl.sync.down.b32	%r14|%p6, %r12, 16, 31, -1;
	shfl.sync.down.b32	%r13|%p7, %r11, 16, 31, -1;
	// begin inline asm
	mov.b64 %rd32, {%r13,%r14};
	// end inline asm
	add.s64 	%rd33, %rd32, %rd58;
	// begin inline asm
	mov.b64 {%r15,%r16}, %rd33;
	// end inline asm
	shfl.sync.down.b32	%r18|%p8, %r16, 8, 31, -1;
	shfl.sync.down.b32	%r17|%p9, %r15, 8, 31, -1;
	// begin inline asm
	mov.b64 %rd34, {%r17,%r18};
	// end inline asm
	add.s64 	%rd35, %rd34, %rd33;
	// begin inline asm
	mov.b64 {%r19,%r20}, %rd35;
	// end inline asm
	shfl.sync.down.b32	%r22|%p10, %r20, 4, 31, -1;
	shfl.sync.down.b32	%r21|%p11, %r19, 4, 31, -1;
	// begin inline asm
	mov.b64 %rd36, {%r21,%r22};
	// end inline asm
	add.s64 	%rd37, %rd36, %rd35;
	// begin inline asm
	mov.b64 {%r23,%r24}, %rd37;
	// end inline asm
	shfl.sync.down.b32	%r26|%p12, %r24, 2, 31, -1;
	shfl.sync.down.b32	%r25|%p13, %r23, 2, 31, -1;
	// begin inline asm
	mov.b64 %rd38, {%r25,%r26};
	// end inline asm
	add.s64 	%rd39, %rd38, %rd37;
	// begin inline asm
	mov.b64 {%r27,%r28}, %rd39;
	// end inline asm
	shfl.sync.down.b32	%r30|%p14, %r28, 1, 31, -1;
	shfl.sync.down.b32	%r29|%p15, %r27, 1, 31, -1;
	// begin inline asm
	mov.b64 %rd40, {%r29,%r30};
	// end inline asm
	add.s64 	%rd10, %rd40, %rd39;
	and.b32  	%r31, %r3, 31;
	setp.ne.s32 	%p16, %r31, 0;
	@%p16 bra 	$L__BB0_6;
	shr.u32 	%r32, %r3, 2;
	mov.u32 	%r33, _ZZ24popcount_pairwise_kernelE4smem;
	add.s32 	%r34, %r33, %r32;
	st.shared.u64 	[%r34], %rd10;
$L__BB0_6:
	bar.sync 	0;
	mov.u32 	%r35, %ntid.x;
	shr.u32 	%r36, %r35, 5;
	setp.ge.u32 	%p17, %r3, %r36;
	mov.b64 	%rd59, 0;
	@%p17 bra 	$L__BB0_8;
	shl.b32 	%r37, %r3, 3;
	mov.u32 	%r38, _ZZ24popcount_pairwise_kernelE4smem;
	add.s32 	%r39, %r38, %r37;
	ld.shared.u64 	%rd59, [%r39];
$L__BB0_8:
	// begin inline asm
	mov.b64 {%r40,%r41}, %rd59;
	// end inline asm
	shfl.sync.down.b32	%r43|%p18, %r41, 16, 31, -1;
	shfl.sync.down.b32	%r42|%p19, %r40, 16, 31, -1;
	// begin inline asm
	mov.b64 %rd43, {%r42,%r43};
	// end inline asm
	add.s64 	%rd44, %rd43, %rd59;
	// begin inline asm
	mov.b64 {%r44,%r45}, %rd44;
	// end inline asm
	shfl.sync.down.b32	%r47|%p20, %r45, 8, 31, -1;
	shfl.sync.down.b32	%r46|%p21, %r44, 8, 31, -1;
	// begin inline asm
	mov.b64 %rd45, {%r46,%r47};
	// end inline asm
	add.s64 	%rd46, %rd45, %rd44;
	// begin inline asm
	mov.b64 {%r48,%r49}, %rd46;
	// end inline asm
	shfl.sync.down.b32	%r51|%p22, %r49, 4, 31, -1;
	shfl.sync.down.b32	%r50|%p23, %r48, 4, 31, -1;
	// begin inline asm
	mov.b64 %rd47, {%r50,%r51};
	// end inline asm
	add.s64 	%rd48, %rd47, %rd46;
	// begin inline asm
	mov.b64 {%r52,%r53}, %rd48;
	// end inline asm
	shfl.sync.down.b32	%r55|%p24, %r53, 2, 31, -1;
	shfl.sync.down.b32	%r54|%p25, %r52, 2, 31, -1;
	// begin inline asm
	mov.b64 %rd49, {%r54,%r55};
	// end inline asm
	add.s64 	%rd50, %rd49, %rd48;
	// begin inline asm
	mov.b64 {%r56,%r57}, %rd50;
	// end inline asm
	shfl.sync.down.b32	%r59|%p26, %r57, 1, 31, -1;
	shfl.sync.down.b32	%r58|%p27, %r56, 1, 31, -1;
	// begin inline asm
	mov.b64 %rd51, {%r58,%r59};
	// end inline asm
	add.s64 	%rd13, %rd51, %rd50;
	setp.ne.s32 	%p28, %r3, 0;
	@%p28 bra 	$L__BB0_10;
	cvt.u64.u32 	%rd52, %r7;
	mad.lo.s64 	%rd53, %rd52, %rd2, %rd1;
	cvta.to.global.u64 	%rd54, %rd16;
	shl.b64 	%rd55, %rd53, 3;
	add.s64 	%rd56, %rd54, %rd55;
	st.global.u64 	[%rd56], %rd13;
$L__BB0_10:
	ret;

}
	// .globl	scatter_set_double_kernel
.visible .entry scatter_set_double_kernel(
	.param .u64 .ptr .align 1 scatter_set_double_kernel_param_0,
	.param .u64 .ptr .align 1 scatter_set_double_kernel_param_1,
	.param .u32 scatter_set_double_kernel_param_2,
	.param .u64 .ptr .align 1 scatter_set_double_kernel_param_3
)
{
	.reg .pred 	%p<2>;
	.reg .b32 	%r<6>;
	.reg .b64 	%rd<13>;
	.reg .b64 	%fd<2>;

	ld.param.u64 	%rd1, [scatter_set_double_kernel_param_0];
	ld.param.u64 	%rd2, [scatter_set_double_kernel_param_1];
	ld.param.u32 	%r2, [scatter_set_double_kernel_param_2];
	ld.param.u64 	%rd3, [scatter_set_double_kernel_param_3];
	mov.u32 	%r3, %ctaid.x;
	mov.u32 	%r4, %ntid.x;
	mov.u32 	%r5, %tid.x;
	mad.lo.s32 	%r1, %r3, %r4, %r5;
	setp.ge.s32 	%p1, %r1, %r2;
	@%p1 bra 	$L__BB1_2;
	cvta.to.global.u64 	%rd4, %rd1;
	cvta.to.global.u64 	%rd5, %rd2;
	cvta.to.global.u64 	%rd6, %rd3;
	mul.wide.s32 	%rd7, %r1, 8;
	add.s64 	%rd8, %rd4, %rd7;
	ld.global.nc.u64 	%rd9, [%rd8];
	add.s64 	%rd10, %rd5, %rd7;
	ld.global.nc.f64 	%fd1, [%rd10];
	shl.b64 	%rd11, %rd9, 3;
	add.s64 	%rd12, %rd6, %rd11;
	st.global.f64 	[%rd12], %fd1;
$L__BB1_2:
	ret;

}
	// .globl	ewah_decompress_kernel
.visible .entry ewah_decompress_kernel(
	.param .u64 .ptr .align 1 ewah_decompress_kernel_param_0,
	.param .u32 ewah_decompress_kernel_param_1,
	.param .u32 ewah_decompress_kernel_param_2,
	.param .u64 .ptr .align 1 ewah_decompress_kernel_param_3
)
{
	.reg .pred 	%p<29>;
	.reg .b32 	%r<67>;
	.reg .b64 	%rd<32>;

	ld.param.u64 	%rd6, [ewah_decompress_kernel_param_0];
	ld.param.u32 	%r39, [ewah_decompress_kernel_param_1];
	ld.param.u32 	%r40, [ewah_decompress_kernel_param_2];
	ld.param.u64 	%rd7, [ewah_decompress_kernel_param_3];
	cvta.to.global.u64 	%rd1, %rd6;
	cvta.to.global.u64 	%rd2, %rd7;
	mov.u32 	%r41, %tid.x;
	setp.ne.s32 	%p1, %r41, 0;
	@%p1 bra 	$L__BB2_21;
	mov.b32 	%r51, 0;
	min.s32 	%r43, %r39, %r40;
	setp.lt.s32 	%p2, %r43, 1;
	@%p2 bra 	$L__BB2_8;
	mov.b32 	%r51, 0;
	mov.u32 	%r57, %r51;
$L__BB2_3:
	mul.wide.s32 	%rd8, %r57, 8;
	add.s64 	%rd9, %rd1, %rd8;
	ld.global.nc.u64 	%rd4, [%rd9];
	shr.u64 	%rd10, %rd4, 1;
	cvt.u32.u64 	%r9, %rd10;
	setp.eq.s32 	%p3, %r9, 0;
	@%p3 bra 	$L__BB2_6;
	and.b64  	%rd11, %rd4, 1;
	neg.s64 	%rd5, %rd11;
	mov.b32 	%r55, 0;
$L__BB2_5:
	mul.wide.s32 	%rd12, %r51, 8;
	add.s64 	%rd13, %rd2, %rd12;
	add.s32 	%r51, %r51, 1;
	st.global.u64 	[%rd13], %rd5;
	add.s32 	%r55, %r55, 1;
	setp.lt.u32 	%p4, %r55, %r9;
	setp.lt.s32 	%p5, %r51, %r40;
	and.pred  	%p6, %p4, %p5;
	@%p6 bra 	$L__BB2_5;
$L__BB2_6:
	add.s32 	%r57, %r57, 1;
	setp.lt.u64 	%p7, %rd4, 8589934592;
	setp.ge.s32 	%p8, %r51, %r40;
	setp.ge.s32 	%p9, %r57, %r39;
	or.pred  	%p10, %p8, %p9;
	or.pred  	%p11, %p10, %p7;
	@%p11 bra 	$L__BB2_7;
	bra.uni 	$L__BB2_22;
$L__BB2_7:
	setp.lt.s32 	%p17, %r57, %r39;
	setp.lt.s32 	%p18, %r51, %r40;
	and.pred  	%p19, %p17, %p18;
	@%p19 bra 	$L__BB2_3;
$L__BB2_8:
	setp.ge.s32 	%p20, %r51, %r40;
	@%p20 bra 	$L__BB2_21;
	sub.s32 	%r4, %r40, %r51;
	and.b32  	%r5, %r4, 15;
	sub.s32 	%r47, %r51, %r40;
	setp.gt.u32 	%p21, %r47, -16;
	@%p21 bra 	$L__BB2_12;
	and.b32  	%r48, %r4, -16;
	neg.s32 	%r60, %r48;
	add.s64 	%rd3, %rd2, 64;
$L__BB2_11:
	.pragma "nounroll";
	mul.wide.s32 	%rd20, %r51, 8;
	add.s64 	%rd21, %rd3, %rd20;
	mov.b64 	%rd22, 0;
	st.global.u64 	[%rd21+-64], %rd22;
	st.global.u64 	[%rd21+-56], %rd22;
	st.global.u64 	[%rd21+-48], %rd22;
	st.global.u64 	[%rd21+-40], %rd22;
	st.global.u64 	[%rd21+-32], %rd22;
	st.global.u64 	[%rd21+-24], %rd22;
	st.global.u64 	[%rd21+-16], %rd22;
	st.global.u64 	[%rd21+-8], %rd22;
	st.global.u64 	[%rd21], %rd22;
	st.global.u64 	[%rd21+8], %rd22;
	st.global.u64 	[%rd21+16], %rd22;
	st.global.u64 	[%rd21+24], %rd22;
	st.global.u64 	[%rd21+32], %rd22;
	st.global.u64 	[%rd21+40], %rd22;
	st.global.u64 	[%rd21+48], %rd22;
	add.s32 	%r51, %r51, 16;
	st.global.u64 	[%rd21+56], %rd22;
	add.s32 	%r60, %r60, 16;
	setp.ne.s32 	%p22, %r60, 0;
	@%p22 bra 	$L__BB2_11;
$L__BB2_12:
	setp.eq.s32 	%p23, %r5, 0;
	@%p23 bra 	$L__BB2_21;
	and.b32  	%r28, %r4, 7;
	setp.lt.u32 	%p24, %r5, 8;
	@%p24 bra 	$L__BB2_15;
	mul.wide.s32 	%rd23, %r51, 8;
	add.s64 	%rd24, %rd2, %rd23;
	mov.b64 	%rd25, 0;
	st.global.u64 	[%rd24], %rd25;
	st.global.u64 	[%rd24+8], %rd25;
	st.global.u64 	[%rd24+16], %rd25;
	st.global.u64 	[%rd24+24], %rd25;
	st.global.u64 	[%rd24+32], %rd25;
	st.global.u64 	[%rd24+40], %rd25;
	st.global.u64 	[%rd24+48], %rd25;
	st.global.u64 	[%rd24+56], %rd25;
	add.s32 	%r51, %r51, 8;
$L__BB2_15:
	setp.eq.s32 	%p25, %r28, 0;
	@%p25 bra 	$L__BB2_21;
	and.b32  	%r31, %r4, 3;
	setp.lt.u32 	%p26, %r28, 4;
	@%p26 bra 	$L__BB2_18;
	mul.wide.s32 	%rd26, %r51, 8;
	add.s64 	%rd27, %rd2, %rd26;
	mov.b64 	%rd28, 0;
	st.global.u64 	[%rd27], %rd28;
	st.global.u64 	[%rd27+8], %rd28;
	st.global.u64 	[%rd27+16], %rd28;
	st.global.u64 	[%rd27+24], %rd28;
	add.s32 	%r51, %r51, 4;
$L__BB2_18:
	setp.eq.s32 	%p27, %r31, 0;
	@%p27 bra 	$L__BB2_21;
	neg.s32 	%r65, %r31;
$L__BB2_20:
	.pragma "nounroll";
	mul.wide.s32 	%rd29, %r51, 8;
	add.s64 	%rd30, %rd2, %rd29;
	add.s32 	%r51, %r51, 1;
	mov.b64 	%rd31, 0;
	st.global.u64 	[%rd30], %rd31;
	add.s32 	%r65, %r65, 1;
	setp.ne.s32 	%p28, %r65, 0;
	@%p28 bra 	$L__BB2_20;
$L__BB2_21:
	ret;
$L__BB2_22:
	shr.u64 	%rd14, %rd4, 33;
	cvt.u32.u64 	%r12, %rd14;
	mov.b32 	%r58, 0;
	mov.u32 	%r59, %r51;
$L__BB2_23:
	mul.wide.s32 	%rd15, %r57, 8;
	add.s64 	%rd16, %rd1, %rd15;
	ld.global.nc.u64 	%rd17, [%rd16];
	add.s32 	%r51, %r59, 1;
	mul.wide.s32 	%rd18, %r59, 8;
	add.s64 	%rd19, %rd2, %rd18;
	st.global.u64 	[%rd19], %rd17;
	add.s32 	%r58, %r58, 1;
	add.s32 	%r57, %r57, 1;
	setp.lt.u32 	%p12, %r58, %r12;
	setp.lt.s32 	%p13, %r51, %r40;
	setp.lt.s32 	%p14, %r57, %r39;
	and.pred  	%p15, %p13, %p14;
	and.pred  	%p16, %p15, %p12;
	mov.u32 	%r59, %r51;
	@%p16 bra 	$L__BB2_23;
	bra.uni 	$L__BB2_7;

}
	// .globl	pack_bits_all_kernel
.visible .entry pack_bits_all_kernel(
	.param .u64 .ptr .align 1 pack_bits_all_kernel_param_0,
	.param .u64 pack_bits_all_kernel_param_1,
	.param .u32 pack_bits_all_kernel_param_2,
	.param .u32 pack_bits_all_kernel_param_3,
	.param .u64 pack_bits_all_kernel_param_4,
	.param .u64 .ptr .align 1 pack_bits_all_kernel_param_5
)
{
	.reg .pred 	%p<11>;
	.reg .b32 	%r<38>;
	.reg .b64 	%rd<75>;

	ld.param.u64 	%rd17, [pack_bits_all_kernel_param_0];
	ld.param.u64 	%rd18, [pack_bits_all_kernel_param_1];
	ld.param.u32 	%r5, [pack_bits_all_kernel_param_2];
	ld.param.u32 	%r4, [pack_bits_all_kernel_param_3];
	ld.param.u64 	%rd19, [pack_bits_all_kernel_param_4];
	ld.param.u64 	%rd20, [pack_bits_all_kernel_param_5];
	mul.lo.s32 	%r6, %r4, %r5;
	mov.u32 	%r7, %ctaid.x;
	mov.u32 	%r8, %ntid.x;
	mov.u32 	%r9, %tid.x;
	mad.lo.s32 	%r1, %r7, %r8, %r9;
	setp.ge.s32 	%p1, %r1, %r6;
	@%p1 bra 	$L__BB3_12;
	div.s32 	%r11, %r1, %r4;
	mul.lo.s32 	%r12, %r11, %r4;
	sub.s32 	%r13, %r1, %r12;
	mul.wide.s32 	%rd1, %r13, 64;
	cvt.u64.u32 	%rd2, %r11;
	cvta.to.global.u64 	%rd3, %rd17;
	mov.b64 	%rd74, 0;
	mov.b32 	%r37, 0;
	cvt.u32.u64 	%r14, %rd2;
$L__BB3_2:
	cvt.u64.u32 	%rd5, %r37;
	add.s64 	%rd6, %rd1, %rd5;
	setp.ge.s64 	%p2, %rd6, %rd18;
	@%p2 bra 	$L__BB3_11;
	shl.b64 	%rd22, %rd6, 3;
	add.s64 	%rd7, %rd3, %rd22;
	ld.global.nc.u64 	%rd23, [%rd7];
	and.b64  	%rd24, %rd23, %rd19;
	shr.u64 	%rd25, %rd24, %r14;
	and.b64  	%rd26, %rd25, 1;
	cvt.u32.u64 	%r15, %rd5;
	shl.b64 	%rd27, %rd26, %r15;
	or.b64  	%rd74, %rd27, %rd74;
	add.s64 	%rd28, %rd6, 1;
	setp.ge.s64 	%p3, %rd28, %rd18;
	@%p3 bra 	$L__BB3_11;
	add.s32 	%r17, %r15, 1;
	ld.global.nc.u64 	%rd29, [%rd7+8];
	and.b64  	%rd30, %rd29, %rd19;
	shr.u64 	%rd31, %rd30, %r14;
	and.b64  	%rd32, %rd31, 1;
	shl.b64 	%rd33, %rd32, %r17;
	or.b64  	%rd74, %rd33, %rd74;
	add.s64 	%rd34, %rd6, 2;
	setp.ge.s64 	%p4, %rd34, %rd18;
	@%p4 bra 	$L__BB3_11;
	add.s32 	%r20, %r15, 2;
	ld.global.nc.u64 	%rd35, [%rd7+16];
	and.b64  	%rd36, %rd35, %rd19;
	shr.u64 	%rd37, %rd36, %r14;
	and.b64  	%rd38, %rd37, 1;
	shl.b64 	%rd39, %rd38, %r20;
	or.b64  	%rd74, %rd39, %rd74;
	add.s64 	%rd40, %rd6, 3;
	setp.ge.s64 	%p5, %rd40, %rd18;
	@%p5 bra 	$L__BB3_11;
	add.s32 	%r23, %r15, 3;
	ld.global.nc.u64 	%rd41, [%rd7+24];
	and.b64  	%rd42, %rd41, %rd19;
	shr.u64 	%rd43, %rd42, %r14;
	and.b64  	%rd44, %rd43, 1;
	shl.b64 	%rd45, %rd44, %r23;
	or.b64  	%rd74, %rd45, %rd74;
	add.s64 	%rd46, %rd6, 4;
	setp.ge.s64 	%p6, %rd46, %rd18;
	@%p6 bra 	$L__BB3_11;
	add.s32 	%r26, %r15, 4;
	ld.global.nc.u64 	%rd47, [%rd7+32];
	and.b64  	%rd48, %rd47, %rd19;
	shr.u64 	%rd49, %rd48, %r14;
	and.b64  	%rd50, %rd49, 1;
	shl.b64 	%rd51, %rd50, %r26;
	or.b64  	%rd74, %rd51, %rd74;
	add.s64 	%rd52, %rd6, 5;
	setp.ge.s64 	%p7, %rd52, %rd18;
	@%p7 bra 	$L__BB3_11;
	add.s32 	%r29, %r15, 5;
	ld.global.nc.u64 	%rd53, [%rd7+40];
	and.b64  	%rd54, %rd53, %rd19;
	shr.u64 	%rd55, %rd54, %r14;
	and.b64  	%rd56, %rd55, 1;
	shl.b64 	%rd57, %rd56, %r29;
	or.b64  	%rd74, %rd57, %rd74;
	add.s64 	%rd58, %rd6, 6;
	setp.ge.s64 	%p8, %rd58, %rd18;
	@%p8 bra 	$L__BB3_11;
	add.s32 	%r32, %r15, 6;
	ld.global.nc.u64 	%rd59, [%rd7+48];
	and.b64  	%rd60, %rd59, %rd19;
	shr.u64 	%rd61, %rd60, %r14;
	and.b64  	%rd62, %rd61, 1;
	shl.b64 	%rd63, %rd62, %r32;
	or.b64  	%rd74, %rd63, %rd74;
	add.s64 	%rd64, %rd6, 7;
	setp.ge.s64 	%p9, %rd64, %rd18;
	@%p9 bra 	$L__BB3_11;
	add.s32 	%r35, %r15, 7;
	ld.global.nc.u64 	%rd65, [%rd7+56];
	and.b64  	%rd66, %rd65, %rd19;
	shr.u64 	%rd67, %rd66, %r14;
	and.b64  	%rd68, %rd67, 1;
	shl.b64 	%rd69, %rd68, %r35;
	or.b64  	%rd74, %rd69, %rd74;
	add.s32 	%r37, %r15, 8;
	setp.ne.s32 	%p10, %r37, 64;
	@%p10 bra 	$L__BB3_2;
$L__BB3_11:
	cvta.to.global.u64 	%rd70, %rd20;
	mul.wide.s32 	%rd71, %r1, 8;
	add.s64 	%rd72, %rd70, %rd71;
	st.global.u64 	[%rd72], %rd74;
$L__BB3_12:
	ret;

}
	// .globl	pack_bits_all_ballot_multi_kernel
.visible .entry pack_bits_all_ballot_multi_kernel(
	.param .u64 .ptr .align 1 pack_bits_all_ballot_multi_kernel_param_0,
	.param .u64 pack_bits_all_ballot_multi_kernel_param_1,
	.param .u32 pack_bits_all_ballot_multi_kernel_param_2,
	.param .u32 pack_bits_all_ballot_multi_kernel_param_3,
	.param .u64 pack_bits_all_ballot_multi_kernel_param_4,
	.param .u64 .ptr .align 1 pack_bits_all_ballot_multi_kernel_param_5
)
{
	.reg .pred 	%p<16>;
	.reg .b32 	%r<14>;
	.reg .b64 	%rd<32>;

	ld.param.u64 	%rd4, [pack_bits_all_ballot_multi_kernel_param_0];
	ld.param.u64 	%rd5, [pack_bits_all_ballot_multi_kernel_param_1];
	ld.param.u32 	%r7, [pack_bits_all_ballot_multi_kernel_param_2];
	ld.param.u32 	%r6, [pack_bits_all_ballot_multi_kernel_param_3];
	ld.param.u64 	%rd6, [pack_bits_all_ballot_multi_kernel_param_4];
	ld.param.u64 	%rd7, [pack_bits_all_ballot_multi_kernel_param_5];
	mov.u32 	%r1, %ctaid.y;
	setp.ge.s32 	%p5, %r1, %r7;
	@%p5 bra 	$L__BB4_8;
	mov.u32 	%r8, %ntid.x;
	shr.u32 	%r9, %r8, 5;
	mov.u32 	%r10, %tid.x;
	shr.u32 	%r11, %r10, 5;
	and.b32  	%r2, %r10, 31;
	mov.u32 	%r12, %ctaid.x;
	mad.lo.s32 	%r3, %r9, %r12, %r11;
	setp.ge.s32 	%p6, %r3, %r6;
	@%p6 bra 	$L__BB4_8;
	cvt.u64.u32 	%rd1, %r3;
	mul.wide.u32 	%rd8, %r3, 64;
	cvt.u64.u32 	%rd9, %r2;
	or.b64  	%rd2, %rd8, %rd9;
	setp.ge.s64 	%p8, %rd2, %rd5;
	cvta.to.global.u64 	%rd10, %rd4;
	shl.b64 	%rd11, %rd2, 3;
	add.s64 	%rd3, %rd10, %rd11;
	mov.pred 	%p14, 0;
	@%p8 bra 	$L__BB4_4;
	ld.global.nc.u64 	%rd12, [%rd3];
	mov.b64 	%rd13, 1;
	shl.b64 	%rd14, %rd13, %r1;
	and.b64  	%rd15, %rd14, %rd12;
	and.b64  	%rd16, %rd15, %rd6;
	setp.ne.s64 	%p14, %rd16, 0;
$L__BB4_4:
	add.s64 	%rd17, %rd2, 32;
	setp.ge.s64 	%p10, %rd17, %rd5;
	mov.pred 	%p15, 0;
	@%p10 bra 	$L__BB4_6;
	ld.global.nc.u64 	%rd18, [%rd3+256];
	mov.b64 	%rd19, 1;
	shl.b64 	%rd20, %rd19, %r1;
	and.b64  	%rd21, %rd20, %rd18;
	and.b64  	%rd22, %rd21, %rd6;
	setp.ne.s64 	%p15, %rd22, 0;
$L__BB4_6:
	mov.b32 	%r13, -1;
	vote.sync.ballot.b32 	%r4, %p14, %r13;
	vote.sync.ballot.b32 	%r5, %p15, %r13;
	setp.ne.s32 	%p13, %r2, 0;
	@%p13 bra 	$L__BB4_8;
	cvt.u64.u32 	%rd23, %r4;
	cvt.u64.u32 	%rd24, %r5;
	shl.b64 	%rd25, %rd24, 32;
	or.b64  	%rd26, %rd25, %rd23;
	mul.wide.u32 	%rd27, %r6, %r1;
	add.s64 	%rd28, %rd27, %rd1;
	cvta.to.global.u64 	%rd29, %rd7;
	shl.b64 	%rd30, %rd28, 3;
	add.s64 	%rd31, %rd29, %rd30;
	st.global.u64 	[%rd31], %rd26;
$L__BB4_8:
	ret;

}
	// .globl	weighted_popcount_counts_kernel
.visible .entry weighted_popcount_counts_kernel(
	.param .u64 .ptr .align 1 weighted_popcount_counts_kernel_param_0,
	.param .u64 .ptr .align 1 weighted_popcount_counts_kernel_param_1,
	.param .u32 weighted_popcount_counts_kernel_param_2,
	.param .u32 weighted_popcount_counts_kernel_param_3,
	.param .u64 .ptr .align 1 weighted_popcount_counts_kernel_param_4
)
{
	.reg .pred 	%p<11>;
	.reg .b32 	%r<39>;
	.reg .b64 	%rd<68>;
	.reg .b64 	%fd<68>;

	ld.param.u64 	%rd13, [weighted_popcount_counts_kernel_param_0];
	ld.param.u64 	%rd14, [weighted_popcount_counts_kernel_param_1];
	ld.param.u32 	%r13, [weighted_popcount_counts_kernel_param_2];
	ld.param.u32 	%r14, [weighted_popcount_counts_kernel_param_3];
	ld.param.u64 	%rd12, [weighted_popcount_counts_kernel_param_4];
	cvta.to.global.u64 	%rd1, %rd14;
	cvta.to.global.u64 	%rd2, %rd13;
	mov.u32 	%r15, %ctaid.x;
	mov.u32 	%r16, %ntid.x;
	mov.u32 	%r17, %tid.x;
	mad.lo.s32 	%r1, %r15, %r16, %r17;
	setp.ge.s32 	%p1, %r1, %r14;
	@%p1 bra 	$L__BB5_14;
	setp.lt.s32 	%p2, %r13, 1;
	mov.f64 	%fd67, 0d0000000000000000;
	@%p2 bra 	$L__BB5_13;
	cvt.s64.s32 	%rd3, %r14;
	cvt.s64.s32 	%rd4, %r1;
	and.b32  	%r2, %r13, 7;
	setp.lt.u32 	%p3, %r13, 8;
	mov.f64 	%fd67, 0d0000000000000000;
	mov.b32 	%r37, 0;
	@%p3 bra 	$L__BB5_5;
	and.b32  	%r37, %r13, 2147483640;
	neg.s32 	%r35, %r37;
	shl.b64 	%rd15, %rd4, 3;
	add.s64 	%rd67, %rd2, %rd15;
	shl.b64 	%rd6, %rd3, 6;
	add.s64 	%rd66, %rd1, 32;
	mov.f64 	%fd67, 0d0000000000000000;
$L__BB5_4:
	.pragma "nounroll";
	ld.global.nc.u64 	%rd16, [%rd67];
	popc.b64 	%r19, %rd16;
	cvt.rn.f64.u32 	%fd17, %r19;
	ld.global.nc.f64 	%fd18, [%rd66+-32];
	fma.rn.f64 	%fd19, %fd18, %fd17, %fd67;
	shl.b64 	%rd17, %rd3, 3;
	add.s64 	%rd18, %rd67, %rd17;
	ld.global.nc.u64 	%rd19, [%rd18];
	popc.b64 	%r20, %rd19;
	cvt.rn.f64.u32 	%fd20, %r20;
	ld.global.nc.f64 	%fd21, [%rd66+-24];
	fma.rn.f64 	%fd22, %fd21, %fd20, %fd19;
	add.s64 	%rd20, %rd18, %rd17;
	ld.global.nc.u64 	%rd21, [%rd20];
	popc.b64 	%r21, %rd21;
	cvt.rn.f64.u32 	%fd23, %r21;
	ld.global.nc.f64 	%fd24, [%rd66+-16];
	fma.rn.f64 	%fd25, %fd24, %fd23, %fd22;
	add.s64 	%rd22, %rd20, %rd17;
	ld.global.nc.u64 	%rd23, [%rd22];
	popc.b64 	%r22, %rd23;
	cvt.rn.f64.u32 	%fd26, %r22;
	ld.global.nc.f64 	%fd27, [%rd66+-8];
	fma.rn.f64 	%fd28, %fd27, %fd26, %fd25;
	add.s64 	%rd24, %rd22, %rd17;
	ld.global.nc.u64 	%rd25, [%rd24];
	popc.b64 	%r23, %rd25;
	cvt.rn.f64.u32 	%fd29, %r23;
	ld.global.nc.f64 	%fd30, [%rd66];
	fma.rn.f64 	%fd31, %fd30, %fd29, %fd28;
	add.s64 	%rd26, %rd24, %rd17;
	ld.global.nc.u64 	%rd27, [%rd26];
	popc.b64 	%r24, %rd27;
	cvt.rn.f64.u32 	%fd32, %r24;
	ld.global.nc.f64 	%fd33, [%rd66+8];
	fma.rn.f64 	%fd34, %fd33, %fd32, %fd31;
	add.s64 	%rd28, %rd26, %rd17;
	ld.global.nc.u64 	%rd29, [%rd28];
	popc.b64 	%r25, %rd29;
	cvt.rn.f64.u32 	%fd35, %r25;
	ld.global.nc.f64 	%fd36, [%rd66+16];
	fma.rn.f64 	%fd37, %fd36, %fd35, %fd34;
	add.s64 	%rd30, %rd28, %rd17;
	ld.global.nc.u64 	%rd31, [%rd30];
	popc.b64 	%r26, %rd31;
	cvt.rn.f64.u32 	%fd38, %r26;
	ld.global.nc.f64 	%fd39, [%rd66+24];
	fma.rn.f64 	%fd67, %fd39, %fd38, %fd37;
	add.s32 	%r35, %r35, 8;
	add.s64 	%rd67, %rd67, %rd6;
	add.s64 	%rd66, %rd66, 64;
	setp.ne.s32 	%p4, %r35, 0;
	@%p4 bra 	$L__BB5_4;
$L__BB5_5:
	setp.eq.s32 	%p5, %r2, 0;
	@%p5 bra 	$L__BB5_13;
	and.b32  	%r8, %r13, 3;
	setp.lt.u32 	%p6, %r2, 4;
	@%p6 bra 	$L__BB5_8;
	cvt.u64.u32 	%rd32, %r37;
	mad.lo.s64 	%rd33, %rd32, %rd3, %rd4;
	shl.b64 	%rd34, %rd33, 3;
	add.s64 	%rd35, %rd2, %rd34;
	ld.global.nc.u64 	%rd36, [%rd35];
	popc.b64 	%r27, %rd36;
	cvt.rn.f64.u32 	%fd41, %r27;
	mul.wide.u32 	%rd37, %r37, 8;
	add.s64 	%rd38, %rd1, %rd37;
	ld.global.nc.f64 	%fd42, [%rd38];
	fma.rn.f64 	%fd43, %fd42, %fd41, %fd67;
	shl.b64 	%rd39, %rd3, 3;
	add.s64 	%rd40, %rd35, %rd39;
	ld.global.nc.u64 	%rd41, [%rd40];
	popc.b64 	%r28, %rd41;
	cvt.rn.f64.u32 	%fd44, %r28;
	ld.global.nc.f64 	%fd45, [%rd38+8];
	fma.rn.f64 	%fd46, %fd45, %fd44, %fd43;
	add.s64 	%rd42, %rd40, %rd39;
	ld.global.nc.u64 	%rd43, [%rd42];
	popc.b64 	%r29, %rd43;
	cvt.rn.f64.u32 	%fd47, %r29;
	ld.global.nc.f64 	%fd48, [%rd38+16];
	fma.rn.f64 	%fd49, %fd48, %fd47, %fd46;
	add.s64 	%rd44, %rd42, %rd39;
	ld.global.nc.u64 	%rd45, [%rd44];
	popc.b64 	%r30, %rd45;
	cvt.rn.f64.u32 	%fd50, %r30;
	ld.global.nc.f64 	%fd51, [%rd38+24];
	fma.rn.f64 	%fd67, %fd51, %fd50, %fd49;
	add.s32 	%r37, %r37, 4;
$L__BB5_8:
	setp.eq.s32 	%p7, %r8, 0;
	@%p7 bra 	$L__BB5_13;
	setp.eq.s32 	%p8, %r8, 1;
	@%p8 bra 	$L__BB5_11;
	cvt.u64.u32 	%rd46, %r37;
	mad.lo.s64 	%rd47, %rd46, %rd3, %rd4;
	shl.b64 	%rd48, %rd47, 3;
	add.s64 	%rd49, %rd2, %rd48;
	ld.global.nc.u64 	%rd50, [%rd49];
	popc.b64 	%r31, %rd50;
	cvt.rn.f64.u32 	%fd53, %r31;
	mul.wide.u32 	%rd51, %r37, 8;
	add.s64 	%rd52, %rd1, %rd51;
	ld.global.nc.f64 	%fd54, [%rd52];
	fma.rn.f64 	%fd55, %fd54, %fd53, %fd67;
	shl.b64 	%rd53, %rd3, 3;
	add.s64 	%rd54, %rd49, %rd53;
	ld.global.nc.u64 	%rd55, [%rd54];
	popc.b64 	%r32, %rd55;
	cvt.rn.f64.u32 	%fd56, %r32;
	ld.global.nc.f64 	%fd57, [%rd52+8];
	fma.rn.f64 	%fd67, %fd57, %fd56, %fd55;
	add.s32 	%r37, %r37, 2;
$L__BB5_11:
	and.b32  	%r33, %r13, 1;
	setp.eq.b32 	%p9, %r33, 1;
	not.pred 	%p10, %p9;
	@%p10 bra 	$L__BB5_13;
	cvt.u64.u32 	%rd56, %r37;
	mad.lo.s64 	%rd57, %rd56, %rd3, %rd4;
	shl.b64 	%rd58, %rd57, 3;
	add.s64 	%rd59, %rd2, %rd58;
	ld.global.nc.u64 	%rd60, [%rd59];
	popc.b64 	%r34, %rd60;
	cvt.rn.f64.u32 	%fd58, %r34;
	mul.wide.u32 	%rd61, %r37, 8;
	add.s64 	%rd62, %rd1, %rd61;
	ld.global.nc.f64 	%fd59, [%rd62];
	fma.rn.f64 	%fd67, %fd59, %fd58, %fd67;
$L__BB5_13:
	cvta.to.global.u64 	%rd63, %rd12;
	mul.wide.s32 	%rd64, %r1, 8;
	add.s64 	%rd65, %rd63, %rd64;
	st.global.f64 	[%rd65], %fd67;
$L__BB5_14:
	ret;

}
	// .globl	popcount_weighted_keys_hybrid_kernel
.visible .entry popcount_weighted_keys_hybrid_kernel(
	.param .u64 .ptr .align 1 popcount_weighted_keys_hybrid_kernel_param_0,
	.param .u64 .ptr .align 1 popcount_weighted_keys_hybrid_kernel_param_1,
	.param .u64 .ptr .align 1 popcount_weighted_keys_hybrid_kernel_param_2,
	.param .u32 popcount_weighted_keys_hybrid_kernel_param_3,
	.param .u32 popcount_weighted_keys_hybrid_kernel_param_4,
	.param .u64 .ptr .align 1 popcount_weighted_keys_hybrid_kernel_param_5,
	.param .u64 .ptr .align 1 popcount_weighted_keys_hybrid_kernel_param_6,
	.param .u64 .ptr .align 1 popcount_weighted_keys_hybrid_kernel_param_7,
	.param .u64 .ptr .align 1 popcount_weighted_keys_hybrid_kernel_param_8,
	.param .u64 .ptr .align 1 popcount_weighted_keys_hybrid_kernel_param_9,
	.param .u64 .ptr .align 1 popcount_weighted_keys_hybrid_kernel_param_10,
	.param .u32 popcount_weighted_keys_hybrid_kernel_param_11,
	.param .u32 popcount_weighted_keys_hybrid_kernel_param_12,
	.param .f64 popcount_weighted_keys_hybrid_kernel_param_13,
	.param .u64 .ptr .align 1 popcount_weighted_keys_hybrid_kernel_param_14
)
{
	.reg .pred 	%p<107>;
	.reg .b16 	%rs<3>;
	.reg .b32 	%r<211>;
	.reg .b64 	%rd<83>;
	.reg .b64 	%fd<134>;
	// demoted variable
	.shared .align 8 .b8 _ZZ36popcount_weighted_keys_hybrid_kernelE10warp_buf_a[256];
	// demoted variable
	.shared .align 8 .b8 _ZZ36popcount_weighted_keys_hybrid_kernelE10warp_buf_b[256];
	// demoted variable
	.shared .align 8 .b8 _ZZ36popcount_weighted_keys_hybrid_kernelE14warp_buf_final[256];
	ld.param.u64 	%rd26, [popcount_weighted_keys_hybrid_kernel_param_0];
	ld.param.u64 	%rd17, [popcount_weighted_keys_hybrid_kernel_param_1];
	ld.param.u32 	%r36, [popcount_weighted_keys_hybrid_kernel_param_3];
	ld.param.u32 	%r37, [popcount_weighted_keys_hybrid_kernel_param_4];
	ld.param.u32 	%r38, [popcount_weighted_keys_hybrid_kernel_param_11];
	ld.param.u32 	%r39, [popcount_weighted_keys_hybrid_kernel_param_12];
	cvta.to.global.u64 	%rd1, %rd26;
	mov.u32 	%r1, %ctaid.x;
	setp.ge.s32 	%p2, %r1, %r39;
	@%p2 bra 	$L__BB6_28;
	mov.u32 	%r2, %tid.x;
	setp.ge.s32 	%p3, %r2, %r36;
	@%p3 bra 	$L__BB6_4;
	mov.u32 	%r3, %ntid.x;
	cvta.to.global.u64 	%rd2, %rd17;
	mov.u32 	%r41, shmem;
	mov.u32 	%r198, %r2;
$L__BB6_3:
	mul.wide.s32 	%rd27, %r198, 8;
	add.s64 	%rd28, %rd2, %rd27;
	ld.global.nc.f64 	%fd34, [%rd28];
	shl.b32 	%r40, %r198, 3;
	add.s32 	%r42, %r41, %r40;
	st.shared.f64 	[%r42], %fd34;
	add.s32 	%r198, %r198, %r3;
	setp.lt.s32 	%p4, %r198, %r36;
	@%p4 bra 	$L__BB6_3;
$L__BB6_4:
	bar.sync 	0;
	setp.lt.s32 	%p5, %r38, 1;
	mov.f64 	%fd131, 0d0000000000000000;
	@%p5 bra 	$L__BB6_21;
	ld.param.u64 	%rd81, [popcount_weighted_keys_hybrid_kernel_param_10];
	ld.param.u64 	%rd78, [popcount_weighted_keys_hybrid_kernel_param_8];
	ld.param.u64 	%rd76, [popcount_weighted_keys_hybrid_kernel_param_7];
	ld.param.u64 	%rd74, [popcount_weighted_keys_hybrid_kernel_param_6];
	ld.param.u64 	%rd73, [popcount_weighted_keys_hybrid_kernel_param_5];
	ld.param.u64 	%rd72, [popcount_weighted_keys_hybrid_kernel_param_2];
	cvta.to.global.u64 	%rd3, %rd72;
	mul.wide.u32 	%rd4, %r38, %r1;
	setp.eq.s64 	%p6, %rd74, 0;
	setp.eq.s64 	%p7, %rd76, 0;
	or.pred  	%p8, %p6, %p7;
	setp.eq.s64 	%p9, %rd78, 0;
	or.pred  	%p1, %p8, %p9;
	cvt.s64.s32 	%rd5, %r37;
	mov.u32 	%r6, %ntid.x;
	and.b32  	%r7, %r2, 31;
	shr.u32 	%r8, %r6, 5;
	shl.b32 	%r9, %r6, 3;
	cvta.to.global.u64 	%rd6, %rd81;
	cvta.to.global.u64 	%rd7, %rd73;
	mov.f64 	%fd131, 0d0000000000000000;
	mov.b32 	%r199, 0;
$L__BB6_6:
	cvt.u64.u32 	%rd29, %r199;
	add.s64 	%rd8, %rd4, %rd29;
	shl.b64 	%rd30, %rd8, 3;
	add.s64 	%rd31, %rd6, %rd30;
	ld.global.nc.f64 	%fd2, [%rd31];
	setp.eq.f64 	%p10, %fd2, 0d0000000000000000;
	@%p10 bra 	$L__BB6_20;
	ld.param.u64 	%rd80, [popcount_weighted_keys_hybrid_kernel_param_9];
	cvta.to.global.u64 	%rd32, %rd80;
	add.s64 	%rd33, %rd32, %rd8;
	ld.global.nc.u8 	%rs1, [%rd33];
	cvt.u16.u8 	%rs2, %rs1;
	setp.ne.s16 	%p11, %rs2, 0;
	@%p11 bra 	$L__BB6_29;
	setp.lt.s32 	%p54, %r37, 1;
	@%p54 bra 	$L__BB6_20;
	mov.b32 	%r200, 0;
$L__BB6_10:
	setp.ge.s32 	%p55, %r2, %r36;
	cvt.u64.u32 	%rd9, %r200;
	mad.lo.s64 	%rd61, %rd8, %rd5, %rd9;
	shl.b64 	%rd62, %rd61, 3;
	add.s64 	%rd10, %rd7, %rd62;
	mov.f64 	%fd120, 0d0000000000000000;
	@%p55 bra 	$L__BB6_13;
	ld.global.nc.u64 	%rd11, [%rd10];
	mov.f64 	%fd120, 0d0000000000000000;
	mov.u32 	%r201, %r2;
$L__BB6_12:
	cvt.s64.s32 	%rd63, %r201;
	mad.lo.s64 	%rd64, %rd63, %rd5, %rd9;
	shl.b64 	%rd65, %rd64, 3;
	add.s64 	%rd66, %rd1, %rd65;
	ld.global.nc.u64 	%rd67, [%rd66];
	and.b64  	%rd68, %rd67, %rd11;
	popc.b64 	%r98, %rd68;
	cvt.rn.f64.u32 	%fd69, %r98;
	shl.b32 	%r99, %r201, 3;
	mov.u32 	%r100, shmem;
	add.s32 	%r101, %r100, %r99;
	ld.shared.f64 	%fd70, [%r101];
	fma.rn.f64 	%fd120, %fd70, %fd69, %fd120;
	add.s32 	%r201, %r201, %r6;
	setp.lt.s32 	%p56, %r201, %r36;
	@%p56 bra 	$L__BB6_12;
$L__BB6_13:
	setp.ne.s32 	%p57, %r7, 0;
	// begin inline asm
	mov.b64 {%r102,%r103}, %fd120;
	// end inline asm
	shfl.sync.down.b32	%r105|%p58, %r103, 16, 31, -1;
	shfl.sync.down.b32	%r104|%p59, %r102, 16, 31, -1;
	// begin inline asm
	mov.b64 %fd72, {%r104,%r105};
	// end inline asm
	add.f64 	%fd73, %fd120, %fd72;
	// begin inline asm
	mov.b64 {%r106,%r107}, %fd73;
	// end inline asm
	shfl.sync.down.b32	%r109|%p60, %r107, 8, 31, -1;
	shfl.sync.down.b32	%r108|%p61, %r106, 8, 31, -1;
	// begin inline asm
	mov.b64 %fd74, {%r108,%r109};
	// end inline asm
	add.f64 	%fd75, %fd73, %fd74;
	// begin inline asm
	mov.b64 {%r110,%r111}, %fd75;
	// end inline asm
	shfl.sync.down.b32	%r113|%p62, %r111, 4, 31, -1;
	shfl.sync.down.b32	%r112|%p63, %r110, 4, 31, -1;
	// begin inline asm
	mov.b64 %fd76, {%r112,%r113};
	// end inline asm
	add.f64 	%fd77, %fd75, %fd76;
	// begin inline asm
	mov.b64 {%r114,%r115}, %fd77;
	// end inline asm
	shfl.sync.down.b32	%r117|%p64, %r115, 2, 31, -1;
	shfl.sync.down.b32	%r116|%p65, %r114, 2, 31, -1;
	// begin inline asm
	mov.b64 %fd78, {%r116,%r117};
	// end inline asm
	add.f64 	%fd79, %fd77, %fd78;
	// begin inline asm
	mov.b64 {%r118,%r119}, %fd79;
	// end inline asm
	shfl.sync.down.b32	%r121|%p66, %r119, 1, 31, -1;
	shfl.sync.down.b32	%r120|%p67, %r118, 1, 31, -1;
	// begin inline asm
	mov.b64 %fd80, {%r120,%r121};
	// end inline asm
	add.f64 	%fd7, %fd79, %fd80;
	@%p57 bra 	$L__BB6_15;
	shr.u32 	%r122, %r2, 2;
	mov.u32 	%r123, _ZZ36popcount_weighted_keys_hybrid_kernelE10warp_buf_a;
	add.s32 	%r124, %r123, %r122;
	st.shared.f64 	[%r124], %fd7;
$L__BB6_15:
	setp.gt.u32 	%p68, %r2, 31;
	bar.sync 	0;
	mov.f64 	%fd122, 0d0000000000000000;
	@%p68 bra 	$L__BB6_19;
	setp.ge.u32 	%p69, %r2, %r8;
	mov.f64 	%fd121, 0d0000000000000000;
	@%p69 bra 	$L__BB6_18;
	shl.b32 	%r125, %r2, 3;
	mov.u32 	%r126, _ZZ36popcount_weighted_keys_hybrid_kernelE10warp_buf_a;
	add.s32 	%r127, %r126, %r125;
	ld.shared.f64 	%fd121, [%r127];
$L__BB6_18:
	// begin inline asm
	mov.b64 {%r128,%r129}, %fd121;
	// end inline asm
	shfl.sync.down.b32	%r131|%p70, %r129, 16, 31, -1;
	shfl.sync.down.b32	%r130|%p71, %r128, 16, 31, -1;
	// begin inline asm
	mov.b64 %fd84, {%r130,%r131};
	// end inline asm
	add.f64 	%fd85, %fd121, %fd84;
	// begin inline asm
	mov.b64 {%r132,%r133}, %fd85;
	// end inline asm
	shfl.sync.down.b32	%r135|%p72, %r133, 8, 31, -1;
	shfl.sync.down.b32	%r134|%p73, %r132, 8, 31, -1;
	// begin inline asm
	mov.b64 %fd86, {%r134,%r135};
	// end inline asm
	add.f64 	%fd87, %fd85, %fd86;
	// begin inline asm
	mov.b64 {%r136,%r137}, %fd87;
	// end inline asm
	shfl.sync.down.b32	%r139|%p74, %r137, 4, 31, -1;
	shfl.sync.down.b32	%r138|%p75, %r136, 4, 31, -1;
	// begin inline asm
	mov.b64 %fd88, {%r138,%r139};
	// end inline asm
	add.f64 	%fd89, %fd87, %fd88;
	// begin inline asm
	mov.b64 {%r140,%r141}, %fd89;
	// end inline asm
	shfl.sync.down.b32	%r143|%p76, %r141, 2, 31, -1;
	shfl.sync.down.b32	%r142|%p77, %r140, 2, 31, -1;
	// begin inline asm
	mov.b64 %fd90, {%r142,%r143};
	// end inline asm
	add.f64 	%fd91, %fd89, %fd90;
	// begin inline asm
	mov.b64 {%r144,%r145}, %fd91;
	// end inline asm
	shfl.sync.down.b32	%r147|%p78, %r145, 1, 31, -1;
	shfl.sync.down.b32	%r146|%p79, %r144, 1, 31, -1;
	// begin inline asm
	mov.b64 %fd92, {%r146,%r147};
	// end inline asm
	add.f64 	%fd122, %fd91, %fd92;
$L__BB6_19:
	cvt.u32.u64 	%r148, %rd9;
	setp.eq.s32 	%p80, %r2, 0;
	fma.rn.f64 	%fd93, %fd2, %fd122, %fd131;
	selp.f64 	%fd131, %fd93, %fd131, %p80;
	bar.sync 	0;
	add.s32 	%r200, %r148, 1;
	setp.eq.s32 	%p81, %r200, %r37;
	@%p81 bra 	$L__BB6_20;
	bra.uni 	$L__BB6_10;
$L__BB6_20:
	add.s32 	%r199, %r199, 1;
	setp.ne.s32 	%p82, %r199, %r38;
	@%p82 bra 	$L__BB6_6;
$L__BB6_21:
	// begin inline asm
	mov.b64 {%r149,%r150}, %fd131;
	// end inline asm
	shfl.sync.down.b32	%r152|%p83, %r150, 16, 31, -1;
	shfl.sync.down.b32	%r151|%p84, %r149, 16, 31, -1;
	// begin inline asm
	mov.b64 %fd95, {%r151,%r152};
	// end inline asm
	add.f64 	%fd96, %fd131, %fd95;
	// begin inline asm
	mov.b64 {%r153,%r154}, %fd96;
	// end inline asm
	shfl.sync.down.b32	%r156|%p85, %r154, 8, 31, -1;
	shfl.sync.down.b32	%r155|%p86, %r153, 8, 31, -1;
	// begin inline asm
	mov.b64 %fd97, {%r155,%r156};
	// end inline asm
	add.f64 	%fd98, %fd96, %fd97;
	// begin inline asm
	mov.b64 {%r157,%r158}, %fd98;
	// end inline asm
	shfl.sync.down.b32	%r160|%p87, %r158, 4, 31, -1;
	shfl.sync.down.b32	%r159|%p88, %r157, 4, 31, -1;
	// begin inline asm
	mov.b64 %fd99, {%r159,%r160};
	// end inline asm
	add.f64 	%fd100, %fd98, %fd99;
	// begin inline asm
	mov.b64 {%r161,%r162}, %fd100;
	// end inline asm
	shfl.sync.down.b32	%r164|%p89, %r162, 2, 31, -1;
	shfl.sync.down.b32	%r163|%p90, %r161, 2, 31, -1;
	// begin inline asm
	mov.b64 %fd101, {%r163,%r164};
	// end inline asm
	add.f64 	%fd102, %fd100, %fd101;
	// begin inline asm
	mov.b64 {%r165,%r166}, %fd102;
	// end inline asm
	shfl.sync.down.b32	%r168|%p91, %r166, 1, 31, -1;
	shfl.sync.down.b32	%r167|%p92, %r165, 1, 31, -1;
	// begin inline asm
	mov.b64 %fd103, {%r167,%r168};
	// end inline asm
	add.f64 	%fd29, %fd102, %fd103;
	and.b32  	%r169, %r2, 31;
	setp.ne.s32 	%p93, %r169, 0;
	@%p93 bra 	$L__BB6_23;
	shr.u32 	%r170, %r2, 2;
	mov.u32 	%r171, _ZZ36popcount_weighted_keys_hybrid_kernelE14warp_buf_final;
	add.s32 	%r172, %r171, %r170;
	st.shared.f64 	[%r172], %fd29;
$L__BB6_23:
	bar.sync 	0;
	setp.gt.u32 	%p94, %r2, 31;
	@%p94 bra 	$L__BB6_28;
	mov.u32 	%r173, %ntid.x;
	shr.u32 	%r174, %r173, 5;
	setp.ge.u32 	%p95, %r2, %r174;
	mov.f64 	%fd133, 0d0000000000000000;
	@%p95 bra 	$L__BB6_26;
	shl.b32 	%r175, %r2, 3;
	mov.u32 	%r176, _ZZ36popcount_weighted_keys_hybrid_kernelE14warp_buf_final;
	add.s32 	%r177, %r176, %r175;
	ld.shared.f64 	%fd133, [%r177];
$L__BB6_26:
	// begin inline asm
	mov.b64 {%r178,%r179}, %fd133;
	// end inline asm
	shfl.sync.down.b32	%r181|%p96, %r179, 16, 31, -1;
	shfl.sync.down.b32	%r180|%p97, %r178, 16, 31, -1;
	// begin inline asm
	mov.b64 %fd106, {%r180,%r181};
	// end inline asm
	add.f64 	%fd107, %fd133, %fd106;
	// begin inline asm
	mov.b64 {%r182,%r183}, %fd107;
	// end inline asm
	shfl.sync.down.b32	%r185|%p98, %r183, 8, 31, -1;
	shfl.sync.down.b32	%r184|%p99, %r182, 8, 31, -1;
	// begin inline asm
	mov.b64 %fd108, {%r184,%r185};
	// end inline asm
	add.f64 	%fd109, %fd107, %fd108;
	// begin inline asm
	mov.b64 {%r186,%r187}, %fd109;
	// end inline asm
	shfl.sync.down.b32	%r189|%p100, %r187, 4, 31, -1;
	shfl.sync.down.b32	%r188|%p101, %r186, 4, 31, -1;
	// begin inline asm
	mov.b64 %fd110, {%r188,%r189};
	// end inline asm
	add.f64 	%fd111, %fd109, %fd110;
	// begin inline asm
	mov.b64 {%r190,%r191}, %fd111;
	// end inline asm
	shfl.sync.down.b32	%r193|%p102, %r191, 2, 31, -1;
	shfl.sync.down.b32	%r192|%p103, %r190, 2, 31, -1;
	// begin inline asm
	mov.b64 %fd112, {%r192,%r193};
	// end inline asm
	add.f64 	%fd113, %fd111, %fd112;
	// begin inline asm
	mov.b64 {%r194,%r195}, %fd113;
	// end inline asm
	shfl.sync.down.b32	%r197|%p104, %r195, 1, 31, -1;
	shfl.sync.down.b32	%r196|%p105, %r194, 1, 31, -1;
	// begin inline asm
	mov.b64 %fd114, {%r196,%r197};
	// end inline asm
	add.f64 	%fd32, %fd113, %fd114;
	setp.ne.s32 	%p106, %r2, 0;
	@%p106 bra 	$L__BB6_28;
	ld.param.u64 	%rd82, [popcount_weighted_keys_hybrid_kernel_param_14];
	ld.param.f64 	%fd116, [popcount_weighted_keys_hybrid_kernel_param_13];
	mul.f64 	%fd115, %fd116, %fd32;
	cvta.to.global.u64 	%rd69, %rd82;
	mul.wide.u32 	%rd70, %r1, 8;
	add.s64 	%rd71, %rd69, %rd70;
	st.global.f64 	[%rd71], %fd115;
$L__BB6_28:
	ret;
$L__BB6_29:
	@%p1 bra 	$L__BB6_20;
	ld.param.u64 	%rd79, [popcount_weighted_keys_hybrid_kernel_param_8];
	ld.param.u64 	%rd77, [popcount_weighted_keys_hybrid_kernel_param_7];
	cvta.to.global.u64 	%rd34, %rd77;
	add.s64 	%rd36, %rd34, %rd30;
	ld.global.nc.u64 	%rd12, [%rd36];
	cvta.to.global.u64 	%rd37, %rd79;
	shl.b64 	%rd38, %rd8, 2;
	add.s64 	%rd39, %rd37, %rd38;
	ld.global.nc.u32 	%r15, [%rd39];
	setp.lt.s32 	%p12, %r15, 1;
	@%p12 bra 	$L__BB6_20;
	ld.param.u64 	%rd75, [popcount_weighted_keys_hybrid_kernel_param_6];
	cvta.to.global.u64 	%rd40, %rd75;
	shl.b64 	%rd41, %rd12, 3;
	add.s64 	%rd13, %rd40, %rd41;
	mov.b32 	%r206, 0;
	mov.u32 	%r208, %r206;
	bra.uni 	$L__BB6_33;
$L__BB6_32:
	setp.ge.s32 	%p53, %r206, %r15;
	@%p53 bra 	$L__BB6_20;
$L__BB6_33:
	setp.ne.s32 	%p13, %r2, 0;
	mul.wide.s32 	%rd42, %r206, 8;
	add.s64 	%rd43, %rd13, %rd42;
	ld.global.nc.u64 	%rd14, [%rd43];
	shr.u64 	%rd44, %rd14, 1;
	cvt.u32.u64 	%r20, %rd44;
	and.b64  	%rd45, %rd14, 1;
	setp.eq.b64 	%p14, %rd45, 1;
	not.pred 	%p15, %p14;
	or.pred  	%p16, %p13, %p15;
	@%p16 bra 	$L__BB6_35;
	add.s32 	%r45, %r208, %r20;
	min.s32 	%r46, %r45, %r37;
	mul.wide.s32 	%rd46, %r46, 8;
	add.s64 	%rd47, %rd3, %rd46;
	ld.global.nc.f64 	%fd37, [%rd47];
	mul.wide.s32 	%rd48, %r208, 8;
	add.s64 	%rd49, %rd3, %rd48;
	ld.global.nc.f64 	%fd38, [%rd49];
	sub.f64 	%fd39, %fd37, %fd38;
	fma.rn.f64 	%fd131, %fd2, %fd39, %fd131;
$L__BB6_35:
	add.s32 	%r208, %r208, %r20;
	add.s32 	%r206, %r206, 1;
	setp.lt.u64 	%p17, %rd14, 8589934592;
	setp.ge.s32 	%p18, %r206, %r15;
	setp.ge.s32 	%p19, %r208, %r37;
	or.pred  	%p20, %p18, %p19;
	or.pred  	%p21, %p20, %p17;
	@%p21 bra 	$L__BB6_32;
	shr.u64 	%rd50, %rd14, 33;
	cvt.u32.u64 	%r23, %rd50;
	mov.b32 	%r207, 0;
$L__BB6_37:
	setp.ge.s32 	%p22, %r2, %r36;
	mov.f64 	%fd128, 0d0000000000000000;
	@%p22 bra 	$L__BB6_40;
	shl.b32 	%r48, %r2, 3;
	mov.u32 	%r49, shmem;
	add.s32 	%r209, %r49, %r48;
	mul.wide.s32 	%rd51, %r206, 8;
	add.s64 	%rd52, %rd13, %rd51;
	ld.global.nc.u64 	%rd15, [%rd52];
	cvt.s64.s32 	%rd16, %r208;
	mov.f64 	%fd128, 0d0000000000000000;
	mov.u32 	%r210, %r2;
$L__BB6_39:
	cvt.s64.s32 	%rd53, %r210;
	mad.lo.s64 	%rd54, %rd53, %rd5, %rd16;
	shl.b64 	%rd55, %rd54, 3;
	add.s64 	%rd56, %rd1, %rd55;
	ld.global.nc.u64 	%rd57, [%rd56];
	and.b64  	%rd58, %rd57, %rd15;
	popc.b64 	%r50, %rd58;
	cvt.rn.f64.u32 	%fd42, %r50;
	ld.shared.f64 	%fd43, [%r209];
	fma.rn.f64 	%fd128, %fd43, %fd42, %fd128;
	add.s32 	%r210, %r210, %r6;
	add.s32 	%r209, %r209, %r9;
	setp.lt.s32 	%p23, %r210, %r36;
	@%p23 bra 	$L__BB6_39;
$L__BB6_40:
	setp.ne.s32 	%p24, %r7, 0;
	// begin inline asm
	mov.b64 {%r51,%r52}, %fd128;
	// end inline asm
	shfl.sync.down.b32	%r54|%p25, %r52, 16, 31, -1;
	shfl.sync.down.b32	%r53|%p26, %r51, 16, 31, -1;
	// begin inline asm
	mov.b64 %fd45, {%r53,%r54};
	// end inline asm
	add.f64 	%fd46, %fd128, %fd45;
	// begin inline asm
	mov.b64 {%r55,%r56}, %fd46;
	// end inline asm
	shfl.sync.down.b32	%r58|%p27, %r56, 8, 31, -1;
	shfl.sync.down.b32	%r57|%p28, %r55, 8, 31, -1;
	// begin inline asm
	mov.b64 %fd47, {%r57,%r58};
	// end inline asm
	add.f64 	%fd48, %fd46, %fd47;
	// begin inline asm
	mov.b64 {%r59,%r60}, %fd48;
	// end inline asm
	shfl.sync.down.b32	%r62|%p29, %r60, 4, 31, -1;
	shfl.sync.down.b32	%r61|%p30, %r59, 4, 31, -1;
	// begin inline asm
	mov.b64 %fd49, {%r61,%r62};
	// end inline asm
	add.f64 	%fd50, %fd48, %fd49;
	// begin inline asm
	mov.b64 {%r63,%r64}, %fd50;
	// end inline asm
	shfl.sync.down.b32	%r66|%p31, %r64, 2, 31, -1;
	shfl.sync.down.b32	%r65|%p32, %r63, 2, 31, -1;
	// begin inline asm
	mov.b64 %fd51, {%r65,%r66};
	// end inline asm
	add.f64 	%fd52, %fd50, %fd51;
	// begin inline asm
	mov.b64 {%r67,%r68}, %fd52;
	// end inline asm
	shfl.sync.down.b32	%r70|%p33, %r68, 1, 31, -1;
	shfl.sync.down.b32	%r69|%p34, %r67, 1, 31, -1;
	// begin inline asm
	mov.b64 %fd53, {%r69,%r70};
	// end inline asm
	add.f64 	%fd21, %fd52, %fd53;
	@%p24 bra 	$L__BB6_42;
	shr.u32 	%r71, %r2, 2;
	mov.u32 	%r72, _ZZ36popcount_weighted_keys_hybrid_kernelE10warp_buf_b;
	add.s32 	%r73, %r72, %r71;
	st.shared.f64 	[%r73], %fd21;
$L__BB6_42:
	setp.gt.u32 	%p35, %r2, 31;
	bar.sync 	0;
	mov.f64 	%fd130, 0d0000000000000000;
	@%p35 bra 	$L__BB6_46;
	setp.ge.u32 	%p36, %r2, %r8;
	mov.f64 	%fd129, 0d0000000000000000;
	@%p36 bra 	$L__BB6_45;
	shl.b32 	%r74, %r2, 3;
	mov.u32 	%r75, _ZZ36popcount_weighted_keys_hybrid_kernelE10warp_buf_b;
	add.s32 	%r76, %r75, %r74;
	ld.shared.f64 	%fd129, [%r76];
$L__BB6_45:
	// begin inline asm
	mov.b64 {%r77,%r78}, %fd129;
	// end inline asm
	shfl.sync.down.b32	%r80|%p37, %r78, 16, 31, -1;
	shfl.sync.down.b32	%r79|%p38, %r77, 16, 31, -1;
	// begin inline asm
	mov.b64 %fd57, {%r79,%r80};
	// end inline asm
	add.f64 	%fd58, %fd129, %fd57;
	// begin inline asm
	mov.b64 {%r81,%r82}, %fd58;
	// end inline asm
	shfl.sync.down.b32	%r84|%p39, %r82, 8, 31, -1;
	shfl.sync.down.b32	%r83|%p40, %r81, 8, 31, -1;
	// begin inline asm
	mov.b64 %fd59, {%r83,%r84};
	// end inline asm
	add.f64 	%fd60, %fd58, %fd59;
	// begin inline asm
	mov.b64 {%r85,%r86}, %fd60;
	// end inline asm
	shfl.sync.down.b32	%r88|%p41, %r86, 4, 31, -1;
	shfl.sync.down.b32	%r87|%p42, %r85, 4, 31, -1;
	// begin inline asm
	mov.b64 %fd61, {%r87,%r88};
	// end inline asm
	add.f64 	%fd62, %fd60, %fd61;
	// begin inline asm
	mov.b64 {%r89,%r90}, %fd62;
	// end inline asm
	shfl.sync.down.b32	%r92|%p43, %r90, 2, 31, -1;
	shfl.sync.down.b32	%r91|%p44, %r89, 2, 31, -1;
	// begin inline asm
	mov.b64 %fd63, {%r91,%r92};
	// end inline asm
	add.f64 	%fd64, %fd62, %fd63;
	// begin inline asm
	mov.b64 {%r93,%r94}, %fd64;
	// end inline asm
	shfl.sync.down.b32	%r96|%p45, %r94, 1, 31, -1;
	shfl.sync.down.b32	%r95|%p46, %r93, 1, 31, -1;
	// begin inline asm
	mov.b64 %fd65, {%r95,%r96};
	// end inline asm
	add.f64 	%fd130, %fd64, %fd65;
$L__BB6_46:
	setp.eq.s32 	%p47, %r2, 0;
	fma.rn.f64 	%fd66, %fd2, %fd130, %fd131;
	selp.f64 	%fd131, %fd66, %fd131, %p47;
	add.s32 	%r208, %r208, 1;
	bar.sync 	0;
	add.s32 	%r207, %r207, 1;
	add.s32 	%r206, %r206, 1;
	setp.lt.u32 	%p48, %r207, %r23;
	setp.lt.s32 	%p49, %r206, %r15;
	setp.lt.s32 	%p50, %r208, %r37;
	and.pred  	%p51, %p49, %p50;
	and.pred  	%p52, %p51, %p48;
	@%p52 bra 	$L__BB6_37;
	bra.uni 	$L__BB6_32;

}
	// .globl	popcount_weighted_keys_hybrid_tiled_kernel
.visible .entry popcount_weighted_keys_hybrid_tiled_kernel(
	.param .u64 .ptr .align 1 popcount_weighted_keys_hybrid_tiled_kernel_param_0,
	.param .u64 .ptr .align 1 popcount_weighted_keys_hybrid_tiled_kernel_param_1,
	.param .u64 .ptr .align 1 popcount_weighted_keys_hybrid_tiled_kernel_param_2,
	.param .u32 popcount_weighted_keys_hybrid_tiled_kernel_param_3,
	.param .u32 popcount_weighted_keys_hybrid_tiled_kernel_param_4,
	.param .u64 .ptr .align 1 popcount_weighted_keys_hybrid_tiled_kernel_param_5,
	.param .u64 .ptr .align 1 popcount_weighted_keys_hybrid_tiled_kernel_param_6,
	.param .u64 .ptr .align 1 popcount_weighted_keys_hybrid_tiled_kernel_param_7,
	.param .u64 .ptr .align 1 popcount_weighted_keys_hybrid_tiled_kernel_param_8,
	.param .u64 .ptr .align 1 popcount_weighted_keys_hybrid_tiled_kernel_param_9,
	.param .u64 .ptr .align 1 popcount_weighted_keys_hybrid_tiled_kernel_param_10,
	.param .u32 popcount_weighted_keys_hybrid_tiled_kernel_param_11,
	.param .u32 popcount_weighted_keys_hybrid_tiled_kernel_param_12,
	.param .u32 popcount_weighted_keys_hybrid_tiled_kernel_param_13,
	.param .f64 popcount_weighted_keys_hybrid_tiled_kernel_param_14,
	.param .u64 .ptr .align 1 popcount_weighted_keys_hybrid_tiled_kernel_param_15
)
{
	.reg .pred 	%p<108>;
	.reg .b16 	%rs<3>;
	.reg .b32 	%r<215>;
	.reg .b64 	%rd<85>;
	.reg .b64 	%fd<135>;
	// demoted variable
	.shared .align 8 .b8 _ZZ42popcount_weighted_keys_hybrid_tiled_kernelE10warp_buf_a[256];
	// demoted variable
	.shared .align 8 .b8 _ZZ42popcount_weighted_keys_hybrid_tiled_kernelE10warp_buf_b[256];
	// demoted variable
	.shared .align 8 .b8 _ZZ42popcount_weighted_keys_hybrid_tiled_kernelE14warp_buf_final[256];
	ld.param.u64 	%rd26, [popcount_weighted_keys_hybrid_tiled_kernel_param_0];
	ld.param.u64 	%rd17, [popcount_weighted_keys_hybrid_tiled_kernel_param_1];
	ld.param.u32 	%r38, [popcount_weighted_keys_hybrid_tiled_kernel_param_3];
	ld.param.u32 	%r39, [popcount_weighted_keys_hybrid_tiled_kernel_param_4];
	ld.param.u32 	%r40, [popcount_weighted_keys_hybrid_tiled_kernel_param_11];
	ld.param.u32 	%r42, [popcount_weighted_keys_hybrid_tiled_kernel_param_12];
	ld.param.u32 	%r41, [popcount_weighted_keys_hybrid_tiled_kernel_param_13];
	cvta.to.global.u64 	%rd1, %rd26;
	mov.u32 	%r1, %ctaid.x;
	setp.ge.s32 	%p2, %r1, %r42;
	@%p2 bra 	$L__BB7_29;
	mov.u32 	%r43, %ctaid.y;
	mul.lo.s32 	%r203, %r41, %r43;
	add.s32 	%r44, %r203, %r41;
	min.s32 	%r3, %r44, %r40;
	setp.ge.s32 	%p3, %r203, %r40;
	@%p3 bra 	$L__BB7_29;
	mov.u32 	%r4, %tid.x;
	setp.ge.s32 	%p4, %r4, %r38;
	@%p4 bra 	$L__BB7_5;
	mov.u32 	%r5, %ntid.x;
	cvta.to.global.u64 	%rd2, %rd17;
	mov.u32 	%r46, shmem;
	mov.u32 	%r202, %r4;
$L__BB7_4:
	mul.wide.s32 	%rd27, %r202, 8;
	add.s64 	%rd28, %rd2, %rd27;
	ld.global.nc.f64 	%fd34, [%rd28];
	shl.b32 	%r45, %r202, 3;
	add.s32 	%r47, %r46, %r45;
	st.shared.f64 	[%r47], %fd34;
	add.s32 	%r202, %r202, %r5;
	setp.lt.s32 	%p5, %r202, %r38;
	@%p5 bra 	$L__BB7_4;
$L__BB7_5:
	bar.sync 	0;
	setp.ge.s32 	%p6, %r203, %r3;
	mov.f64 	%fd132, 0d0000000000000000;
	@%p6 bra 	$L__BB7_22;
	ld.param.u64 	%rd83, [popcount_weighted_keys_hybrid_tiled_kernel_param_10];
	ld.param.u64 	%rd80, [popcount_weighted_keys_hybrid_tiled_kernel_param_8];
	ld.param.u64 	%rd78, [popcount_weighted_keys_hybrid_tiled_kernel_param_7];
	ld.param.u64 	%rd76, [popcount_weighted_keys_hybrid_tiled_kernel_param_6];
	ld.param.u64 	%rd75, [popcount_weighted_keys_hybrid_tiled_kernel_param_5];
	ld.param.u64 	%rd74, [popcount_weighted_keys_hybrid_tiled_kernel_param_2];
	cvta.to.global.u64 	%rd3, %rd74;
	cvt.u64.u32 	%rd29, %r1;
	cvt.s64.s32 	%rd30, %r40;
	mul.lo.s64 	%rd4, %rd30, %rd29;
	setp.eq.s64 	%p7, %rd76, 0;
	setp.eq.s64 	%p8, %rd78, 0;
	or.pred  	%p9, %p7, %p8;
	setp.eq.s64 	%p10, %rd80, 0;
	or.pred  	%p1, %p9, %p10;
	cvt.s64.s32 	%rd5, %r39;
	mov.u32 	%r8, %ntid.x;
	and.b32  	%r9, %r4, 31;
	shr.u32 	%r10, %r8, 5;
	shl.b32 	%r11, %r8, 3;
	cvta.to.global.u64 	%rd6, %rd83;
	cvta.to.global.u64 	%rd7, %rd75;
	mov.f64 	%fd132, 0d0000000000000000;
$L__BB7_7:
	cvt.s64.s32 	%rd31, %r203;
	add.s64 	%rd8, %rd4, %rd31;
	shl.b64 	%rd32, %rd8, 3;
	add.s64 	%rd33, %rd6, %rd32;
	ld.global.nc.f64 	%fd2, [%rd33];
	setp.eq.f64 	%p11, %fd2, 0d0000000000000000;
	@%p11 bra 	$L__BB7_21;
	ld.param.u64 	%rd82, [popcount_weighted_keys_hybrid_tiled_kernel_param_9];
	cvta.to.global.u64 	%rd34, %rd82;
	add.s64 	%rd35, %rd34, %rd8;
	ld.global.nc.u8 	%rs1, [%rd35];
	cvt.u16.u8 	%rs2, %rs1;
	setp.ne.s16 	%p12, %rs2, 0;
	@%p12 bra 	$L__BB7_30;
	setp.lt.s32 	%p55, %r39, 1;
	@%p55 bra 	$L__BB7_21;
	mov.b32 	%r204, 0;
$L__BB7_11:
	setp.ge.s32 	%p56, %r4, %r38;
	cvt.u64.u32 	%rd9, %r204;
	mad.lo.s64 	%rd63, %rd8, %rd5, %rd9;
	shl.b64 	%rd64, %rd63, 3;
	add.s64 	%rd10, %rd7, %rd64;
	mov.f64 	%fd121, 0d0000000000000000;
	@%p56 bra 	$L__BB7_14;
	ld.global.nc.u64 	%rd11, [%rd10];
	mov.f64 	%fd121, 0d0000000000000000;
	mov.u32 	%r205, %r4;
$L__BB7_13:
	cvt.s64.s32 	%rd65, %r205;
	mad.lo.s64 	%rd66, %rd65, %rd5, %rd9;
	shl.b64 	%rd67, %rd66, 3;
	add.s64 	%rd68, %rd1, %rd67;
	ld.global.nc.u64 	%rd69, [%rd68];
	and.b64  	%rd70, %rd69, %rd11;
	popc.b64 	%r102, %rd70;
	cvt.rn.f64.u32 	%fd69, %r102;
	shl.b32 	%r103, %r205, 3;
	mov.u32 	%r104, shmem;
	add.s32 	%r105, %r104, %r103;
	ld.shared.f64 	%fd70, [%r105];
	fma.rn.f64 	%fd121, %fd70, %fd69, %fd121;
	add.s32 	%r205, %r205, %r8;
	setp.lt.s32 	%p57, %r205, %r38;
	@%p57 bra 	$L__BB7_13;
$L__BB7_14:
	setp.ne.s32 	%p58, %r9, 0;
	// begin inline asm
	mov.b64 {%r106,%r107}, %fd121;
	// end inline asm
	shfl.sync.down.b32	%r109|%p59, %r107, 16, 31, -1;
	shfl.sync.down.b32	%r108|%p60, %r106, 16, 31, -1;
	// begin inline asm
	mov.b64 %fd72, {%r108,%r109};
	// end inline asm
	add.f64 	%fd73, %fd121, %fd72;
	// begin inline asm
	mov.b64 {%r110,%r111}, %fd73;
	// end inline asm
	shfl.sync.down.b32	%r113|%p61, %r111, 8, 31, -1;
	shfl.sync.down.b32	%r112|%p62, %r110, 8, 31, -1;
	// begin inline asm
	mov.b64 %fd74, {%r112,%r113};
	// end inline asm
	add.f64 	%fd75, %fd73, %fd74;
	// begin inline asm
	mov.b64 {%r114,%r115}, %fd75;
	// end inline asm
	shfl.sync.down.b32	%r117|%p63, %r115, 4, 31, -1;
	shfl.sync.down.b32	%r116|%p64, %r114, 4, 31, -1;
	// begin inline asm
	mov.b64 %fd76, {%r116,%r117};
	// end inline asm
	add.f64 	%fd77, %fd75, %fd76;
	// begin inline asm
	mov.b64 {%r118,%r119}, %fd77;
	// end inline asm
	shfl.sync.down.b32	%r121|%p65, %r119, 2, 31, -1;
	shfl.sync.down.b32	%r120|%p66, %r118, 2, 31, -1;
	// begin inline asm
	mov.b64 %fd78, {%r120,%r121};
	// end inline asm
	add.f64 	%fd79, %fd77, %fd78;
	// begin inline asm
	mov.b64 {%r122,%r123}, %fd79;
	// end inline asm
	shfl.sync.down.b32	%r125|%p67, %r123, 1, 31, -1;
	shfl.sync.down.b32	%r124|%p68, %r122, 1, 31, -1;
	// begin inline asm
	mov.b64 %fd80, {%r124,%r125};
	// end inline asm
	add.f64 	%fd7, %fd79, %fd80;
	@%p58 bra 	$L__BB7_16;
	shr.u32 	%r126, %r4, 2;
	mov.u32 	%r127, _ZZ42popcount_weighted_keys_hybrid_tiled_kernelE10warp_buf_a;
	add.s32 	%r128, %r127, %r126;
	st.shared.f64 	[%r128], %fd7;
$L__BB7_16:
	setp.gt.u32 	%p69, %r4, 31;
	bar.sync 	0;
	mov.f64 	%fd123, 0d0000000000000000;
	@%p69 bra 	$L__BB7_20;
	setp.ge.u32 	%p70, %r4, %r10;
	mov.f64 	%fd122, 0d0000000000000000;
	@%p70 bra 	$L__BB7_19;
	shl.b32 	%r129, %r4, 3;
	mov.u32 	%r130, _ZZ42popcount_weighted_keys_hybrid_tiled_kernelE10warp_buf_a;
	add.s32 	%r131, %r130, %r129;
	ld.shared.f64 	%fd122, [%r131];
$L__BB7_19:
	// begin inline asm
	mov.b64 {%r132,%r133}, %fd122;
	// end inline asm
	shfl.sync.down.b32	%r135|%p71, %r133, 16, 31, -1;
	shfl.sync.down.b32	%r134|%p72, %r132, 16, 31, -1;
	// begin inline asm
	mov.b64 %fd84, {%r134,%r135};
	// end inline asm
	add.f64 	%fd85, %fd122, %fd84;
	// begin inline asm
	mov.b64 {%r136,%r137}, %fd85;
	// end inline asm
	shfl.sync.down.b32	%r139|%p73, %r137, 8, 31, -1;
	shfl.sync.down.b32	%r138|%p74, %r136, 8, 31, -1;
	// begin inline asm
	mov.b64 %fd86, {%r138,%r139};
	// end inline asm
	add.f64 	%fd87, %fd85, %fd86;
	// begin inline asm
	mov.b64 {%r140,%r141}, %fd87;
	// end inline asm
	shfl.sync.down.b32	%r143|%p75, %r141, 4, 31, -1;
	shfl.sync.down.b32	%r142|%p76, %r140, 4, 31, -1;
	// begin inline asm
	mov.b64 %fd88, {%r142,%r143};
	// end inline asm
	add.f64 	%fd89, %fd87, %fd88;
	// begin inline asm
	mov.b64 {%r144,%r145}, %fd89;
	// end inline asm
	shfl.sync.down.b32	%r147|%p77, %r145, 2, 31, -1;
	shfl.sync.down.b32	%r146|%p78, %r144, 2, 31, -1;
	// begin inline asm
	mov.b64 %fd90, {%r146,%r147};
	// end inline asm
	add.f64 	%fd91, %fd89, %fd90;
	// begin inline asm
	mov.b64 {%r148,%r149}, %fd91;
	// end inline asm
	shfl.sync.down.b32	%r151|%p79, %r149, 1, 31, -1;
	shfl.sync.down.b32	%r150|%p80, %r148, 1, 31, -1;
	// begin inline asm
	mov.b64 %fd92, {%r150,%r151};
	// end inline asm
	add.f64 	%fd123, %fd91, %fd92;
$L__BB7_20:
	cvt.u32.u64 	%r152, %rd9;
	setp.eq.s32 	%p81, %r4, 0;
	fma.rn.f64 	%fd93, %fd2, %fd123, %fd132;
	selp.f64 	%fd132, %fd93, %fd132, %p81;
	bar.sync 	0;
	add.s32 	%r204, %r152, 1;
	setp.eq.s32 	%p82, %r204, %r39;
	@%p82 bra 	$L__BB7_21;
	bra.uni 	$L__BB7_11;
$L__BB7_21:
	add.s32 	%r203, %r203, 1;
	setp.ne.s32 	%p83, %r203, %r3;
	@%p83 bra 	$L__BB7_7;
$L__BB7_22:
	// begin inline asm
	mov.b64 {%r153,%r154}, %fd132;
	// end inline asm
	shfl.sync.down.b32	%r156|%p84, %r154, 16, 31, -1;
	shfl.sync.down.b32	%r155|%p85, %r153, 16, 31, -1;
	// begin inline asm
	mov.b64 %fd95, {%r155,%r156};
	// end inline asm
	add.f64 	%fd96, %fd132, %fd95;
	// begin inline asm
	mov.b64 {%r157,%r158}, %fd96;
	// end inline asm
	shfl.sync.down.b32	%r160|%p86, %r158, 8, 31, -1;
	shfl.sync.down.b32	%r159|%p87, %r157, 8, 31, -1;
	// begin inline asm
	mov.b64 %fd97, {%r159,%r160};
	// end inline asm
	add.f64 	%fd98, %fd96, %fd97;
	// begin inline asm
	mov.b64 {%r161,%r162}, %fd98;
	// end inline asm
	shfl.sync.down.b32	%r164|%p88, %r162, 4, 31, -1;
	shfl.sync.down.b32	%r163|%p89, %r161, 4, 31, -1;
	// begin inline asm
	mov.b64 %fd99, {%r163,%r164};
	// end inline asm
	add.f64 	%fd100, %fd98, %fd99;
	// begin inline asm
	mov.b64 {%r165,%r166}, %fd100;
	// end inline asm
	shfl.sync.down.b32	%r168|%p90, %r166, 2, 31, -1;
	shfl.sync.down.b32	%r167|%p91, %r165, 2, 31, -1;
	// begin inline asm
	mov.b64 %fd101, {%r167,%r168};
	// end inline asm
	add.f64 	%fd102, %fd100, %fd101;
	// begin inline asm
	mov.b64 {%r169,%r170}, %fd102;
	// end inline asm
	shfl.sync.down.b32	%r172|%p92, %r170, 1, 31, -1;
	shfl.sync.down.b32	%r171|%p93, %r169, 1, 31, -1;
	// begin inline asm
	mov.b64 %fd103, {%r171,%r172};
	// end inline asm
	add.f64 	%fd29, %fd102, %fd103;
	and.b32  	%r173, %r4, 31;
	setp.ne.s32 	%p94, %r173, 0;
	@%p94 bra 	$L__BB7_24;
	shr.u32 	%r174, %r4, 2;
	mov.u32 	%r175, _ZZ42popcount_weighted_keys_hybrid_tiled_kernelE14warp_buf_final;
	add.s32 	%r176, %r175, %r174;
	st.shared.f64 	[%r176], %fd29;
$L__BB7_24:
	bar.sync 	0;
	setp.gt.u32 	%p95, %r4, 31;
	@%p95 bra 	$L__BB7_29;
	mov.u32 	%r177, %ntid.x;
	shr.u32 	%r178, %r177, 5;
	setp.ge.u32 	%p96, %r4, %r178;
	mov.f64 	%fd134, 0d0000000000000000;
	@%p96 bra 	$L__BB7_27;
	shl.b32 	%r179, %r4, 3;
	mov.u32 	%r180, _ZZ42popcount_weighted_keys_hybrid_tiled_kernelE14warp_buf_final;
	add.s32 	%r181, %r180, %r179;
	ld.shared.f64 	%fd134, [%r181];
$L__BB7_27:
	// begin inline asm
	mov.b64 {%r182,%r183}, %fd134;
	// end inline asm
	shfl.sync.down.b32	%r185|%p97, %r183, 16, 31, -1;
	shfl.sync.down.b32	%r184|%p98, %r182, 16, 31, -1;
	// begin inline asm
	mov.b64 %fd106, {%r184,%r185};
	// end inline asm
	add.f64 	%fd107, %fd134, %fd106;
	// begin inline asm
	mov.b64 {%r186,%r187}, %fd107;
	// end inline asm
	shfl.sync.down.b32	%r189|%p99, %r187, 8, 31, -1;
	shfl.sync.down.b32	%r188|%p100, %r186, 8, 31, -1;
	// begin inline asm
	mov.b64 %fd108, {%r188,%r189};
	// end inline asm
	add.f64 	%fd109, %fd107, %fd108;
	// begin inline asm
	mov.b64 {%r190,%r191}, %fd109;
	// end inline asm
	shfl.sync.down.b32	%r193|%p101, %r191, 4, 31, -1;
	shfl.sync.down.b32	%r192|%p102, %r190, 4, 31, -1;
	// begin inline asm
	mov.b64 %fd110, {%r192,%r193};
	// end inline asm
	add.f64 	%fd111, %fd109, %fd110;
	// begin inline asm
	mov.b64 {%r194,%r195}, %fd111;
	// end inline asm
	shfl.sync.down.b32	%r197|%p103, %r195, 2, 31, -1;
	shfl.sync.down.b32	%r196|%p104, %r194, 2, 31, -1;
	// begin inline asm
	mov.b64 %fd112, {%r196,%r197};
	// end inline asm
	add.f64 	%fd113, %fd111, %fd112;
	// begin inline asm
	mov.b64 {%r198,%r199}, %fd113;
	// end inline asm
	shfl.sync.down.b32	%r201|%p105, %r199, 1, 31, -1;
	shfl.sync.down.b32	%r200|%p106, %r198, 1, 31, -1;
	// begin inline asm
	mov.b64 %fd114, {%r200,%r201};
	// end inline asm
	add.f64 	%fd32, %fd113, %fd114;
	setp.ne.s32 	%p107, %r4, 0;
	@%p107 bra 	$L__BB7_29;
	ld.param.u64 	%rd84, [popcount_weighted_keys_hybrid_tiled_kernel_param_15];
	ld.param.f64 	%fd117, [popcount_weighted_keys_hybrid_tiled_kernel_param_14];
	cvta.to.global.u64 	%rd71, %rd84;
	mul.wide.u32 	%rd72, %r1, 8;
	add.s64 	%rd73, %rd71, %rd72;
	mul.f64 	%fd115, %fd117, %fd32;
	atom.global.add.f64 	%fd116, [%rd73], %fd115;
$L__BB7_29:
	ret;
$L__BB7_30:
	@%p1 bra 	$L__BB7_21;
	ld.param.u64 	%rd81, [popcount_weighted_keys_hybrid_tiled_kernel_param_8];
	ld.param.u64 	%rd79, [popcount_weighted_keys_hybrid_tiled_kernel_param_7];
	cvta.to.global.u64 	%rd36, %rd79;
	add.s64 	%rd38, %rd36, %rd32;
	ld.global.nc.u64 	%rd12, [%rd38];
	cvta.to.global.u64 	%rd39, %rd81;
	shl.b64 	%rd40, %rd8, 2;
	add.s64 	%rd41, %rd39, %rd40;
	ld.global.nc.u32 	%r17, [%rd41];
	setp.lt.s32 	%p13, %r17, 1;
	@%p13 bra 	$L__BB7_21;
	ld.param.u64 	%rd77, [popcount_weighted_keys_hybrid_tiled_kernel_param_6];
	cvta.to.global.u64 	%rd42, %rd77;
	shl.b64 	%rd43, %rd12, 3;
	add.s64 	%rd13, %rd42, %rd43;
	mov.b32 	%r210, 0;
	mov.u32 	%r212, %r210;
	bra.uni 	$L__BB7_34;
$L__BB7_33:
	setp.ge.s32 	%p54, %r210, %r17;
	@%p54 bra 	$L__BB7_21;
$L__BB7_34:
	setp.ne.s32 	%p14, %r4, 0;
	mul.wide.s32 	%rd44, %r210, 8;
	add.s64 	%rd45, %rd13, %rd44;
	ld.global.nc.u64 	%rd14, [%rd45];
	shr.u64 	%rd46, %rd14, 1;
	cvt.u32.u64 	%r22, %rd46;
	and.b64  	%rd47, %rd14, 1;
	setp.eq.b64 	%p15, %rd47, 1;
	not.pred 	%p16, %p15;
	or.pred  	%p17, %p14, %p16;
	@%p17 bra 	$L__BB7_36;
	add.s32 	%r49, %r212, %r22;
	min.s32 	%r50, %r49, %r39;
	mul.wide.s32 	%rd48, %r50, 8;
	add.s64 	%rd49, %rd3, %rd48;
	ld.global.nc.f64 	%fd37, [%rd49];
	mul.wide.s32 	%rd50, %r212, 8;
	add.s64 	%rd51, %rd3, %rd50;
	ld.global.nc.f64 	%fd38, [%rd51];
	sub.f64 	%fd39, %fd37, %fd38;
	fma.rn.f64 	%fd132, %fd2, %fd39, %fd132;
$L__BB7_36:
	add.s32 	%r212, %r212, %r22;
	add.s32 	%r210, %r210, 1;
	setp.lt.u64 	%p18, %rd14, 8589934592;
	setp.ge.s32 	%p19, %r210, %r17;
	setp.ge.s32 	%p20, %r212, %r39;
	or.pred  	%p21, %p19, %p20;
	or.pred  	%p22, %p21, %p18;
	@%p22 bra 	$L__BB7_33;
	shr.u64 	%rd52, %rd14, 33;
	cvt.u32.u64 	%r25, %rd52;
	mov.b32 	%r211, 0;
$L__BB7_38:
	setp.ge.s32 	%p23, %r4, %r38;
	mov.f64 	%fd129, 0d0000000000000000;
	@%p23 bra 	$L__BB7_41;
	shl.b32 	%r52, %r4, 3;
	mov.u32 	%r53, shmem;
	add.s32 	%r213, %r53, %r52;
	mul.wide.s32 	%rd53, %r210, 8;
	add.s64 	%rd54, %rd13, %rd53;
	ld.global.nc.u64 	%rd15, [%rd54];
	cvt.s64.s32 	%rd16, %r212;
	mov.f64 	%fd129, 0d0000000000000000;
	mov.u32 	%r214, %r4;
$L__BB7_40:
	cvt.s64.s32 	%rd55, %r214;
	mad.lo.s64 	%rd56, %rd55, %rd5, %rd16;
	shl.b64 	%rd57, %rd56, 3;
	add.s64 	%rd58, %rd1, %rd57;
	ld.global.nc.u64 	%rd59, [%rd58];
	and.b64  	%rd60, %rd59, %rd15;
	popc.b64 	%r54, %rd60;
	cvt.rn.f64.u32 	%fd42, %r54;
	ld.shared.f64 	%fd43, [%r213];
	fma.rn.f64 	%fd129, %fd43, %fd42, %fd129;
	add.s32 	%r214, %r214, %r8;
	add.s32 	%r213, %r213, %r11;
	setp.lt.s32 	%p24, %r214, %r38;
	@%p24 bra 	$L__BB7_40;
$L__BB7_41:
	setp.ne.s32 	%p25, %r9, 0;
	// begin inline asm
	mov.b64 {%r55,%r56}, %fd129;
	// end inline asm
	shfl.sync.down.b32	%r58|%p26, %r56, 16, 31, -1;
	shfl.sync.down.b32	%r57|%p27, %r55, 16, 31, -1;
	// begin inline asm
	mov.b64 %fd45, {%r57,%r58};
	// end inline asm
	add.f64 	%fd46, %fd129, %fd45;
	// begin inline asm
	mov.b64 {%r59,%r60}, %fd46;
	// end inline asm
	shfl.sync.down.b32	%r62|%p28, %r60, 8, 31, -1;
	shfl.sync.down.b32	%r61|%p29, %r59, 8, 31, -1;
	// begin inline asm
	mov.b64 %fd47, {%r61,%r62};
	// end inline asm
	add.f64 	%fd48, %fd46, %fd47;
	// begin inline asm
	mov.b64 {%r63,%r64}, %fd48;
	// end inline asm
	shfl.sync.down.b32	%r66|%p30, %r64, 4, 31, -1;
	shfl.sync.down.b32	%r65|%p31, %r63, 4, 31, -1;
	// begin inline asm
	mov.b64 %fd49, {%r65,%r66};
	// end inline asm
	add.f64 	%fd50, %fd48, %fd49;
	// begin inline asm
	mov.b64 {%r67,%r68}, %fd50;
	// end inline asm
	shfl.sync.down.b32	%r70|%p32, %r68, 2, 31, -1;
	shfl.sync.down.b32	%r69|%p33, %r67, 2, 31, -1;
	// begin inline asm
	mov.b64 %fd51, {%r69,%r70};
	// end inline asm
	add.f64 	%fd52, %fd50, %fd51;
	// begin inline asm
	mov.b64 {%r71,%r72}, %fd52;
	// end inline asm
	shfl.sync.down.b32	%r74|%p34, %r72, 1, 31, -1;
	shfl.sync.down.b32	%r73|%p35, %r71, 1, 31, -1;
	// begin inline asm
	mov.b64 %fd53, {%r73,%r74};
	// end inline asm
	add.f64 	%fd21, %fd52, %fd53;
	@%p25 bra 	$L__BB7_43;
	shr.u32 	%r75, %r4, 2;
	mov.u32 	%r76, _ZZ42popcount_weighted_keys_hybrid_tiled_kernelE10warp_buf_b;
	add.s32 	%r77, %r76, %r75;
	st.shared.f64 	[%r77], %fd21;
$L__BB7_43:
	setp.gt.u32 	%p36, %r4, 31;
	bar.sync 	0;
	mov.f64 	%fd131, 0d0000000000000000;
	@%p36 bra 	$L__BB7_47;
	setp.ge.u32 	%p37, %r4, %r10;
	mov.f64 	%fd130, 0d0000000000000000;
	@%p37 bra 	$L__BB7_46;
	shl.b32 	%r78, %r4, 3;
	mov.u32 	%r79, _ZZ42popcount_weighted_keys_hybrid_tiled_kernelE10warp_buf_b;
	add.s32 	%r80, %r79, %r78;
	ld.shared.f64 	%fd130, [%r80];
$L__BB7_46:
	// begin inline asm
	mov.b64 {%r81,%r82}, %fd130;
	// end inline asm
	shfl.sync.down.b32	%r84|%p38, %r82, 16, 31, -1;
	shfl.sync.down.b32	%r83|%p39, %r81, 16, 31, -1;
	// begin inline asm
	mov.b64 %fd57, {%r83,%r84};
	// end inline asm
	add.f64 	%fd58, %fd130, %fd57;
	// begin inline asm
	mov.b64 {%r85,%r86}, %fd58;
	// end inline asm
	shfl.sync.down.b32	%r88|%p40, %r86, 8, 31, -1;
	shfl.sync.down.b32	%r87|%p41, %r85, 8, 31, -1;
	// begin inline asm
	mov.b64 %fd59, {%r87,%r88};
	// end inline asm
	add.f64 	%fd60, %fd58, %fd59;
	// begin inline asm
	mov.b64 {%r89,%r90}, %fd60;
	// end inline asm
	shfl.sync.down.b32	%r92|%p42, %r90, 4, 31, -1;
	shfl.sync.down.b32	%r91|%p43, %r89, 4, 31, -1;
	// begin inline asm
	mov.b64 %fd61, {%r91,%r92};
	// end inline asm
	add.f64 	%fd62, %fd60, %fd61;
	// begin inline asm
	mov.b64 {%r93,%r94}, %fd62;
	// end inline asm
	shfl.sync.down.b32	%r96|%p44, %r94, 2, 31, -1;
	shfl.sync.down.b32	%r95|%p45, %r93, 2, 31, -1;
	// begin inline asm
	mov.b64 %fd63, {%r95,%r96};
	// end inline asm
	add.f64 	%fd64, %fd62, %fd63;
	// begin inline asm
	mov.b64 {%r97,%r98}, %fd64;
	// end inline asm
	shfl.sync.down.b32	%r100|%p46, %r98, 1, 31, -1;
	shfl.sync.down.b32	%r99|%p47, %r97, 1, 31, -1;
	// begin inline asm
	mov.b64 %fd65, {%r99,%r100};
	// end inline asm
	add.f64 	%fd131, %fd64, %fd65;
$L__BB7_47:
	setp.eq.s32 	%p48, %r4, 0;
	fma.rn.f64 	%fd66, %fd2, %fd131, %fd132;
	selp.f64 	%fd132, %fd66, %fd132, %p48;
	add.s32 	%r212, %r212, 1;
	bar.sync 	0;
	add.s32 	%r211, %r211, 1;
	add.s32 	%r210, %r210, 1;
	setp.lt.u32 	%p49, %r211, %r25;
	setp.lt.s32 	%p50, %r210, %r17;
	setp.lt.s32 	%p51, %r212, %r39;
	and.pred  	%p52, %p50, %p51;
	and.pred  	%p53, %p52, %p49;
	@%p53 bra 	$L__BB7_38;
	bra.uni 	$L__BB7_33;

}
	// .globl	slice_popcount_sum_kernel
.visible .entry slice_popcount_sum_kernel(
	.param .u64 .ptr .align 1 slice_popcount_sum_kernel_param_0,
	.param .u32 slice_popcount_sum_kernel_param_1,
	.param .u32 slice_popcount_sum_kernel_param_2,
	.param .u64 .ptr .align 1 slice_popcount_sum_kernel_param_3
)
{
	.reg .pred 	%p<27>;
	.reg .b32 	%r<59>;
	.reg .b64 	%rd<47>;
	// demoted variable
	.shared .align 8 .b8 _ZZ25slice_popcount_sum_kernelE4smem[256];
	ld.param.u64 	%rd10, [slice_popcount_sum_kernel_param_0];
	ld.param.u32 	%r7, [slice_popcount_sum_kernel_param_1];
	ld.param.u32 	%r6, [slice_popcount_sum_kernel_param_2];
	ld.param.u64 	%rd11, [slice_popcount_sum_kernel_param_3];
	mov.u32 	%r1, %ctaid.x;
	setp.ge.s32 	%p1, %r1, %r7;
	@%p1 bra 	$L__BB8_10;
	mov.u32 	%r2, %tid.x;
	setp.ge.s32 	%p2, %r2, %r6;
	mov.b64 	%rd45, 0;
	@%p2 bra 	$L__BB8_4;
	mul.wide.u32 	%rd1, %r6, %r1;
	mov.u32 	%r3, %ntid.x;
	cvta.to.global.u64 	%rd2, %rd10;
	mov.b64 	%rd45, 0;
	mov.u32 	%r58, %r2;
$L__BB8_3:
	cvt.s64.s32 	%rd14, %r58;
	add.s64 	%rd15, %rd1, %rd14;
	shl.b64 	%rd16, %rd15, 3;
	add.s64 	%rd17, %rd2, %rd16;
	ld.global.nc.u64 	%rd18, [%rd17];
	popc.b64 	%r8, %rd18;
	cvt.u64.u32 	%rd19, %r8;
	add.s64 	%rd45, %rd19, %rd45;
	add.s32 	%r58, %r58, %r3;
	setp.lt.s32 	%p3, %r58, %r6;
	@%p3 bra 	$L__BB8_3;
$L__BB8_4:
	// begin inline asm
	mov.b64 {%r9,%r10}, %rd45;
	// end inline asm
	shfl.sync.down.b32	%r12|%p4, %r10, 16, 31, -1;
	shfl.sync.down.b32	%r11|%p5, %r9, 16, 31, -1;
	// begin inline asm
	mov.b64 %rd21, {%r11,%r12};
	// end inline asm
	add.s64 	%rd22, %rd21, %rd45;
	// begin inline asm
	mov.b64 {%r13,%r14}, %rd22;
	// end inline asm
	shfl.sync.down.b32	%r16|%p6, %r14, 8, 31, -1;
	shfl.sync.down.b32	%r15|%p7, %r13, 8, 31, -1;
	// begin inline asm
	mov.b64 %rd23, {%r15,%r16};
	// end inline asm
	add.s64 	%rd24, %rd23, %rd22;
	// begin inline asm
	mov.b64 {%r17,%r18}, %rd24;
	// end inline asm
	shfl.sync.down.b32	%r20|%p8, %r18, 4, 31, -1;
	shfl.sync.down.b32	%r19|%p9, %r17, 4, 31, -1;
	// begin inline asm
	mov.b64 %rd25, {%r19,%r20};
	// end inline asm
	add.s64 	%rd26, %rd25, %rd24;
	// begin inline asm
	mov.b64 {%r21,%r22}, %rd26;
	// end inline asm
	shfl.sync.down.b32	%r24|%p10, %r22, 2, 31, -1;
	shfl.sync.down.b32	%r23|%p11, %r21, 2, 31, -1;
	// begin inline asm
	mov.b64 %rd27, {%r23,%r24};
	// end inline asm
	add.s64 	%rd28, %rd27, %rd26;
	// begin inline asm
	mov.b64 {%r25,%r26}, %rd28;
	// end inline asm
	shfl.sync.down.b32	%r28|%p12, %r26, 1, 31, -1;
	shfl.sync.down.b32	%r27|%p13, %r25, 1, 31, -1;
	// begin inline asm
	mov.b64 %rd29, {%r27,%r28};
	// end inline asm
	add.s64 	%rd6, %rd29, %rd28;
	and.b32  	%r29, %r2, 31;
	setp.ne.s32 	%p14, %r29, 0;
	@%p14 bra 	$L__BB8_6;
	shr.u32 	%r30, %r2, 2;
	mov.u32 	%r31, _ZZ25slice_popcount_sum_kernelE4smem;
	add.s32 	%r32, %r31, %r30;
	st.shared.u64 	[%r32], %rd6;
$L__BB8_6:
	bar.sync 	0;
	mov.u32 	%r33, %ntid.x;
	shr.u32 	%r34, %r33, 5;
	setp.ge.u32 	%p15, %r2, %r34;
	mov.b64 	%rd46, 0;
	@%p15 bra 	$L__BB8_8;
	shl.b32 	%r35, %r2, 3;
	mov.u32 	%r36, _ZZ25slice_popcount_sum_kernelE4smem;
	add.s32 	%r37, %r36, %r35;
	ld.shared.u64 	%rd46, [%r37];
$L__BB8_8:
	// begin inline asm
	mov.b64 {%r38,%r39}, %rd46;
	// end inline asm
	shfl.sync.down.b32	%r41|%p16, %r39, 16, 31, -1;
	shfl.sync.down.b32	%r40|%p17, %r38, 16, 31, -1;
	// begin inline asm
	mov.b64 %rd32, {%r40,%r41};
	// end inline asm
	add.s64 	%rd33, %rd32, %rd46;
	// begin inline asm
	mov.b64 {%r42,%r43}, %rd33;
	// end inline asm
	shfl.sync.down.b32	%r45|%p18, %r43, 8, 31, -1;
	shfl.sync.down.b32	%r44|%p19, %r42, 8, 31, -1;
	// begin inline asm
	mov.b64 %rd34, {%r44,%r45};
	// end inline asm
	add.s64 	%rd35, %rd34, %rd33;
	// begin inline asm
	mov.b64 {%r46,%r47}, %rd35;
	// end inline asm
	shfl.sync.down.b32	%r49|%p20, %r47, 4, 31, -1;
	shfl.sync.down.b32	%r48|%p21, %r46, 4, 31, -1;
	// begin inline asm
	mov.b64 %rd36, {%r48,%r49};
	// end inline asm
	add.s64 	%rd37, %rd36, %rd35;
	// begin inline asm
	mov.b64 {%r50,%r51}, %rd37;
	// end inline asm
	shfl.sync.down.b32	%r53|%p22, %r51, 2, 31, -1;
	shfl.sync.down.b32	%r52|%p23, %r50, 2, 31, -1;
	// begin inline asm
	mov.b64 %rd38, {%r52,%r53};
	// end inline asm
	add.s64 	%rd39, %rd38, %rd37;
	// begin inline asm
	mov.b64 {%r54,%r55}, %rd39;
	// end inline asm
	shfl.sync.down.b32	%r57|%p24, %r55, 1, 31, -1;
	shfl.sync.down.b32	%r56|%p25, %r54, 1, 31, -1;
	// begin inline asm
	mov.b64 %rd40, {%r56,%r57};
	// end inline asm
	add.s64 	%rd9, %rd40, %rd39;
	setp.ne.s32 	%p26, %r2, 0;
	@%p26 bra 	$L__BB8_10;
	cvta.to.global.u64 	%rd41, %rd11;
	mul.wide.u32 	%rd42, %r1, 8;
	add.s64 	%rd43, %rd41, %rd42;
	st.global.u64 	[%rd43], %rd9;
$L__BB8_10:
	ret;

}
	// .globl	compress_flags_from_density_kernel
.visible .entry compress_flags_from_density_kernel(
	.param .u64 .ptr .align 1 compress_flags_from_density_kernel_param_0,
	.param .u32 compress_flags_from_density_kernel_param_1,
	.param .u32 compress_flags_from_density_kernel_param_2,
	.param .f64 compress_flags_from_density_kernel_param_3,
	.param .u64 .ptr .align 1 compress_flags_from_density_kernel_param_4
)
{
	.reg .pred 	%p<24>;
	.reg .b32 	%r<32>;
	.reg .b64 	%rd<10>;
	.reg .b64 	%fd<39>;

	ld.param.u64 	%rd1, [compress_flags_from_density_kernel_param_0];
	ld.param.u32 	%r7, [compress_flags_from_density_kernel_param_1];
	ld.param.u32 	%r6, [compress_flags_from_density_kernel_param_2];
	ld.param.f64 	%fd15, [compress_flags_from_density_kernel_param_3];
	ld.param.u64 	%rd2, [compress_flags_from_density_kernel_param_4];
	mov.u32 	%r8, %ctaid.x;
	mov.u32 	%r9, %ntid.x;
	mov.u32 	%r10, %tid.x;
	mad.lo.s32 	%r1, %r8, %r9, %r10;
	setp.ge.s32 	%p1, %r1, %r7;
	@%p1 bra 	$L__BB9_10;
	cvt.rn.f64.s32 	%fd17, %r6;
	mul.f64 	%fd1, %fd17, 0d4050000000000000;
	setp.leu.f64 	%p2, %fd1, 0d0000000000000000;
	mov.f64 	%fd35, 0d0000000000000000;
	@%p2 bra 	$L__BB9_3;
	cvta.to.global.u64 	%rd3, %rd1;
	mul.wide.s32 	%rd4, %r1, 8;
	add.s64 	%rd5, %rd3, %rd4;
	ld.global.nc.u64 	%rd6, [%rd5];
	cvt.rn.f64.u64 	%fd18, %rd6;
	div.rn.f64 	%fd35, %fd18, %fd1;
$L__BB9_3:
	setp.gt.f64 	%p3, %fd35, 0d3FF0000000000000;
	selp.f64 	%fd4, 0d3FF0000000000000, %fd35, %p3;
	mov.f64 	%fd19, 0d3FF0000000000000;
	sub.f64 	%fd5, %fd19, %fd4;
	{
	.reg .b32 %temp; 
	mov.b64 	{%temp, %r2}, %fd5;
	}
	mov.f64 	%fd20, 0d4060000000000000;
	{
	.reg .b32 %temp; 
	mov.b64 	{%temp, %r11}, %fd20;
	}
	and.b32  	%r4, %r11, 2146435072;
	setp.eq.s32 	%p4, %r4, 1071644672;
	abs.f64 	%fd6, %fd5;
	{ // callseq 0, 0
	.param .b64 param0;
	st.param.f64 	[param0], %fd6;
	.param .b64 retval0;
	call.uni (retval0), 
	__internal_accurate_pow, 
	(
	param0
	);
	ld.param.f64 	%fd21, [retval0];
	} // callseq 0
	setp.lt.s32 	%p5, %r2, 0;
	neg.f64 	%fd23, %fd21;
	selp.f64 	%fd24, %fd23, %fd21, %p4;
	selp.f64 	%fd37, %fd24, %fd21, %p5;
	setp.neu.f64 	%p6, %fd5, 0d0000000000000000;
	@%p6 bra 	$L__BB9_5;
	setp.eq.s32 	%p7, %r4, 1071644672;
	selp.b32 	%r12, %r2, 0, %p7;
	setp.lt.s32 	%p8, %r11, 0;
	or.b32  	%r13, %r12, 2146435072;
	selp.b32 	%r14, %r13, %r12, %p8;
	mov.b32 	%r15, 0;
	mov.b64 	%fd37, {%r15, %r14};
$L__BB9_5:
	add.f64 	%fd25, %fd5, 0d4060000000000000;
	{
	.reg .b32 %temp; 
	mov.b64 	{%temp, %r16}, %fd25;
	}
	and.b32  	%r17, %r16, 2146435072;
	setp.ne.s32 	%p9, %r17, 2146435072;
	setp.neu.f64 	%p10, %fd6, 0d7FF0000000000000;
	or.pred  	%p11, %p10, %p9;
	@%p11 bra 	$L__BB9_7;
	setp.lt.s32 	%p12, %r2, 0;
	setp.eq.s32 	%p13, %r4, 1071644672;
	setp.lt.s32 	%p14, %r11, 0;
	selp.b32 	%r19, 0, 2146435072, %p14;
	and.b32  	%r20, %r11, 2147483647;
	setp.ne.s32 	%p15, %r20, 1071644672;
	or.b32  	%r21, %r19, -2147483648;
	selp.b32 	%r22, %r21, %r19, %p15;
	selp.b32 	%r23, %r22, %r19, %p13;
	selp.b32 	%r24, %r23, %r19, %p12;
	mov.b32 	%r25, 0;
	mov.b64 	%fd37, {%r25, %r24};
$L__BB9_7:
	setp.eq.s32 	%p16, %r4, 1071644672;
	{
	.reg .b32 %temp; 
	mov.b64 	{%temp, %r5}, %fd4;
	}
	{ // callseq 1, 0
	.param .b64 param0;
	st.param.f64 	[param0], %fd4;
	.param .b64 retval0;
	call.uni (retval0), 
	__internal_accurate_pow, 
	(
	param0
	);
	ld.param.f64 	%fd26, [retval0];
	} // callseq 1
	setp.lt.s32 	%p17, %r5, 0;
	neg.f64 	%fd28, %fd26;
	selp.f64 	%fd29, %fd28, %fd26, %p16;
	selp.f64 	%fd38, %fd29, %fd26, %p17;
	setp.neu.f64 	%p18, %fd4, 0d0000000000000000;
	@%p18 bra 	$L__BB9_9;
	setp.eq.s32 	%p19, %r4, 1071644672;
	selp.b32 	%r27, %r5, 0, %p19;
	setp.lt.s32 	%p20, %r11, 0;
	or.b32  	%r28, %r27, 2146435072;
	selp.b32 	%r29, %r28, %r27, %p20;
	mov.b32 	%r30, 0;
	mov.b64 	%fd38, {%r30, %r29};
$L__BB9_9:
	setp.eq.f64 	%p21, %fd5, 0d3FF0000000000000;
	setp.eq.f64 	%p22, %fd4, 0d3FF0000000000000;
	selp.f64 	%fd30, 0d3FF0000000000000, %fd38, %p22;
	mov.f64 	%fd31, 0d3FF0000000000000;
	sub.f64 	%fd32, %fd31, %fd37;
	selp.f64 	%fd33, 0d0000000000000000, %fd32, %p21;
	sub.f64 	%fd34, %fd33, %fd30;
	setp.le.f64 	%p23, %fd34, %fd15;
	selp.u32 	%r31, 1, 0, %p23;
	cvta.to.global.u64 	%rd7, %rd2;
	mul.wide.s32 	%rd8, %r1, 4;
	add.s64 	%rd9, %rd7, %rd8;
	st.global.u32 	[%rd9], %r31;
$L__BB9_10:
	ret;

}
	// .globl	ewah_size_kernel
.visible .entry ewah_size_kernel(
	.param .u64 .ptr .align 1 ewah_size_kernel_param_0,
	.param .u32 ewah_size_kernel_param_1,
	.param .u32 ewah_size_kernel_param_2,
	.param .u64 .ptr .align 1 ewah_size_kernel_param_3,
	.param .u64 .ptr .align 1 ewah_size_kernel_param_4
)
{
	.reg .pred 	%p<16>;
	.reg .b32 	%r<27>;
	.reg .b64 	%rd<39>;

	ld.param.u64 	%rd12, [ewah_size_kernel_param_0];
	ld.param.u32 	%r15, [ewah_size_kernel_param_1];
	ld.param.u32 	%r14, [ewah_size_kernel_param_2];
	ld.param.u64 	%rd13, [ewah_size_kernel_param_3];
	ld.param.u64 	%rd14, [ewah_size_kernel_param_4];
	mov.u32 	%r1, %ctaid.x;
	setp.ge.s32 	%p1, %r1, %r15;
	mov.u32 	%r16, %tid.x;
	setp.ne.s32 	%p2, %r16, 0;
	or.pred  	%p3, %p2, %p1;
	@%p3 bra 	$L__BB10_17;
	cvta.to.global.u64 	%rd1, %rd13;
	cvta.to.global.u64 	%rd2, %rd12;
	cvt.u64.u32 	%rd3, %r1;
	setp.lt.s32 	%p4, %r14, 1;
	mov.b64 	%rd38, 0;
	@%p4 bra 	$L__BB10_16;
	cvt.s64.s32 	%rd17, %r14;
	mul.lo.s64 	%rd18, %rd17, %rd3;
	shl.b64 	%rd19, %rd18, 3;
	add.s64 	%rd4, %rd2, %rd19;
	shl.b64 	%rd20, %rd3, 2;
	add.s64 	%rd21, %rd1, %rd20;
	ld.global.nc.u32 	%r2, [%rd21];
	mov.b64 	%rd38, 0;
	mov.b32 	%r22, 0;
$L__BB10_3:
	setp.eq.s32 	%p5, %r2, 0;
	@%p5 bra 	$L__BB10_9;
	mul.wide.s32 	%rd22, %r22, 8;
	add.s64 	%rd23, %rd4, %rd22;
	ld.global.nc.u64 	%rd6, [%rd23];
	add.s64 	%rd24, %rd6, 1;
	setp.gt.u64 	%p6, %rd24, 1;
	@%p6 bra 	$L__BB10_9;
	setp.ge.s32 	%p7, %r22, %r14;
	@%p7 bra 	$L__BB10_9;
	setp.eq.s64 	%p8, %rd6, -1;
	selp.s64 	%rd7, -1, 0, %p8;
	mov.u32 	%r21, %r22;
$L__BB10_7:
	mul.wide.s32 	%rd25, %r21, 8;
	add.s64 	%rd26, %rd4, %rd25;
	ld.global.nc.u64 	%rd27, [%rd26];
	setp.ne.s64 	%p9, %rd27, %rd7;
	mov.u32 	%r22, %r21;
	@%p9 bra 	$L__BB10_9;
	add.s32 	%r21, %r21, 1;
	setp.ne.s32 	%p10, %r21, %r14;
	mov.u32 	%r22, %r14;
	@%p10 bra 	$L__BB10_7;
$L__BB10_9:
	setp.le.s32 	%p11, %r14, %r22;
	mov.b64 	%rd37, 1;
	@%p11 bra 	$L__BB10_15;
	sub.s32 	%r7, %r14, %r22;
	mov.b32 	%r23, 0;
$L__BB10_11:
	setp.eq.s32 	%p12, %r2, 0;
	add.s32 	%r24, %r23, %r22;
	@%p12 bra 	$L__BB10_13;
	mul.wide.s32 	%rd29, %r24, 8;
	add.s64 	%rd30, %rd4, %rd29;
	ld.global.nc.u64 	%rd31, [%rd30];
	add.s64 	%rd32, %rd31, 1;
	setp.lt.u64 	%p13, %rd32, 2;
	mov.u32 	%r25, %r23;
	@%p13 bra 	$L__BB10_14;
$L__BB10_13:
	add.s32 	%r23, %r23, 1;
	setp.ne.s32 	%p14, %r23, %r7;
	mov.u32 	%r24, %r14;
	mov.u32 	%r25, %r7;
	@%p14 bra 	$L__BB10_11;
$L__BB10_14:
	add.s32 	%r19, %r25, 1;
	cvt.u64.u32 	%rd37, %r19;
	mov.u32 	%r22, %r24;
$L__BB10_15:
	add.s64 	%rd38, %rd38, %rd37;
	setp.lt.s32 	%p15, %r22, %r14;
	@%p15 bra 	$L__BB10_3;
$L__BB10_16:
	cvta.to.global.u64 	%rd33, %rd14;
	shl.b64 	%rd34, %rd3, 3;
	add.s64 	%rd35, %rd33, %rd34;
	st.global.u64 	[%rd35], %rd38;
$L__BB10_17:
	ret;

}
	// .globl	ewah_emit_kernel
.visible .entry ewah_emit_kernel(
	.param .u64 .ptr .align 1 ewah_emit_kernel_param_0,
	.param .u32 ewah_emit_kernel_param_1,
	.param .u32 ewah_emit_kernel_param_2,
	.param .u64 .ptr .align 1 ewah_emit_kernel_param_3,
	.param .u64 .ptr .align 1 ewah_emit_kernel_param_4,
	.param .u64 .ptr .align 1 ewah_emit_kernel_param_5,
	.param .u64 .ptr .align 1 ewah_emit_kernel_param_6
)
{
	.reg .pred 	%p<23>;
	.reg .b32 	%r<41>;
	.reg .b64 	%rd<88>;

	ld.param.u64 	%rd30, [ewah_emit_kernel_param_0];
	ld.param.u32 	%r23, [ewah_emit_kernel_param_1];
	ld.param.u32 	%r22, [ewah_emit_kernel_param_2];
	ld.param.u64 	%rd31, [ewah_emit_kernel_param_3];
	ld.param.u64 	%rd32, [ewah_emit_kernel_param_4];
	ld.param.u64 	%rd34, [ewah_emit_kernel_param_5];
	ld.param.u64 	%rd33, [ewah_emit_kernel_param_6];
	cvta.to.global.u64 	%rd1, %rd34;
	mov.u32 	%r1, %ctaid.x;
	setp.ge.s32 	%p1, %r1, %r23;
	mov.u32 	%r24, %tid.x;
	setp.ne.s32 	%p2, %r24, 0;
	or.pred  	%p3, %p2, %p1;
	@%p3 bra 	$L__BB11_25;
	cvta.to.global.u64 	%rd35, %rd32;
	cvta.to.global.u64 	%rd2, %rd31;
	cvt.u64.u32 	%rd3, %r1;
	mul.wide.u32 	%rd36, %r1, 8;
	add.s64 	%rd37, %rd35, %rd36;
	ld.global.nc.u64 	%rd4, [%rd37];
	setp.lt.s32 	%p4, %r22, 1;
	mov.u64 	%rd81, %rd4;
	@%p4 bra 	$L__BB11_24;
	cvta.to.global.u64 	%rd38, %rd30;
	cvt.s64.s32 	%rd39, %r22;
	mul.lo.s64 	%rd40, %rd39, %rd3;
	shl.b64 	%rd41, %rd40, 3;
	add.s64 	%rd5, %rd41, %rd38;
	shl.b64 	%rd42, %rd3, 2;
	add.s64 	%rd43, %rd2, %rd42;
	ld.global.nc.u32 	%r2, [%rd43];
	add.s64 	%rd6, %rd5, 16;
	add.s64 	%rd7, %rd1, 32;
	mov.b32 	%r32, 0;
	mov.u64 	%rd81, %rd4;
	bra.uni 	$L__BB11_8;
$L__BB11_3:
	setp.eq.s32 	%p19, %r15, 0;
	mov.u64 	%rd81, %rd86;
	@%p19 bra 	$L__BB11_7;
	add.s32 	%r30, %r31, %r35;
	mul.wide.s32 	%rd70, %r30, 8;
	add.s64 	%rd10, %rd5, %rd70;
	ld.global.nc.u64 	%rd71, [%rd10];
	shl.b64 	%rd72, %rd86, 3;
	add.s64 	%rd11, %rd1, %rd72;
	st.global.u64 	[%rd11], %rd71;
	add.s64 	%rd81, %rd86, 1;
	setp.eq.s32 	%p20, %r15, 1;
	@%p20 bra 	$L__BB11_7;
	ld.global.nc.u64 	%rd73, [%rd10+8];
	st.global.u64 	[%rd11+8], %rd73;
	add.s64 	%rd81, %rd86, 2;
	setp.eq.s32 	%p21, %r15, 2;
	@%p21 bra 	$L__BB11_7;
	ld.global.nc.u64 	%rd74, [%rd10+16];
	st.global.u64 	[%rd11+16], %rd74;
	add.s64 	%rd81, %rd86, 3;
$L__BB11_7:
	setp.ge.s32 	%p22, %r32, %r22;
	@%p22 bra 	$L__BB11_24;
$L__BB11_8:
	setp.eq.s32 	%p5, %r2, 0;
	mov.b64 	%rd83, 0;
	mov.u32 	%r35, %r32;
	mov.u64 	%rd84, %rd83;
	@%p5 bra 	$L__BB11_15;
	mul.wide.s32 	%rd46, %r32, 8;
	add.s64 	%rd47, %rd5, %rd46;
	ld.global.nc.u64 	%rd17, [%rd47];
	add.s64 	%rd48, %rd17, 1;
	setp.gt.u64 	%p6, %rd48, 1;
	@%p6 bra 	$L__BB11_15;
	setp.ge.s32 	%p7, %r32, %r22;
	mov.u32 	%r35, %r32;
	@%p7 bra 	$L__BB11_14;
	setp.eq.s64 	%p8, %rd17, -1;
	selp.s64 	%rd18, -1, 0, %p8;
	mov.u32 	%r33, %r32;
$L__BB11_12:
	mul.wide.s32 	%rd49, %r33, 8;
	add.s64 	%rd50, %rd5, %rd49;
	ld.global.nc.u64 	%rd51, [%rd50];
	setp.ne.s64 	%p9, %rd51, %rd18;
	mov.u32 	%r35, %r33;
	@%p9 bra 	$L__BB11_14;
	add.s32 	%r33, %r33, 1;
	setp.ne.s32 	%p10, %r33, %r22;
	mov.u32 	%r35, %r22;
	@%p10 bra 	$L__BB11_12;
$L__BB11_14:
	setp.eq.s64 	%p11, %rd17, -1;
	sub.s32 	%r26, %r35, %r32;
	selp.u64 	%rd84, 1, 0, %p11;
	mul.wide.u32 	%rd83, %r26, 2;
$L__BB11_15:
	setp.le.s32 	%p12, %r22, %r35;
	mov.b32 	%r38, 0;
	mov.u32 	%r32, %r35;
	@%p12 bra 	$L__BB11_20;
	sub.s32 	%r9, %r22, %r35;
	mov.b32 	%r36, 0;
$L__BB11_17:
	setp.eq.s32 	%p13, %r2, 0;
	add.s32 	%r32, %r36, %r35;
	@%p13 bra 	$L__BB11_19;
	mul.wide.s32 	%rd52, %r32, 8;
	add.s64 	%rd53, %rd5, %rd52;
	ld.global.nc.u64 	%rd54, [%rd53];
	add.s64 	%rd55, %rd54, 1;
	setp.lt.u64 	%p14, %rd55, 2;
	mov.u32 	%r38, %r36;
	@%p14 bra 	$L__BB11_20;
$L__BB11_19:
	add.s32 	%r36, %r36, 1;
	setp.ne.s32 	%p15, %r36, %r9;
	mov.u32 	%r32, %r22;
	mov.u32 	%r38, %r9;
	@%p15 bra 	$L__BB11_17;
$L__BB11_20:
	or.b64  	%rd56, %rd84, %rd83;
	cvt.u64.u32 	%rd57, %r38;
	shl.b64 	%rd58, %rd57, 33;
	or.b64  	%rd59, %rd56, %rd58;
	shl.b64 	%rd60, %rd81, 3;
	add.s64 	%rd61, %rd1, %rd60;
	st.global.u64 	[%rd61], %rd59;
	add.s64 	%rd81, %rd81, 1;
	setp.eq.s32 	%p16, %r38, 0;
	@%p16 bra 	$L__BB11_7;
	and.b32  	%r15, %r38, 3;
	setp.lt.u32 	%p17, %r38, 4;
	mov.b32 	%r31, 0;
	mov.u64 	%rd86, %rd81;
	@%p17 bra 	$L__BB11_3;
	and.b32  	%r31, %r38, -4;
	neg.s32 	%r39, %r31;
	add.s64 	%rd85, %rd7, %rd60;
	mov.u32 	%r40, %r35;
	mov.u64 	%rd86, %rd81;
$L__BB11_23:
	mul.wide.s32 	%rd64, %r40, 8;
	add.s64 	%rd65, %rd6, %rd64;
	ld.global.nc.u64 	%rd66, [%rd65+-16];
	st.global.u64 	[%rd85+-24], %rd66;
	ld.global.nc.u64 	%rd67, [%rd65+-8];
	st.global.u64 	[%rd85+-16], %rd67;
	ld.global.nc.u64 	%rd68, [%rd65];
	st.global.u64 	[%rd85+-8], %rd68;
	ld.global.nc.u64 	%rd69, [%rd65+8];
	st.global.u64 	[%rd85], %rd69;
	add.s64 	%rd86, %rd86, 4;
	add.s32 	%r40, %r40, 4;
	add.s32 	%r39, %r39, 4;
	add.s64 	%rd85, %rd85, 32;
	setp.eq.s32 	%p18, %r39, 0;
	@%p18 bra 	$L__BB11_3;
	bra.uni 	$L__BB11_23;
$L__BB11_24:
	sub.s64 	%rd75, %rd81, %rd4;
	cvta.to.global.u64 	%rd76, %rd33;
	shl.b64 	%rd77, %rd3, 2;
	add.s64 	%rd78, %rd76, %rd77;
	st.global.u32 	[%rd78], %rd75;
$L__BB11_25:
	ret;

}
.func  (.param .b64 func_retval0) __internal_accurate_pow(
	.param .b64 __internal_accurate_pow_param_0
)
{
	.reg .pred 	%p<8>;
	.reg .b32 	%r<49>;
	.reg .b32 	%f<3>;
	.reg .b64 	%fd<109>;

	ld.param.f64 	%fd10, [__internal_accurate_pow_param_0];
	{
	.reg .b32 %temp; 
	mov.b64 	{%temp, %r46}, %fd10;
	}
	{
	.reg .b32 %temp; 
	mov.b64 	{%r45, %temp}, %fd10;
	}
	shr.u32 	%r47, %r46, 20;
	setp.gt.u32 	%p1, %r46, 1048575;
	@%p1 bra 	$L__BB12_2;
	mul.f64 	%fd11, %fd10, 0d4350000000000000;
	{
	.reg .b32 %temp; 
	mov.b64 	{%temp, %r46}, %fd11;
	}
	{
	.reg .b32 %temp; 
	mov.b64 	{%r45, %temp}, %fd11;
	}
	shr.u32 	%r16, %r46, 20;
	add.s32 	%r47, %r16, -54;
$L__BB12_2:
	add.s32 	%r48, %r47, -1023;
	and.b32  	%r17, %r46, -2146435073;
	or.b32  	%r18, %r17, 1072693248;
	mov.b64 	%fd107, {%r45, %r18};
	setp.lt.u32 	%p2, %r18, 1073127583;
	@%p2 bra 	$L__BB12_4;
	{
	.reg .b32 %temp; 
	mov.b64 	{%r19, %temp}, %fd107;
	}
	{
	.reg .b32 %temp; 
	mov.b64 	{%temp, %r20}, %fd107;
	}
	add.s32 	%r21, %r20, -1048576;
	mov.b64 	%fd107, {%r19, %r21};
	add.s32 	%r48, %r47, -1022;
$L__BB12_4:
	add.f64 	%fd12, %fd107, 0dBFF0000000000000;
	add.f64 	%fd13, %fd107, 0d3FF0000000000000;
	rcp.approx.ftz.f64 	%fd14, %fd13;
	neg.f64 	%fd15, %fd13;
	fma.rn.f64 	%fd16, %fd15, %fd14, 0d3FF0000000000000;
	fma.rn.f64 	%fd17, %fd16, %fd16, %fd16;
	fma.rn.f64 	%fd18, %fd17, %fd14, %fd14;
	mul.f64 	%fd19, %fd12, %fd18;
	fma.rn.f64 	%fd20, %fd12, %fd18, %fd19;
	mul.f64 	%fd21, %fd20, %fd20;
	fma.rn.f64 	%fd22, %fd21, 0d3EB0F5FF7D2CAFE2, 0d3ED0F5D241AD3B5A;
	fma.rn.f64 	%fd23, %fd22, %fd21, 0d3EF3B20A75488A3F;
	fma.rn.f64 	%fd24, %fd23, %fd21, 0d3F1745CDE4FAECD5;
	fma.rn.f64 	%fd25, %fd24, %fd21, 0d3F3C71C7258A578B;
	fma.rn.f64 	%fd26, %fd25, %fd21, 0d3F6249249242B910;
	fma.rn.f64 	%fd27, %fd26, %fd21, 0d3F89999999999DFB;
	sub.f64 	%fd28, %fd12, %fd20;
	add.f64 	%fd29, %fd28, %fd28;
	neg.f64 	%fd30, %fd20;
	fma.rn.f64 	%fd31, %fd30, %fd12, %fd29;
	mul.f64 	%fd32, %fd18, %fd31;
	fma.rn.f64 	%fd33, %fd21, %fd27, 0d3FB5555555555555;
	mov.f64 	%fd34, 0d3FB5555555555555;
	sub.f64 	%fd35, %fd34, %fd33;
	fma.rn.f64 	%fd36, %fd21, %fd27, %fd35;
	add.f64 	%fd37, %fd36, 0dBC46A4CB00B9E7B0;
	add.f64 	%fd38, %fd33, %fd37;
	sub.f64 	%fd39, %fd33, %fd38;
	add.f64 	%fd40, %fd37, %fd39;
	mul.rn.f64 	%fd41, %fd20, %fd20;
	neg.f64 	%fd42, %fd41;
	fma.rn.f64 	%fd43, %fd20, %fd20, %fd42;
	{
	.reg .b32 %temp; 
	mov.b64 	{%r22, %temp}, %fd32;
	}
	{
	.reg .b32 %temp; 
	mov.b64 	{%temp, %r23}, %fd32;
	}
	add.s32 	%r24, %r23, 1048576;
	mov.b64 	%fd44, {%r22, %r24};
	fma.rn.f64 	%fd45, %fd20, %fd44, %fd43;
	mul.rn.f64 	%fd46, %fd41, %fd20;
	neg.f64 	%fd47, %fd46;
	fma.rn.f64 	%fd48, %fd41, %fd20, %fd47;
	fma.rn.f64 	%fd49, %fd41, %fd32, %fd48;
	fma.rn.f64 	%fd50, %fd45, %fd20, %fd49;
	mul.rn.f64 	%fd51, %fd38, %fd46;
	neg.f64 	%fd52, %fd51;
	fma.rn.f64 	%fd53, %fd38, %fd46, %fd52;
	fma.rn.f64 	%fd54, %fd38, %fd50, %fd53;
	fma.rn.f64 	%fd55, %fd40, %fd46, %fd54;
	add.f64 	%fd56, %fd51, %fd55;
	sub.f64 	%fd57, %fd51, %fd56;
	add.f64 	%fd58, %fd55, %fd57;
	add.f64 	%fd59, %fd20, %fd56;
	sub.f64 	%fd60, %fd20, %fd59;
	add.f64 	%fd61, %fd56, %fd60;
	add.f64 	%fd62, %fd58, %fd61;
	add.f64 	%fd63, %fd32, %fd62;
	add.f64 	%fd64, %fd59, %fd63;
	sub.f64 	%fd65, %fd59, %fd64;
	add.f64 	%fd66, %fd63, %fd65;
	xor.b32  	%r25, %r48, -2147483648;
	mov.b32 	%r26, 1127219200;
	mov.b64 	%fd67, {%r25, %r26};
	mov.b32 	%r27, -2147483648;
	mov.b64 	%fd68, {%r27, %r26};
	sub.f64 	%fd69, %fd67, %fd68;
	fma.rn.f64 	%fd70, %fd69, 0d3FE62E42FEFA39EF, %fd64;
	fma.rn.f64 	%fd71, %fd69, 0dBFE62E42FEFA39EF, %fd70;
	sub.f64 	%fd72, %fd71, %fd64;
	sub.f64 	%fd73, %fd66, %fd72;
	fma.rn.f64 	%fd74, %fd69, 0d3C7ABC9E3B39803F, %fd73;
	add.f64 	%fd75, %fd70, %fd74;
	sub.f64 	%fd76, %fd70, %fd75;
	add.f64 	%fd77, %fd74, %fd76;
	mov.f64 	%fd78, 0d4060000000000000;
	{
	.reg .b32 %temp; 
	mov.b64 	{%temp, %r28}, %fd78;
	}
	{
	.reg .b32 %temp; 
	mov.b64 	{%r29, %temp}, %fd78;
	}
	shl.b32 	%r30, %r28, 1;
	setp.gt.u32 	%p3, %r30, -33554433;
	and.b32  	%r31, %r28, -15728641;
	selp.b32 	%r32, %r31, %r28, %p3;
	mov.b64 	%fd79, {%r29, %r32};
	mul.rn.f64 	%fd80, %fd75, %fd79;
	neg.f64 	%fd81, %fd80;
	fma.rn.f64 	%fd82, %fd75, %fd79, %fd81;
	fma.rn.f64 	%fd83, %fd77, %fd79, %fd82;
	add.f64 	%fd4, %fd80, %fd83;
	sub.f64 	%fd84, %fd80, %fd4;
	add.f64 	%fd5, %fd83, %fd84;
	fma.rn.f64 	%fd85, %fd4, 0d3FF71547652B82FE, 0d4338000000000000;
	{
	.reg .b32 %temp; 
	mov.b64 	{%r13, %temp}, %fd85;
	}
	mov.f64 	%fd86, 0dC338000000000000;
	add.rn.f64 	%fd87, %fd85, %fd86;
	fma.rn.f64 	%fd88, %fd87, 0dBFE62E42FEFA39EF, %fd4;
	fma.rn.f64 	%fd89, %fd87, 0dBC7ABC9E3B39803F, %fd88;
	fma.rn.f64 	%fd90, %fd89, 0d3E5ADE1569CE2BDF, 0d3E928AF3FCA213EA;
	fma.rn.f64 	%fd91, %fd90, %fd89, 0d3EC71DEE62401315;
	fma.rn.f64 	%fd92, %fd91, %fd89, 0d3EFA01997C89EB71;
	fma.rn.f64 	%fd93, %fd92, %fd89, 0d3F2A01A014761F65;
	fma.rn.f64 	%fd94, %fd93, %fd89, 0d3F56C16C1852B7AF;
	fma.rn.f64 	%fd95, %fd94, %fd89, 0d3F81111111122322;
	fma.rn.f64 	%fd96, %fd95, %fd89, 0d3FA55555555502A1;
	fma.rn.f64 	%fd97, %fd96, %fd89, 0d3FC5555555555511;
	fma.rn.f64 	%fd98, %fd97, %fd89, 0d3FE000000000000B;
	fma.rn.f64 	%fd99, %fd98, %fd89, 0d3FF0000000000000;
	fma.rn.f64 	%fd100, %fd99, %fd89, 0d3FF0000000000000;
	{
	.reg .b32 %temp; 
	mov.b64 	{%r14, %temp}, %fd100;
	}
	{
	.reg .b32 %temp; 
	mov.b64 	{%temp, %r15}, %fd100;
	}
	shl.b32 	%r33, %r13, 20;
	add.s32 	%r34, %r33, %r15;
	mov.b64 	%fd108, {%r14, %r34};
	{
	.reg .b32 %temp; 
	mov.b64 	{%temp, %r35}, %fd4;
	}
	mov.b32 	%f2, %r35;
	abs.f32 	%f1, %f2;
	setp.lt.f32 	%p4, %f1, 0f4086232B;
	@%p4 bra 	$L__BB12_7;
	setp.lt.f64 	%p5, %fd4, 0d0000000000000000;
	add.f64 	%fd101, %fd4, 0d7FF0000000000000;
	selp.f64 	%fd108, 0d0000000000000000, %fd101, %p5;
	setp.geu.f32 	%p6, %f1, 0f40874800;
	@%p6 bra 	$L__BB12_7;
	shr.u32 	%r36, %r13, 31;
	add.s32 	%r37, %r13, %r36;
	shr.s32 	%r38, %r37, 1;
	shl.b32 	%r39, %r38, 20;
	add.s32 	%r40, %r15, %r39;
	mov.b64 	%fd102, {%r14, %r40};
	sub.s32 	%r41, %r13, %r38;
	shl.b32 	%r42, %r41, 20;
	add.s32 	%r43, %r42, 1072693248;
	mov.b32 	%r44, 0;
	mov.b64 	%fd103, {%r44, %r43};
	mul.f64 	%fd108, %fd103, %fd102;
$L__BB12_7:
	abs.f64 	%fd104, %fd108;
	setp.eq.f64 	%p7, %fd104, 0d7FF0000000000000;
	fma.rn.f64 	%fd105, %fd108, %fd5, %fd108;
	selp.f64 	%fd106, %fd108, %fd105, %p7;
	st.param.f64 	[func_retval0], %fd106;
	ret;

}


// ===== COMPILED SASS (sm_100) =====

	.target	sm_100

	.elftype	@"ET_EXEC"


//--------------------- .note.nv.tkinfo           --------------------------
	.section	.note.nv.tkinfo,"",@"SHT_NOTE"
	.sectionflags	@"SHF_NOTE_NV_TKINFO"
	.tkinfo
        /*0018*/ 	.word	0x00000002
        /*0030*/ 	.string	""
        /*0030*/ 	.string	"ptxas"
        /*0030*/ 	.string	"Cuda compilation tools, release 13.0, V13.0.88"
        /*0030*/ 	.string	"Build cuda_13.0.r13.0/compiler.36424714_0"
        /*0030*/ 	.string	"-arch sm_100 -m 64 "



//--------------------- .note.nv.cuinfo           --------------------------
	.section	.note.nv.cuinfo,"",@"SHT_NOTE"
	.sectionflags	@"SHF_NOTE_NV_CUINFO"
        /*0018*/ 	.short	0x0002
        /*001a*/ 	.short	0x0064
        /*001c*/ 	.short	0x0082
	.zero		2


//--------------------- .nv.info                  --------------------------
	.section	.nv.info,"",@"SHT_CUDA_INFO"
	.align	4


	//----- nvinfo : EIATTR_REGCOUNT
	.align		4
        /*0000*/ 	.byte	0x04, 0x2f
        /*0002*/ 	.short	(.L_1 - .L_0)
	.align		4
.L_0:
        /*0004*/ 	.word	index@(popcount_pairwise_kernel)
        /*0008*/ 	.word	0x00000017


	//----- nvinfo : EIATTR_FRAME_SIZE
	.align		4
.L_1:
        /*000c*/ 	.byte	0x04, 0x11
        /*000e*/ 	.short	(.L_3 - .L_2)
	.align		4
.L_2:
        /*0010*/ 	.word	index@(popcount_pairwise_kernel)
        /*0014*/ 	.word	0x00000000


	//----- nvinfo : EIATTR_REGCOUNT
	.align		4
.L_3:
        /*0018*/ 	.byte	0x04, 0x2f
        /*001a*/ 	.short	(.L_5 - .L_4)
	.align		4
.L_4:
        /*001c*/ 	.word	index@(scatter_set_double_kernel)
        /*0020*/ 	.word	0x0000000a


	//----- nvinfo : EIATTR_FRAME_SIZE
	.align		4
.L_5:
        /*0024*/ 	.byte	0x04, 0x11
        /*0026*/ 	.short	(.L_7 - .L_6)
	.align		4
.L_6:
        /*0028*/ 	.word	index@(scatter_set_double_kernel)
        /*002c*/ 	.word	0x00000000


	//----- nvinfo : EIATTR_REGCOUNT
	.align		4
.L_7:
        /*0030*/ 	.byte	0x04, 0x2f
        /*0032*/ 	.short	(.L_9 - .L_8)
	.align		4
.L_8:
        /*0034*/ 	.word	index@(ewah_decompress_kernel)
        /*0038*/ 	.word	0x00000010


	//----- nvinfo : EIATTR_FRAME_SIZE
	.align		4
.L_9:
        /*003c*/ 	.byte	0x04, 0x11
        /*003e*/ 	.short	(.L_11 - .L_10)
	.align		4
.L_10:
        /*0040*/ 	.word	index@(ewah_decompress_kernel)
        /*0044*/ 	.word	0x00000000


	//----- nvinfo : EIATTR_REGCOUNT
	.align		4
.L_11:
        /*0048*/ 	.byte	0x04, 0x2f
        /*004a*/ 	.short	(.L_13 - .L_12)
	.align		4
.L_12:
        /*004c*/ 	.word	index@(pack_bits_all_kernel)
        /*0050*/ 	.word	0x00000016


	//----- nvinfo : EIATTR_FRAME_SIZE
	.align		4
.L_13:
        /*0054*/ 	.byte	0x04, 0x11
        /*0056*/ 	.short	(.L_15 - .L_14)
	.align		4
.L_14:
        /*0058*/ 	.word	index@(pack_bits_all_kernel)
        /*005c*/ 	.word	0x00000000


	//----- nvinfo : EIATTR_REGCOUNT
	.align		4
.L_15:
        /*0060*/ 	.byte	0x04, 0x2f
        /*0062*/ 	.short	(.L_17 - .L_16)
	.align		4
.L_16:
        /*0064*/ 	.word	index@(pack_bits_all_ballot_multi_kernel)
        /*0068*/ 	.word	0x0000000e


	//----- nvinfo : EIATTR_FRAME_SIZE
	.align		4
.L_17:
        /*006c*/ 	.byte	0x04, 0x11
        /*006e*/ 	.short	(.L_19 - .L_18)
	.align		4
.L_18:
        /*0070*/ 	.word	index@(pack_bits_all_ballot_multi_kernel)
        /*0074*/ 	.word	0x00000000


	//----- nvinfo : EIATTR_REGCOUNT
	.align		4
.L_19:
        /*0078*/ 	.byte	0x04, 0x2f
        /*007a*/ 	.short	(.L_21 - .L_20)
	.align		4
.L_20:
        /*007c*/ 	.word	index@(weighted_popcount_counts_kernel)
        /*0080*/ 	.word	0x00000020


	//----- nvinfo : EIATTR_FRAME_SIZE
	.align		4
.L_21:
        /*0084*/ 	.byte	0x04, 0x11
        /*0086*/ 	.short	(.L_23 - .L_22)
	.align		4
.L_22:
        /*0088*/ 	.word	index@(weighted_popcount_counts_kernel)
        /*008c*/ 	.word	0x00000000


	//----- nvinfo : EIATTR_REGCOUNT
	.align		4
.L_23:
        /*0090*/ 	.byte	0x04, 0x2f
        /*0092*/ 	.short	(.L_25 - .L_24)
	.align		4
.L_24:
        /*0094*/ 	.word	index@(popcount_weighted_keys_hybrid_kernel)
        /*0098*/ 	.word	0x00000020


	//----- nvinfo : EIATTR_FRAME_SIZE
	.align		4
.L_25:
        /*009c*/ 	.byte	0x04, 0x11
        /*009e*/ 	.short	(.L_27 - .L_26)
	.align		4
.L_26:
        /*00a0*/ 	.word	index@(popcount_weighted_keys_hybrid_kernel)
        /*00a4*/ 	.word	0x00000000


	//----- nvinfo : EIATTR_REGCOUNT
	.align		4
.L_27:
        /*00a8*/ 	.byte	0x04, 0x2f
        /*00aa*/ 	.short	(.L_29 - .L_28)
	.align		4
.L_28:
        /*00ac*/ 	.word	index@(popcount_weighted_keys_hybrid_tiled_kernel)
        /*00b0*/ 	.word	0x00000020


	//----- nvinfo : EIATTR_FRAME_SIZE
	.align		4
.L_29:
        /*00b4*/ 	.byte	0x04, 0x11
        /*00b6*/ 	.short	(.L_31 - .L_30)
	.align		4
.L_30:
        /*00b8*/ 	.word	index@(popcount_weighted_keys_hybrid_tiled_kernel)
        /*00bc*/ 	.word	0x00000000


	//----- nvinfo : EIATTR_REGCOUNT
	.align		4
.L_31:
        /*00c0*/ 	.byte	0x04, 0x2f
        /*00c2*/ 	.short	(.L_33 - .L_32)
	.align		4
.L_32:
        /*00c4*/ 	.word	index@(slice_popcount_sum_kernel)
        /*00c8*/ 	.word	0x00000010


	//----- nvinfo : EIATTR_FRAME_SIZE
	.align		4
.L_33:
        /*00cc*/ 	.byte	0x04, 0x11
        /*00ce*/ 	.short	(.L_35 - .L_34)
	.align		4
.L_34:
        /*00d0*/ 	.word	index@(slice_popcount_sum_kernel)
        /*00d4*/ 	.word	0x00000000


	//----- nvinfo : EIATTR_REGCOUNT
	.align		4
.L_35:
        /*00d8*/ 	.byte	0x04, 0x2f
        /*00da*/ 	.short	(.L_37 - .L_36)
	.align		4
.L_36:
        /*00dc*/ 	.word	index@(compress_flags_from_density_kernel)
        /*00e0*/ 	.word	0x0000001e


	//----- nvinfo : EIATTR_FRAME_SIZE
	.align		4
.L_37:
        /*00e4*/ 	.byte	0x04, 0x11
        /*00e6*/ 	.short	(.L_39 - .L_38)
	.align		4
.L_38:
        /*00e8*/ 	.word	index@($compress_flags_from_density_kernel$__internal_accurate_pow)
        /*00ec*/ 	.word	0x00000000


	//----- nvinfo : EIATTR_FRAME_SIZE
	.align		4
.L_39:
        /*00f0*/ 	.byte	0x04, 0x11
        /*00f2*/ 	.short	(.L_41 - .L_40)
	.align		4
.L_40:
        /*00f4*/ 	.word	index@($__internal_0_$__cuda_sm20_div_rn_f64_full)
        /*00f8*/ 	.word	0x00000000


	//----- nvinfo : EIATTR_FRAME_SIZE
	.align		4
.L_41:
        /*00fc*/ 	.byte	0x04, 0x11
        /*00fe*/ 	.short	(.L_43 - .L_42)
	.align		4
.L_42:
        /*0100*/ 	.word	index@(compress_flags_from_density_kernel)
        /*0104*/ 	.word	0x00000000


	//----- nvinfo : EIATTR_REGCOUNT
	.align		4
.L_43:
        /*0108*/ 	.byte	0x04, 0x2f
        /*010a*/ 	.short	(.L_45 - .L_44)
	.align		4
.L_44:
        /*010c*/ 	.word	index@(ewah_size_kernel)
        /*0110*/ 	.word	0x00000011


	//----- nvinfo : EIATTR_FRAME_SIZE
	.align		4
.L_45:
        /*0114*/ 	.byte	0x04, 0x11
        /*0116*/ 	.short	(.L_47 - .L_46)
	.align		4
.L_46:
        /*0118*/ 	.word	index@(ewah_size_kernel)
        /*011c*/ 	.word	0x00000000


	//----- nvinfo : EIATTR_REGCOUNT
	.align		4
.L_47:
        /*0120*/ 	.byte	0x04, 0x2f
        /*0122*/ 	.short	(.L_49 - .L_48)
	.align		4
.L_48:
        /*0124*/ 	.word	index@(ewah_emit_kernel)
        /*0128*/ 	.word	0x00000020


	//----- nvinfo : EIATTR_FRAME_SIZE
	.align		4
.L_49:
        /*012c*/ 	.byte	0x04, 0x11
        /*012e*/ 	.short	(.L_51 - .L_50)
	.align		4
.L_50:
        /*0130*/ 	.word	index@(ewah_emit_kernel)
        /*0134*/ 	.word	0x00000000


	//----- nvinfo : EIATTR_MIN_STACK_SIZE
	.align		4
.L_51:
        /*0138*/ 	.byte	0x04, 0x12
        /*013a*/ 	.short	(.L_53 - .L_52)
	.align		4
.L_52:
        /*013c*/ 	.word	index@(ewah_emit_kernel)
        /*0140*/ 	.word	0x00000000


	//----- nvinfo : EIATTR_MIN_STACK_SIZE
	.align		4
.L_53:
        /*0144*/ 	.byte	0x04, 0x12
        /*0146*/ 	.short	(.L_55 - .L_54)
	.align		4
.L_54:
        /*0148*/ 	.word	index@(ewah_size_kernel)
        /*014c*/ 	.word	0x00000000


	//----- nvinfo : EIATTR_MIN_STACK_SIZE
	.align		4
.L_55:
        /*0150*/ 	.byte	0x04, 0x12
        /*0152*/ 	.short	(.L_57 - .L_56)
	.align		4
.L_56:
        /*0154*/ 	.word	index@(compress_flags_from_density_kernel)
        /*0158*/ 	.word	0x00000000


	//----- nvinfo : EIATTR_MIN_STACK_SIZE
	.align		4
.L_57:
        /*015c*/ 	.byte	0x04, 0x12
        /*015e*/ 	.short	(.L_59 - .L_58)
	.align		4
.L_58:
        /*0160*/ 	.word	index@(slice_popcount_sum_kernel)
        /*0164*/ 	.word	0x00000000


	//----- nvinfo : EIATTR_MIN_STACK_SIZE
	.align		4
.L_59:
        /*0168*/ 	.byte	0x04, 0x12
        /*016a*/ 	.short	(.L_61 - .L_60)
	.align		4
.L_60:
        /*016c*/ 	.word	index@(popcount_weighted_keys_hybrid_tiled_kernel)
        /*0170*/ 	.word	0x00000000


	//----- nvinfo : EIATTR_MIN_STACK_SIZE
	.align		4
.L_61:
        /*0174*/ 	.byte	0x04, 0x12
        /*0176*/ 	.short	(.L_63 - .L_62)
	.align		4
.L_62:
        /*0178*/ 	.word	index@(popcount_weighted_keys_hybrid_kernel)
        /*017c*/ 	.word	0x00000000


	//----- nvinfo : EIATTR_MIN_STACK_SIZE
	.align		4
.L_63:
        /*0180*/ 	.byte	0x04, 0x12
        /*0182*/ 	.short	(.L_65 - .L_64)
	.align		4
.L_64:
        /*0184*/ 	.word	index@(weighted_popcount_counts_kernel)
        /*0188*/ 	.word	0x00000000


	//----- nvinfo : EIATTR_MIN_STACK_SIZE
	.align		4
.L_65:
        /*018c*/ 	.byte	0x04, 0x12
        /*018e*/ 	.short	(.L_67 - .L_66)
	.align		4
.L_66:
        /*0190*/ 	.word	index@(pack_bits_all_ballot_multi_kernel)
        /*0194*/ 	.word	0x00000000


	//----- nvinfo : EIATTR_MIN_STACK_SIZE
	.align		4
.L_67:
        /*0198*/ 	.byte	0x04, 0x12
        /*019a*/ 	.short	(.L_69 - .L_68)
	.align		4
.L_68:
        /*019c*/ 	.word	index@(pack_bits_all_kernel)
        /*01a0*/ 	.word	0x00000000


	//----- nvinfo : EIATTR_MIN_STACK_SIZE
	.align		4
.L_69:
        /*01a4*/ 	.byte	0x04, 0x12
        /*01a6*/ 	.short	(.L_71 - .L_70)
	.align		4
.L_70:
        /*01a8*/ 	.word	index@(ewah_decompress_kernel)
        /*01ac*/ 	.word	0x00000000


	//----- nvinfo : EIATTR_MIN_STACK_SIZE
	.align		4
.L_71:
        /*01b0*/ 	.byte	0x04, 0x12
        /*01b2*/ 	.short	(.L_73 - .L_72)
	.align		4
.L_72:
        /*01b4*/ 	.word	index@(scatter_set_double_kernel)
        /*01b8*/ 	.word	0x00000000


	//----- nvinfo : EIATTR_MIN_STACK_SIZE
	.align		4
.L_73:
        /*01bc*/ 	.byte	0x04, 0x12
        /*01be*/ 	.short	(.L_75 - .L_74)
	.align		4
.L_74:
        /*01c0*/ 	.word	index@(popcount_pairwise_kernel)
        /*01c4*/ 	.word	0x00000000
.L_75:


//--------------------- .nv.compat                --------------------------
	.section	.nv.compat,"",@"SHT_CUDA_COMPAT_INFO"
	.align	4
        /*0000*/ 	.byte	0x02, 0x09, 0x00, 0x00, 0x02, 0x02, 0x01, 0x00, 0x02, 0x05, 0x05, 0x00, 0x03, 0x07, 0x01, 0x01
        /*0010*/ 	.byte	0x02, 0x03, 0x00, 0x00, 0x02, 0x06, 0x01, 0x00, 0x04, 0x0b, 0x08, 0x00, 0x01, 0x00, 0x00, 0x00
        /*0020*/ 	.byte	0x00, 0x00, 0x00, 0x00


//--------------------- .nv.info.ewah_emit_kernel --------------------------
	.section	.nv.info.ewah_emit_kernel,"",@"SHT_CUDA_INFO"
	.sectionflags	@""
	.align	4


	//----- nvinfo : EIATTR_CUDA_API_VERSION
	.align		4
        /*0000*/ 	.byte	0x04, 0x37
        /*0002*/ 	.short	(.L_77 - .L_76)
.L_76:
        /*0004*/ 	.word	0x00000082


	//----- nvinfo : EIATTR_KPARAM_INFO
	.align		4
.L_77:
        /*0008*/ 	.byte	0x04, 0x17
        /*000a*/ 	.short	(.L_79 - .L_78)
.L_78:
        /*000c*/ 	.word	0x00000000
        /*0010*/ 	.short	0x0006
        /*0012*/ 	.short	0x0028
        /*0014*/ 	.byte	0x00, 0xf5, 0x21, 0x00


	//----- nvinfo : EIATTR_KPARAM_INFO
	.align		4
.L_79:
        /*0018*/ 	.byte	0x04, 0x17
        /*001a*/ 	.short	(.L_81 - .L_80)
.L_80:
        /*001c*/ 	.word	0x00000000
        /*0020*/ 	.short	0x0005
        /*0022*/ 	.short	0x0020
        /*0024*/ 	.byte	0x00, 0xf5, 0x21, 0x00


	//----- nvinfo : EIATTR_KPARAM_INFO
	.align		4
.L_81:
        /*0028*/ 	.byte	0x04, 0x17
        /*002a*/ 	.short	(.L_83 - .L_82)
.L_82:
        /*002c*/ 	.word	0x00000000
        /*0030*/ 	.short	0x0004
        /*0032*/ 	.short	0x0018
        /*0034*/ 	.byte	0x00, 0xf5, 0x21, 0x00


	//----- nvinfo : EIATTR_KPARAM_INFO
	.align		4
.L_83:
        /*0038*/ 	.byte	0x04, 0x17
        /*003a*/ 	.short	(.L_85 - .L_84)
.L_84:
        /*003c*/ 	.word	0x00000000
        /*0040*/ 	.short	0x0003
        /*0042*/ 	.short	0x0010
        /*0044*/ 	.byte	0x00, 0xf5, 0x21, 0x00


	//----- nvinfo : EIATTR_KPARAM_INFO
	.align		4
.L_85:
        /*0048*/ 	.byte	0x04, 0x17
        /*004a*/ 	.short	(.L_87 - .L_86)
.L_86:
        /*004c*/ 	.word	0x00000000
        /*0050*/ 	.short	0x0002
        /*0052*/ 	.short	0x000c
        /*0054*/ 	.byte	0x00, 0xf0, 0x11, 0x00


	//----- nvinfo : EIATTR_KPARAM_INFO
	.align		4
.L_87:
        /*0058*/ 	.byte	0x04, 0x17
        /*005a*/ 	.short	(.L_89 - .L_88)
.L_88:
        /*005c*/ 	.word	0x00000000
        /*0060*/ 	.short	0x0001
        /*0062*/ 	.short	0x0008
        /*0064*/ 	.byte	0x00, 0xf0, 0x11, 0x00


	//----- nvinfo : EIATTR_KPARAM_INFO
	.align		4
.L_89:
        /*0068*/ 	.byte	0x04, 0x17
        /*006a*/ 	.short	(.L_91 - .L_90)
.L_90:
        /*006c*/ 	.word	0x00000000
        /*0070*/ 	.short	0x0000
        /*0072*/ 	.short	0x0000
        /*0074*/ 	.byte	0x00, 0xf5, 0x21, 0x00


	//----- nvinfo : EIATTR_SPARSE_MMA_MASK
	.align		4
.L_91:
        /*0078*/ 	.byte	0x03, 0x50
        /*007a*/ 	.short	0x0000


	//----- nvinfo : EIATTR_MAXREG_COUNT
	.align		4
        /*007c*/ 	.byte	0x03, 0x1b
        /*007e*/ 	.short	0x00ff


	//----- nvinfo : EIATTR_MERCURY_ISA_VERSION
	.align		4
        /*0080*/ 	.byte	0x03, 0x5f
        /*0082*/ 	.short	0x0101


	//----- nvinfo : EIATTR_VRC_CTA_INIT_COUNT
	.align		4
        /*0084*/ 	.byte	0x02, 0x4a
	.zero		1
	.zero		1


	//----- nvinfo : EIATTR_EXIT_INSTR_OFFSETS
	.align		4
        /*0088*/ 	.byte	0x04, 0x1c
        /*008a*/ 	.short	(.L_93 - .L_92)


	//   ....[0]....
.L_92:
        /*008c*/ 	.word	0x00000060


	//   ....[1]....
        /*0090*/ 	.word	0x00001000


	//----- nvinfo : EIATTR_CBANK_PARAM_SIZE
	.align		4
.L_93:
        /*0094*/ 	.byte	0x03, 0x19
        /*0096*/ 	.short	0x0030


	//----- nvinfo : EIATTR_PARAM_CBANK
	.align		4
        /*0098*/ 	.byte	0x04, 0x0a
        /*009a*/ 	.short	(.L_95 - .L_94)
	.align		4
.L_94:
        /*009c*/ 	.word	index@(.nv.constant0.ewah_emit_kernel)
        /*00a0*/ 	.short	0x0380
        /*00a2*/ 	.short	0x0030


	//----- nvinfo : EIATTR_SW_WAR
	.align		4
.L_95:
        /*00a4*/ 	.byte	0x04, 0x36
        /*00a6*/ 	.short	(.L_97 - .L_96)
.L_96:
        /*00a8*/ 	.word	0x00000008
.L_97:


//--------------------- .nv.info.ewah_size_kernel --------------------------
	.section	.nv.info.ewah_size_kernel,"",@"SHT_CUDA_INFO"
	.sectionflags	@""
	.align	4


	//----- nvinfo : EIATTR_CUDA_API_VERSION
	.align		4
        /*0000*/ 	.byte	0x04, 0x37
        /*0002*/ 	.short	(.L_99 - .L_98)
.L_98:
        /*0004*/ 	.word	0x00000082


	//----- nvinfo : EIATTR_KPARAM_INFO
	.align		4
.L_99:
        /*0008*/ 	.byte	0x04, 0x17
        /*000a*/ 	.short	(.L_101 - .L_100)
.L_100:
        /*000c*/ 	.word	0x00000000
        /*0010*/ 	.short	0x0004
        /*0012*/ 	.short	0x0018
        /*0014*/ 	.byte	0x00, 0xf5, 0x21, 0x00


	//----- nvinfo : EIATTR_KPARAM_INFO
	.align		4
.L_101:
        /*0018*/ 	.byte	0x04, 0x17
        /*001a*/ 	.short	(.L_103 - .L_102)
.L_102:
        /*001c*/ 	.word	0x00000000
        /*0020*/ 	.short	0x0003
        /*0022*/ 	.short	0x0010
        /*0024*/ 	.byte	0x00, 0xf5, 0x21, 0x00


	//----- nvinfo : EIATTR_KPARAM_INFO
	.align		4
.L_103:
        /*0028*/ 	.byte	0x04, 0x17
        /*002a*/ 	.short	(.L_105 - .L_104)
.L_104:
        /*002c*/ 	.word	0x00000000
        /*0030*/ 	.short	0x0002
        /*0032*/ 	.short	0x000c
        /*0034*/ 	.byte	0x00, 0xf0, 0x11, 0x00


	//----- nvinfo : EIATTR_KPARAM_INFO
	.align		4
.L_105:
        /*0038*/ 	.byte	0x04, 0x17
        /*003a*/ 	.short	(.L_107 - .L_106)
.L_106:
        /*003c*/ 	.word	0x00000000
        /*0040*/ 	.short	0x0001
        /*0042*/ 	.short	0x0008
        /*0044*/ 	.byte	0x00, 0xf0, 0x11, 0x00


	//----- nvinfo : EIATTR_KPARAM_INFO
	.align		4
.L_107:
        /*0048*/ 	.byte	0x04, 0x17
        /*004a*/ 	.short	(.L_109 - .L_108)
.L_108:
        /*004c*/ 	.word	0x00000000
        /*0050*/ 	.short	0x0000
        /*0052*/ 	.short	0x0000
        /*0054*/ 	.byte	0x00, 0xf5, 0x21, 0x00


	//----- nvinfo : EIATTR_SPARSE_MMA_MASK
	.align		4
.L_109:
        /*0058*/ 	.byte	0x03, 0x50
        /*005a*/ 	.short	0x0000


	//----- nvinfo : EIATTR_MAXREG_COUNT
	.align		4
        /*005c*/ 	.byte	0x03, 0x1b
        /*005e*/ 	.short	0x00ff


	//----- nvinfo : EIATTR_MERCURY_ISA_VERSION
	.align		4
        /*0060*/ 	.byte	0x03, 0x5f
        /*0062*/ 	.short	0x0101


	//----- nvinfo : EIATTR_VRC_CTA_INIT_COUNT
	.align		4
        /*0064*/ 	.byte	0x02, 0x4a
	.zero		1
	.zero		1


	//----- nvinfo : EIATTR_EXIT_INSTR_OFFSETS
	.align		4
        /*0068*/ 	.byte	0x04, 0x1c
        /*006a*/ 	.short	(.L_111 - .L_110)


	//   ....[0]....
.L_110:
        /*006c*/ 	.word	0x00000060


	//   ....[1]....
        /*0070*/ 	.word	0x000005e0


	//----- nvinfo : EIATTR_CBANK_PARAM_SIZE
	.align		4
.L_111:
        /*0074*/ 	.byte	0x03, 0x19
        /*0076*/ 	.short	0x0020


	//----- nvinfo : EIATTR_PARAM_CBANK
	.align		4
        /*0078*/ 	.byte	0x04, 0x0a
        /*007a*/ 	.short	(.L_113 - .L_112)
	.align		4
.L_112:
        /*007c*/ 	.word	index@(.nv.constant0.ewah_size_kernel)
        /*0080*/ 	.short	0x0380
        /*0082*/ 	.short	0x0020


	//----- nvinfo : EIATTR_SW_WAR
	.align		4
.L_113:
        /*0084*/ 	.byte	0x04, 0x36
        /*0086*/ 	.short	(.L_115 - .L_114)
.L_114:
        /*0088*/ 	.word	0x00000008
.L_115:


//--------------------- .nv.info.compress_flags_from_density_kernel --------------------------
	.section	.nv.info.compress_flags_from_density_kernel,"",@"SHT_CUDA_INFO"
	.sectionflags	@""
	.align	4


	//----- nvinfo : EIATTR_CUDA_API_VERSION
	.align		4
        /*0000*/ 	.byte	0x04, 0x37
        /*0002*/ 	.short	(.L_117 - .L_116)
.L_116:
        /*0004*/ 	.word	0x00000082


	//----- nvinfo : EIATTR_KPARAM_INFO
	.align		4
.L_117:
        /*0008*/ 	.byte	0x04, 0x17
        /*000a*/ 	.short	(.L_119 - .L_118)
.L_118:
        /*000c*/ 	.word	0x00000000
        /*0010*/ 	.short	0x0004
        /*0012*/ 	.short	0x0018
        /*0014*/ 	.byte	0x00, 0xf5, 0x21, 0x00


	//----- nvinfo : EIATTR_KPARAM_INFO
	.align		4
.L_119:
        /*0018*/ 	.byte	0x04, 0x17
        /*001a*/ 	.short	(.L_121 - .L_120)
.L_120:
        /*001c*/ 	.word	0x00000000
        /*0020*/ 	.short	0x0003
        /*0022*/ 	.short	0x0010
        /*0024*/ 	.byte	0x00, 0xf0, 0x21, 0x00


	//----- nvinfo : EIATTR_KPARAM_INFO
	.align		4
.L_121:
        /*0028*/ 	.byte	0x04, 0x17
        /*002a*/ 	.short	(.L_123 - .L_122)
.L_122:
        /*002c*/ 	.word	0x00000000
        /*0030*/ 	.short	0x0002
        /*0032*/ 	.short	0x000c
        /*0034*/ 	.byte	0x00, 0xf0, 0x11, 0x00


	//----- nvinfo : EIATTR_KPARAM_INFO
	.align		4
.L_123:
        /*0038*/ 	.byte	0x04, 0x17
        /*003a*/ 	.short	(.L_125 - .L_124)
.L_124:
        /*003c*/ 	.word	0x00000000
        /*0040*/ 	.short	0x0001
        /*0042*/ 	.short	0x0008
        /*0044*/ 	.byte	0x00, 0xf0, 0x11, 0x00


	//----- nvinfo : EIATTR_KPARAM_INFO
	.align		4
.L_125:
        /*0048*/ 	.byte	0x04, 0x17
        /*004a*/ 	.short	(.L_127 - .L_126)
.L_126:
        /*004c*/ 	.word	0x00000000
        /*0050*/ 	.short	0x0000
        /*0052*/ 	.short	0x0000
        /*0054*/ 	.byte	0x00, 0xf5, 0x21, 0x00


	//----- nvinfo : EIATTR_SPARSE_MMA_MASK
	.align		4
.L_127:
        /*0058*/ 	.byte	0x03, 0x50
        /*005a*/ 	.short	0x0000


	//----- nvinfo : EIATTR_MAXREG_COUNT
	.align		4
        /*005c*/ 	.byte	0x03, 0x1b
        /*005e*/ 	.short	0x00ff


	//----- nvinfo : EIATTR_MERCURY_ISA_VERSION
	.align		4
        /*0060*/ 	.byte	0x03, 0x5f
        /*0062*/ 	.short	0x0101


	//----- nvinfo : EIATTR_VRC_CTA_INIT_COUNT
	.align		4
        /*0064*/ 	.byte	0x02, 0x4a
	.zero		1
	.zero		1


	//----- nvinfo : EIATTR_EXIT_INSTR_OFFSETS
	.align		4
        /*0068*/ 	.byte	0x04, 0x1c
        /*006a*/ 	.short	(.L_129 - .L_128)


	//   ....[0]....
.L_128:
        /*006c*/ 	.word	0x00000070


	//   ....[1]....
        /*0070*/ 	.word	0x00000540


	//----- nvinfo : EIATTR_CRS_STACK_SIZE
	.align		4
.L_129:
        /*0074*/ 	.byte	0x04, 0x1e
        /*0076*/ 	.short	(.L_131 - .L_130)
.L_130:
        /*0078*/ 	.word	0x00000000


	//----- nvinfo : EIATTR_CBANK_PARAM_SIZE
	.align		4
.L_131:
        /*007c*/ 	.byte	0x03, 0x19
        /*007e*/ 	.short	0x0020


	//----- nvinfo : EIATTR_PARAM_CBANK
	.align		4
        /*0080*/ 	.byte	0x04, 0x0a
        /*0082*/ 	.short	(.L_133 - .L_132)
	.align		4
.L_132:
        /*0084*/ 	.word	index@(.nv.constant0.compress_flags_from_density_kernel)
        /*0088*/ 	.short	0x0380
        /*008a*/ 	.short	0x0020


	//----- nvinfo : EIATTR_SW_WAR
	.align		4
.L_133:
        /*008c*/ 	.byte	0x04, 0x36
        /*008e*/ 	.short	(.L_135 - .L_134)
.L_134:
        /*0090*/ 	.word	0x00000008
.L_135:


//--------------------- .nv.info.slice_popcount_sum_kernel --------------------------
	.section	.nv.info.slice_popcount_sum_kernel,"",@"SHT_CUDA_INFO"
	.sectionflags	@""
	.align	4


	//----- nvinfo : EIATTR_CUDA_API_VERSION
	.align		4
        /*0000*/ 	.byte	0x04, 0x37
        /*0002*/ 	.short	(.L_137 - .L_136)
.L_136:
        /*0004*/ 	.word	0x00000082


	//----- nvinfo : EIATTR_KPARAM_INFO
	.align		4
.L_137:
        /*0008*/ 	.byte	0x04, 0x17
        /*000a*/ 	.short	(.L_139 - .L_138)
.L_138:
        /*000c*/ 	.word	0x00000000
        /*0010*/ 	.short	0x0003
        /*0012*/ 	.short	0x0010
        /*0014*/ 	.byte	0x00, 0xf5, 0x21, 0x00


	//----- nvinfo : EIATTR_KPARAM_INFO
	.align		4
.L_139:
        /*0018*/ 	.byte	0x04, 0x17
        /*001a*/ 	.short	(.L_141 - .L_140)
.L_140:
        /*001c*/ 	.word	0x00000000
        /*0020*/ 	.short	0x0002
        /*0022*/ 	.short	0x000c
        /*0024*/ 	.byte	0x00, 0xf0, 0x11, 0x00


	//----- nvinfo : EIATTR_KPARAM_INFO
	.align		4
.L_141:
        /*0028*/ 	.byte	0x04, 0x17
        /*002a*/ 	.short	(.L_143 - .L_142)
.L_142:
        /*002c*/ 	.word	0x00000000
        /*0030*/ 	.short	0x0001
        /*0032*/ 	.short	0x0008
        /*0034*/ 	.byte	0x00, 0xf0, 0x11, 0x00


	//----- nvinfo : EIATTR_KPARAM_INFO
	.align		4
.L_143:
        /*0038*/ 	.byte	0x04, 0x17
        /*003a*/ 	.short	(.L_145 - .L_144)
.L_144:
        /*003c*/ 	.word	0x00000000
        /*0040*/ 	.short	0x0000
        /*0042*/ 	.short	0x0000
        /*0044*/ 	.byte	0x00, 0xf5, 0x21, 0x00


	//----- nvinfo : EIATTR_SPARSE_MMA_MASK
	.align		4
.L_145:
        /*0048*/ 	.byte	0x03, 0x50
        /*004a*/ 	.short	0x0000


	//----- nvinfo : EIATTR_MAXREG_COUNT
	.align		4
        /*004c*/ 	.byte	0x03, 0x1b
        /*004e*/ 	.short	0x00ff


	//----- nvinfo : EIATTR_NUM_BARRIERS
	.align		4
        /*0050*/ 	.byte	0x02, 0x4c
        /*0052*/ 	.byte	0x01
	.zero		1


	//----- nvinfo : EIATTR_MERCURY_ISA_VERSION
	.align		4
        /*0054*/ 	.byte	0x03, 0x5f
        /*0056*/ 	.short	0x0101


	//----- nvinfo : EIATTR_COOP_GROUP_MASK_REGIDS
	.align		4
        /*0058*/ 	.byte	0x04, 0x29
        /*005a*/ 	.short	(.L_147 - .L_146)


	//   ....[0]....
.L_146:
        /*005c*/ 	.word	0xffffffff


	//   ....[1]....
        /*0060*/ 	.word	0xffffffff


	//   ....[2]....
        /*0064*/ 	.word	0xffffffff


	//   ....[3]....
        /*0068*/ 	.word	0xffffffff


	//   ....[4]....
        /*006c*/ 	.word	0xffffffff


	//   ....[5]....
        /*0070*/ 	.word	0xffffffff


	//   ....[6]....
        /*0074*/ 	.word	0xffffffff


	//   ....[7]....
        /*0078*/ 	.word	0xffffffff


	//   ....[8]....
        /*007c*/ 	.word	0xffffffff


	//   ....[9]....
        /*0080*/ 	.word	0xffffffff


	//   ....[10]....
        /*0084*/ 	.word	0xffffffff


	//   ....[11]....
        /*0088*/ 	.word	0xffffffff


	//   ....[12]....
        /*008c*/ 	.word	0xffffffff


	//   ....[13]....
        /*0090*/ 	.word	0xffffffff


	//   ....[14]....
        /*0094*/ 	.word	0xffffffff


	//   ....[15]....
        /*0098*/ 	.word	0xffffffff


	//   ....[16]....
        /*009c*/ 	.word	0xffffffff


	//   ....[17]....
        /*00a0*/ 	.word	0xffffffff


	//   ....[18]....
        /*00a4*/ 	.word	0xffffffff


	//   ....[19]....
        /*00a8*/ 	.word	0xffffffff


	//----- nvinfo : EIATTR_COOP_GROUP_INSTR_OFFSETS
	.align		4
.L_147:
        /*00ac*/ 	.byte	0x04, 0x28
        /*00ae*/ 	.short	(.L_149 - .L_148)


	//   ....[0]....
.L_148:
        /*00b0*/ 	.word	0x00000210


	//   ....[1]....
        /*00b4*/ 	.word	0x00000240


	//   ....[2]....
        /*00b8*/ 	.word	0x00000280


	//   ....[3]....
        /*00bc*/ 	.word	0x00000290


	//   ....[4]....
        /*00c0*/ 	.word	0x000002d0


	//   ....[5]....
        /*00c4*/ 	.word	0x000002e0


	//   ....[6]....
        /*00c8*/ 	.word	0x00000310


	//   ....[7]....
        /*00cc*/ 	.word	0x00000330


	//   ....[8]....
        /*00d0*/ 	.word	0x00000390


	//   ....[9]....
        /*00d4*/ 	.word	0x000003b0


	//   ....[10]....
        /*00d8*/ 	.word	0x00000450


	//   ....[11]....
        /*00dc*/ 	.word	0x00000460


	//   ....[12]....
        /*00e0*/ 	.word	0x00000490


	//   ....[13]....
        /*00e4*/ 	.word	0x000004a0


	//   ....[14]....
        /*00e8*/ 	.word	0x000004d0


	//   ....[15]....
        /*00ec*/ 	.word	0x000004e0


	//   ....[16]....
        /*00f0*/ 	.word	0x00000510


	//   ....[17]....
        /*00f4*/ 	.word	0x00000520


	//   ....[18]....
        /*00f8*/ 	.word	0x00000560


	//   ....[19]....
        /*00fc*/ 	.word	0x00000570


	//----- nvinfo : EIATTR_VRC_CTA_INIT_COUNT
	.align		4
.L_149:
        /*0100*/ 	.byte	0x02, 0x4a
	.zero		1
	.zero		1


	//----- nvinfo : EIATTR_EXIT_INSTR_OFFSETS
	.align		4
        /*0104*/ 	.byte	0x04, 0x1c
        /*0106*/ 	.short	(.L_151 - .L_150)


	//   ....[0]....
.L_150:
        /*0108*/ 	.word	0x00000040


	//   ....[1]....
        /*010c*/ 	.word	0x00000580


	//   ....[2]....
        /*0110*/ 	.word	0x000005e0


	//----- nvinfo : EIATTR_CRS_STACK_SIZE
	.align		4
.L_151:
        /*0114*/ 	.byte	0x04, 0x1e
        /*0116*/ 	.short	(.L_153 - .L_152)
.L_152:
        /*0118*/ 	.word	0x00000000


	//----- nvinfo : EIATTR_CBANK_PARAM_SIZE
	.align		4
.L_153:
        /*011c*/ 	.byte	0x03, 0x19
        /*011e*/ 	.short	0x0018


	//----- nvinfo : EIATTR_PARAM_CBANK
	.align		4
        /*0120*/ 	.byte	0x04, 0x0a
        /*0122*/ 	.short	(.L_155 - .L_154)
	.align		4
.L_154:
        /*0124*/ 	.word	index@(.nv.constant0.slice_popcount_sum_kernel)
        /*0128*/ 	.short	0x0380
        /*012a*/ 	.short	0x0018


	//----- nvinfo : EIATTR_SW_WAR
	.align		4
.L_155:
        /*012c*/ 	.byte	0x04, 0x36
        /*012e*/ 	.short	(.L_157 - .L_156)
.L_156:
        /*0130*/ 	.word	0x00000008
.L_157:


//--------------------- .nv.info.popcount_weighted_keys_hybrid_tiled_kernel --------------------------
	.section	.nv.info.popcount_weighted_keys_hybrid_tiled_kernel,"",@"SHT_CUDA_INFO"
	.sectionflags	@""
	.align	4


	//----- nvinfo : EIATTR_CUDA_API_VERSION
	.align		4
        /*0000*/ 	.byte	0x04, 0x37
        /*0002*/ 	.short	(.L_159 - .L_158)
.L_158:
        /*0004*/ 	.word	0x00000082


	//----- nvinfo : EIATTR_KPARAM_INFO
	.align		4
.L_159:
        /*0008*/ 	.byte	0x04, 0x17
        /*000a*/ 	.short	(.L_161 - .L_160)
.L_160:
        /*000c*/ 	.word	0x00000000
        /*0010*/ 	.short	0x000f
        /*0012*/ 	.short	0x0068
        /*0014*/ 	.byte	0x00, 0xf5, 0x21, 0x00


	//----- nvinfo : EIATTR_KPARAM_INFO
	.align		4
.L_161:
        /*0018*/ 	.byte	0x04, 0x17
        /*001a*/ 	.short	(.L_163 - .L_162)
.L_162:
        /*001c*/ 	.word	0x00000000
        /*0020*/ 	.short	0x000e
        /*0022*/ 	.short	0x0060
        /*0024*/ 	.byte	0x00, 0xf0, 0x21, 0x00


	//----- nvinfo : EIATTR_KPARAM_INFO
	.align		4
.L_163:
        /*0028*/ 	.byte	0x04, 0x17
        /*002a*/ 	.short	(.L_165 - .L_164)
.L_164:
        /*002c*/ 	.word	0x00000000
        /*0030*/ 	.short	0x000d
        /*0032*/ 	.short	0x0058
        /*0034*/ 	.byte	0x00, 0xf0, 0x11, 0x00


	//----- nvinfo : EIATTR_KPARAM_INFO
	.align		4
.L_165:
        /*0038*/ 	.byte	0x04, 0x17
        /*003a*/ 	.short	(.L_167 - .L_166)
.L_166:
        /*003c*/ 	.word	0x00000000
        /*0040*/ 	.short	0x000c
        /*0042*/ 	.short	0x0054
        /*0044*/ 	.byte	0x00, 0xf0, 0x11, 0x00


	//----- nvinfo : EIATTR_KPARAM_INFO
	.align		4
.L_167:
        /*0048*/ 	.byte	0x04, 0x17
        /*004a*/ 	.short	(.L_169 - .L_168)
.L_168:
        /*004c*/ 	.word	0x00000000
        /*0050*/ 	.short	0x000b
        /*0052*/ 	.short	0x0050
        /*0054*/ 	.byte	0x00, 0xf0, 0x11, 0x00


	//----- nvinfo : EIATTR_KPARAM_INFO
	.align		4
.L_169:
        /*0058*/ 	.byte	0x04, 0x17
        /*005a*/ 	.short	(.L_171 - .L_170)
.L_170:
        /*005c*/ 	.word	0x00000000
        /*0060*/ 	.short	0x000a
        /*0062*/ 	.short	0x0048
        /*0064*/ 	.byte	0x00, 0xf5, 0x21, 0x00


	//----- nvinfo : EIATTR_KPARAM_INFO
	.align		4
.L_171:
        /*0068*/ 	.byte	0x04, 0x17
        /*006a*/ 	.short	(.L_173 - .L_172)
.L_172:
        /*006c*/ 	.word	0x00000000
        /*0070*/ 	.short	0x0009
        /*0072*/ 	.short	0x0040
        /*0074*/ 	.byte	0x00, 0xf5, 0x21, 0x00


	//----- nvinfo : EIATTR_KPARAM_INFO
	.align		4
.L_173:
        /*0078*/ 	.byte	0x04, 0x17
        /*007a*/ 	.short	(.L_175 - .L_174)
.L_174:
        /*007c*/ 	.word	0x00000000
        /*0080*/ 	.short	0x0008
        /*0082*/ 	.short	0x0038
        /*0084*/ 	.byte	0x00, 0xf5, 0x21, 0x00


	//----- nvinfo : EIATTR_KPARAM_INFO
	.align		4
.L_175:
        /*0088*/ 	.byte	0x04, 0x17
        /*008a*/ 	.short	(.L_177 - .L_176)
.L_176:
        /*008c*/ 	.word	0x00000000
        /*0090*/ 	.short	0x0007
        /*0092*/ 	.short	0x0030
        /*0094*/ 	.byte	0x00, 0xf5, 0x21, 0x00


	//----- nvinfo : EIATTR_KPARAM_INFO
	.align		4
.L_177:
        /*0098*/ 	.byte	0x04, 0x17
        /*009a*/ 	.short	(.L_179 - .L_178)
.L_178:
        /*009c*/ 	.word	0x00000000
        /*00a0*/ 	.short	0x0006
        /*00a2*/ 	.short	0x0028
        /*00a4*/ 	.byte	0x00, 0xf5, 0x21, 0x00


	//----- nvinfo : EIATTR_KPARAM_INFO
	.align		4
.L_179:
        /*00a8*/ 	.byte	0x04, 0x17
        /*00aa*/ 	.short	(.L_181 - .L_180)
.L_180:
        /*00ac*/ 	.word	0x00000000
        /*00b0*/ 	.short	0x0005
        /*00b2*/ 	.short	0x0020
        /*00b4*/ 	.byte	0x00, 0xf5, 0x21, 0x00


	//----- nvinfo : EIATTR_KPARAM_INFO
	.align		4
.L_181:
        /*00b8*/ 	.byte	0x04, 0x17
        /*00ba*/ 	.short	(.L_183 - .L_182)
.L_182:
        /*00bc*/ 	.word	0x00000000
        /*00c0*/ 	.short	0x0004
        /*00c2*/ 	.short	0x001c
        /*00c4*/ 	.byte	0x00, 0xf0, 0x11, 0x00


	//----- nvinfo : EIATTR_KPARAM_INFO
	.align		4
.L_183:
        /*00c8*/ 	.byte	0x04, 0x17
        /*00ca*/ 	.short	(.L_185 - .L_184)
.L_184:
        /*00cc*/ 	.word	0x00000000
        /*00d0*/ 	.short	0x0003
        /*00d2*/ 	.short	0x0018
        /*00d4*/ 	.byte	0x00, 0xf0, 0x11, 0x00


	//----- nvinfo : EIATTR_KPARAM_INFO
	.align		4
.L_185:
        /*00d8*/ 	.byte	0x04, 0x17
        /*00da*/ 	.short	(.L_187 - .L_186)
.L_186:
        /*00dc*/ 	.word	0x00000000
        /*00e0*/ 	.short	0x0002
        /*00e2*/ 	.short	0x0010
        /*00e4*/ 	.byte	0x00, 0xf5, 0x21, 0x00


	//----- nvinfo : EIATTR_KPARAM_INFO
	.align		4
.L_187:
        /*00e8*/ 	.byte	0x04, 0x17
        /*00ea*/ 	.short	(.L_189 - .L_188)
.L_188:
        /*00ec*/ 	.word	0x00000000
        /*00f0*/ 	.short	0x0001
        /*00f2*/ 	.short	0x0008
        /*00f4*/ 	.byte	0x00, 0xf5, 0x21, 0x00


	//----- nvinfo : EIATTR_KPARAM_INFO
	.align		4
.L_189:
        /*00f8*/ 	.byte	0x04, 0x17
        /*00fa*/ 	.short	(.L_191 - .L_190)
.L_190:
        /*00fc*/ 	.word	0x00000000
        /*0100*/ 	.short	0x0000
        /*0102*/ 	.short	0x0000
        /*0104*/ 	.byte	0x00, 0xf5, 0x21, 0x00


	//----- nvinfo : EIATTR_SPARSE_MMA_MASK
	.align		4
.L_191:
        /*0108*/ 	.byte	0x03, 0x50
        /*010a*/ 	.short	0x0000


	//----- nvinfo : EIATTR_MAXREG_COUNT
	.align		4
        /*010c*/ 	.byte	0x03, 0x1b
        /*010e*/ 	.short	0x00ff


	//----- nvinfo : EIATTR_NUM_BARRIERS
	.align		4
        /*0110*/ 	.byte	0x02, 0x4c
        /*0112*/ 	.byte	0x01
	.zero		1


	//----- nvinfo : EIATTR_MERCURY_ISA_VERSION
	.align		4
        /*0114*/ 	.byte	0x03, 0x5f
        /*0116*/ 	.short	0x0101


	//----- nvinfo : EIATTR_COOP_GROUP_MASK_REGIDS
	.align		4
        /*0118*/ 	.byte	0x04, 0x29
        /*011a*/ 	.short	(.L_193 - .L_192)


	//   ....[0]....
.L_192:
        /*011c*/ 	.word	0xffffffff


	//   ....[1]....
        /*0120*/ 	.word	0xffffffff


	//   ....[2]....
        /*0124*/ 	.word	0xffffffff


	//   ....[3]....
        /*0128*/ 	.word	0xffffffff


	//   ....[4]....
        /*012c*/ 	.word	0xffffffff


	//   ....[5]....
        /*0130*/ 	.word	0xffffffff


	//   ....[6]....
        /*0134*/ 	.word	0xffffffff


	//   ....[7]....
        /*0138*/ 	.word	0xffffffff


	//   ....[8]....
        /*013c*/ 	.word	0xffffffff


	//   ....[9]....
        /*0140*/ 	.word	0xffffffff


	//   ....[10]....
        /*0144*/ 	.word	0xffffffff


	//   ....[11]....
        /*0148*/ 	.word	0xffffffff


	//   ....[12]....
        /*014c*/ 	.word	0xffffffff


	//   ....[13]....
        /*0150*/ 	.word	0xffffffff


	//   ....[14]....
        /*0154*/ 	.word	0xffffffff


	//   ....[15]....
        /*0158*/ 	.word	0xffffffff


	//   ....[16]....
        /*015c*/ 	.word	0xffffffff


	//   ....[17]....
        /*0160*/ 	.word	0xffffffff


	//   ....[18]....
        /*0164*/ 	.word	0xffffffff


	//   ....[19]....
        /*0168*/ 	.word	0xffffffff


	//   ....[20]....
        /*016c*/ 	.word	0xffffffff


	//   ....[21]....
        /*0170*/ 	.word	0xffffffff


	//   ....[22]....
        /*0174*/ 	.word	0xffffffff


	//   ....[23]....
        /*0178*/ 	.word	0xffffffff


	//   ....[24]....
        /*017c*/ 	.word	0xffffffff


	//   ....[25]....
        /*0180*/ 	.word	0xffffffff


	//   ....[26]....
        /*0184*/ 	.word	0xffffffff


	//   ....[27]....
        /*0188*/ 	.word	0xffffffff


	//   ....[28]....
        /*018c*/ 	.word	0xffffffff


	//   ....[29]....
        /*0190*/ 	.word	0xffffffff


	//   ....[30]....
        /*0194*/ 	.word	0xffffffff


	//   ....[31]....
        /*0198*/ 	.word	0xffffffff


	//   ....[32]....
        /*019c*/ 	.word	0xffffffff


	//   ....[33]....
        /*01a0*/ 	.word	0xffffffff


	//   ....[34]....
        /*01a4*/ 	.word	0xffffffff


	//   ....[35]....
        /*01a8*/ 	.word	0xffffffff


	//   ....[36]....
        /*01ac*/ 	.word	0xffffffff


	//   ....[37]....
        /*01b0*/ 	.word	0xffffffff


	//   ....[38]....
        /*01b4*/ 	.word	0xffffffff


	//   ....[39]....
        /*01b8*/ 	.word	0xffffffff


	//   ....[40]....
        /*01bc*/ 	.word	0xffffffff


	//   ....[41]....
        /*01c0*/ 	.word	0xffffffff


	//   ....[42]....
        /*01c4*/ 	.word	0xffffffff


	//   ....[43]....
        /*01c8*/ 	.word	0xffffffff


	//   ....[44]....
        /*01cc*/ 	.word	0xffffffff


	//   ....[45]....
        /*01d0*/ 	.word	0xffffffff


	//   ....[46]....
        /*01d4*/ 	.word	0xffffffff


	//   ....[47]....
        /*01d8*/ 	.word	0xffffffff


	//   ....[48]....
        /*01dc*/ 	.word	0xffffffff


	//   ....[49]....
        /*01e0*/ 	.word	0xffffffff


	//   ....[50]....
        /*01e4*/ 	.word	0xffffffff


	//   ....[51]....
        /*01e8*/ 	.word	0xffffffff


	//   ....[52]....
        /*01ec*/ 	.word	0xffffffff


	//   ....[53]....
        /*01f0*/ 	.word	0xffffffff


	//   ....[54]....
        /*01f4*/ 	.word	0xffffffff


	//   ....[55]....
        /*01f8*/ 	.word	0xffffffff


	//   ....[56]....
        /*01fc*/ 	.word	0xffffffff


	//   ....[57]....
        /*0200*/ 	.word	0xffffffff


	//   ....[58]....
        /*0204*/ 	.word	0xffffffff


	//   ....[59]....
        /*0208*/ 	.word	0xffffffff


	//   ....[60]....
        /*020c*/ 	.word	0x0500001b


	//   ....[61]....
        /*0210*/ 	.word	0x0500001b


	//   ....[62]....
        /*0214*/ 	.word	0x0500001b


	//   ....[63]....
        /*0218*/ 	.word	0x0500001b


	//   ....[64]....
        /*021c*/ 	.word	0x0500001b


	//   ....[65]....
        /*0220*/ 	.word	0x0500001b


	//   ....[66]....
        /*0224*/ 	.word	0x0500001b


	//   ....[67]....
        /*0228*/ 	.word	0x0500001b


	//   ....[68]....
        /*022c*/ 	.word	0x0500001b


	//   ....[69]....
        /*0230*/ 	.word	0x0500001b


	//   ....[70]....
        /*0234*/ 	.word	0x0500001b


	//   ....[71]....
        /*0238*/ 	.word	0x0500001b


	//   ....[72]....
        /*023c*/ 	.word	0x0500001b


	//   ....[73]....
        /*0240*/ 	.word	0x0500001b


	//   ....[74]....
        /*0244*/ 	.word	0x0500001b


	//   ....[75]....
        /*0248*/ 	.word	0x0500001b


	//   ....[76]....
        /*024c*/ 	.word	0x0500001b


	//   ....[77]....
        /*0250*/ 	.word	0x0500001b


	//   ....[78]....
        /*0254*/ 	.word	0x0500001b


	//   ....[79]....
        /*0258*/ 	.word	0x0500001b


	//----- nvinfo : EIATTR_COOP_GROUP_INSTR_OFFSETS
	.align		4
.L_193:
        /*025c*/ 	.byte	0x04, 0x28
        /*025e*/ 	.short	(.L_195 - .L_194)


	//   ....[0]....
.L_194:
        /*0260*/ 	.word	0x000007a0


	//   ....[1]....
        /*0264*/ 	.word	0x000007b0


	//   ....[2]....
        /*0268*/ 	.word	0x000007f0


	//   ....[3]....
        /*026c*/ 	.word	0x00000800


	//   ....[4]....
        /*0270*/ 	.word	0x00000830


	//   ....[5]....
        /*0274*/ 	.word	0x00000840


	//   ....[6]....
        /*0278*/ 	.word	0x00000880


	//   ....[7]....
        /*027c*/ 	.word	0x000008a0


	//   ....[8]....
        /*0280*/ 	.word	0x000008c0


	//   ....[9]....
        /*0284*/ 	.word	0x000008d0


	//   ....[10]....
        /*0288*/ 	.word	0x000009e0


	//   ....[11]....
        /*028c*/ 	.word	0x000009f0


	//   ....[12]....
        /*0290*/ 	.word	0x00000a10


	//   ....[13]....
        /*0294*/ 	.word	0x00000a20


	//   ....[14]....
        /*0298*/ 	.word	0x00000a40


	//   ....[15]....
        /*029c*/ 	.word	0x00000a50


	//   ....[16]....
        /*02a0*/ 	.word	0x00000a70


	//   ....[17]....
        /*02a4*/ 	.word	0x00000a80


	//   ....[18]....
        /*02a8*/ 	.word	0x00000aa0


	//   ....[19]....
        /*02ac*/ 	.word	0x00000ab0


	//   ....[20]....
        /*02b0*/ 	.word	0x00001090


	//   ....[21]....
        /*02b4*/ 	.word	0x000010a0


	//   ....[22]....
        /*02b8*/ 	.word	0x000010e0


	//   ....[23]....
        /*02bc*/ 	.word	0x000010f0


	//   ....[24]....
        /*02c0*/ 	.word	0x00001130


	//   ....[25]....
        /*02c4*/ 	.word	0x00001150


	//   ....[26]....
        /*02c8*/ 	.word	0x00001190


	//   ....[27]....
        /*02cc*/ 	.word	0x000011a0


	//   ....[28]....
        /*02d0*/ 	.word	0x000011d0


	//   ....[29]....
        /*02d4*/ 	.word	0x000011e0


	//   ....[30]....
        /*02d8*/ 	.word	0x000012f0


	//   ....[31]....
        /*02dc*/ 	.word	0x00001300


	//   ....[32]....
        /*02e0*/ 	.word	0x00001320


	//   ....[33]....
        /*02e4*/ 	.word	0x00001330


	//   ....[34]....
        /*02e8*/ 	.word	0x00001350


	//   ....[35]....
        /*02ec*/ 	.word	0x00001360


	//   ....[36]....
        /*02f0*/ 	.word	0x00001380


	//   ....[37]....
        /*02f4*/ 	.word	0x00001390


	//   ....[38]....
        /*02f8*/ 	.word	0x000013b0


	//   ....[39]....
        /*02fc*/ 	.word	0x000013c0


	//   ....[40]....
        /*0300*/ 	.word	0x00001500


	//   ....[41]....
        /*0304*/ 	.word	0x00001530


	//   ....[42]....
        /*0308*/ 	.word	0x00001580


	//   ....[43]....
        /*030c*/ 	.word	0x00001590


	//   ....[44]....
        /*0310*/ 	.word	0x000015d0


	//   ....[45]....
        /*0314*/ 	.word	0x000015e0


	//   ....[46]....
        /*0318*/ 	.word	0x00001600


	//   ....[47]....
        /*031c*/ 	.word	0x00001610


	//   ....[48]....
        /*0320*/ 	.word	0x00001630


	//   ....[49]....
        /*0324*/ 	.word	0x00001640


	//   ....[50]....
        /*0328*/ 	.word	0x00001740


	//   ....[51]....
        /*032c*/ 	.word	0x00001750


	//   ....[52]....
        /*0330*/ 	.word	0x00001770


	//   ....[53]....
        /*0334*/ 	.word	0x00001780


	//   ....[54]....
        /*0338*/ 	.word	0x000017a0


	//   ....[55]....
        /*033c*/ 	.word	0x000017b0


	//   ....[56]....
        /*0340*/ 	.word	0x000017d0


	//   ....[57]....
        /*0344*/ 	.word	0x000017e0


	//   ....[58]....
        /*0348*/ 	.word	0x00001800


	//   ....[59]....
        /*034c*/ 	.word	0x00001810


	//   ....[60]....
        /*0350*/ 	.word	0x000018f0


	//   ....[61]....
        /*0354*/ 	.word	0x00001940


	//   ....[62]....
        /*0358*/ 	.word	0x000019b0


	//   ....[63]....
        /*035c*/ 	.word	0x00001a00


	//   ....[64]....
        /*0360*/ 	.word	0x00001a70


	//   ....[65]....
        /*0364*/ 	.word	0x00001ac0


	//   ....[66]....
        /*0368*/ 	.word	0x00001b30


	//   ....[67]....
        /*036c*/ 	.word	0x00001b80


	//   ....[68]....
        /*0370*/ 	.word	0x00001bf0


	//   ....[69]....
        /*0374*/ 	.word	0x00001c40


	//   ....[70]....
        /*0378*/ 	.word	0x00001cd0


	//   ....[71]....
        /*037c*/ 	.word	0x00001d20


	//   ....[72]....
        /*0380*/ 	.word	0x00001d90


	//   ....[73]....
        /*0384*/ 	.word	0x00001de0


	//   ....[74]....
        /*0388*/ 	.word	0x00001e50


	//   ....[75]....
        /*038c*/ 	.word	0x00001ea0


	//   ....[76]....
        /*0390*/ 	.word	0x00001f10


	//   ....[77]....
        /*0394*/ 	.word	0x00001f60


	//   ....[78]....
        /*0398*/ 	.word	0x00001fd0


	//   ....[79]....
        /*039c*/ 	.word	0x00002020


	//----- nvinfo : EIATTR_VRC_CTA_INIT_COUNT
	.align		4
.L_195:
        /*03a0*/ 	.byte	0x02, 0x4a
	.zero		1
	.zero		1


	//----- nvinfo : EIATTR_EXIT_INSTR_OFFSETS
	.align		4
        /*03a4*/ 	.byte	0x04, 0x1c
        /*03a6*/ 	.short	(.L_197 - .L_196)


	//   ....[0]....
.L_196:
        /*03a8*/ 	.word	0x00000040


	//   ....[1]....
        /*03ac*/ 	.word	0x000000a0


	//   ....[2]....
        /*03b0*/ 	.word	0x00001680


	//   ....[3]....
        /*03b4*/ 	.word	0x00001820


	//   ....[4]....
        /*03b8*/ 	.word	0x00001890


	//----- nvinfo : EIATTR_CRS_STACK_SIZE
	.align		4
.L_197:
        /*03bc*/ 	.byte	0x04, 0x1e
        /*03be*/ 	.short	(.L_199 - .L_198)
.L_198:
        /*03c0*/ 	.word	0x00000000


	//----- nvinfo : EIATTR_CBANK_PARAM_SIZE
	.align		4
.L_199:
        /*03c4*/ 	.byte	0x03, 0x19
        /*03c6*/ 	.short	0x0070


	//----- nvinfo : EIATTR_PARAM_CBANK
	.align		4
        /*03c8*/ 	.byte	0x04, 0x0a
        /*03ca*/ 	.short	(.L_201 - .L_200)
	.align		4
.L_200:
        /*03cc*/ 	.word	index@(.nv.constant0.popcount_weighted_keys_hybrid_tiled_kernel)
        /*03d0*/ 	.short	0x0380
        /*03d2*/ 	.short	0x0070


	//----- nvinfo : EIATTR_SW_WAR
	.align		4
.L_201:
        /*03d4*/ 	.byte	0x04, 0x36
        /*03d6*/ 	.short	(.L_203 - .L_202)
.L_202:
        /*03d8*/ 	.word	0x00000008
.L_203:


//--------------------- .nv.info.popcount_weighted_keys_hybrid_kernel --------------------------
	.section	.nv.info.popcount_weighted_keys_hybrid_kernel,"",@"SHT_CUDA_INFO"
	.sectionflags	@""
	.align	4


	//----- nvinfo : EIATTR_CUDA_API_VERSION
	.align		4
        /*0000*/ 	.byte	0x04, 0x37
        /*0002*/ 	.short	(.L_205 - .L_204)
.L_204:
        /*0004*/ 	.word	0x00000082


	//----- nvinfo : EIATTR_KPARAM_INFO
	.align		4
.L_205:
        /*0008*/ 	.byte	0x04, 0x17
        /*000a*/ 	.short	(.L_207 - .L_206)
.L_206:
        /*000c*/ 	.word	0x00000000
        /*0010*/ 	.short	0x000e
        /*0012*/ 	.short	0x0060
        /*0014*/ 	.byte	0x00, 0xf5, 0x21, 0x00


	//----- nvinfo : EIATTR_KPARAM_INFO
	.align		4
.L_207:
        /*0018*/ 	.byte	0x04, 0x17
        /*001a*/ 	.short	(.L_209 - .L_208)
.L_208:
        /*001c*/ 	.word	0x00000000
        /*0020*/ 	.short	0x000d
        /*0022*/ 	.short	0x0058
        /*0024*/ 	.byte	0x00, 0xf0, 0x21, 0x00


	//----- nvinfo : EIATTR_KPARAM_INFO
	.align		4
.L_209:
        /*0028*/ 	.byte	0x04, 0x17
        /*002a*/ 	.short	(.L_211 - .L_210)
.L_210:
        /*002c*/ 	.word	0x00000000
        /*0030*/ 	.short	0x000c
        /*0032*/ 	.short	0x0054
        /*0034*/ 	.byte	0x00, 0xf0, 0x11, 0x00


	//----- nvinfo : EIATTR_KPARAM_INFO
	.align		4
.L_211:
        /*0038*/ 	.byte	0x04, 0x17
        /*003a*/ 	.short	(.L_213 - .L_212)
.L_212:
        /*003c*/ 	.word	0x00000000
        /*0040*/ 	.short	0x000b
        /*0042*/ 	.short	0x0050
        /*0044*/ 	.byte	0x00, 0xf0, 0x11, 0x00


	//----- nvinfo : EIATTR_KPARAM_INFO
	.align		4
.L_213:
        /*0048*/ 	.byte	0x04, 0x17
        /*004a*/ 	.short	(.L_215 - .L_214)
.L_214:
        /*004c*/ 	.word	0x00000000
        /*0050*/ 	.short	0x000a
        /*0052*/ 	.short	0x0048
        /*0054*/ 	.byte	0x00, 0xf5, 0x21, 0x00


	//----- nvinfo : EIATTR_KPARAM_INFO
	.align		4
.L_215:
        /*0058*/ 	.byte	0x04, 0x17
        /*005a*/ 	.short	(.L_217 - .L_216)
.L_216:
        /*005c*/ 	.word	0x00000000
        /*0060*/ 	.short	0x0009
        /*0062*/ 	.short	0x0040
        /*0064*/ 	.byte	0x00, 0xf5, 0x21, 0x00


	//----- nvinfo : EIATTR_KPARAM_INFO
	.align		4
.L_217:
        /*0068*/ 	.byte	0x04, 0x17
        /*006a*/ 	.short	(.L_219 - .L_218)
.L_218:
        /*006c*/ 	.word	0x00000000
        /*0070*/ 	.short	0x0008
        /*0072*/ 	.short	0x0038
        /*0074*/ 	.byte	0x00, 0xf5, 0x21, 0x00


	//----- nvinfo : EIATTR_KPARAM_INFO
	.align		4
.L_219:
        /*0078*/ 	.byte	0x04, 0x17
        /*007a*/ 	.short	(.L_221 - .L_220)
.L_220:
        /*007c*/ 	.word	0x00000000
        /*0080*/ 	.short	0x0007
        /*0082*/ 	.short	0x0030
        /*0084*/ 	.byte	0x00, 0xf5, 0x21, 0x00


	//----- nvinfo : EIATTR_KPARAM_INFO
	.align		4
.L_221:
        /*0088*/ 	.byte	0x04, 0x17
        /*008a*/ 	.short	(.L_223 - .L_222)
.L_222:
        /*008c*/ 	.word	0x00000000
        /*0090*/ 	.short	0x0006
        /*0092*/ 	.short	0x0028
        /*0094*/ 	.byte	0x00, 0xf5, 0x21, 0x00


	//----- nvinfo : EIATTR_KPARAM_INFO
	.align		4
.L_223:
        /*0098*/ 	.byte	0x04, 0x17
        /*009a*/ 	.short	(.L_225 - .L_224)
.L_224:
        /*009c*/ 	.word	0x00000000
        /*00a0*/ 	.short	0x0005
        /*00a2*/ 	.short	0x0020
        /*00a4*/ 	.byte	0x00, 0xf5, 0x21, 0x00


	//----- nvinfo : EIATTR_KPARAM_INFO
	.align		4
.L_225:
        /*00a8*/ 	.byte	0x04, 0x17
        /*00aa*/ 	.short	(.L_227 - .L_226)
.L_226:
        /*00ac*/ 	.word	0x00000000
        /*00b0*/ 	.short	0x0004
        /*00b2*/ 	.short	0x001c
        /*00b4*/ 	.byte	0x00, 0xf0, 0x11, 0x00


	//----- nvinfo : EIATTR_KPARAM_INFO
	.align		4
.L_227:
        /*00b8*/ 	.byte	0x04, 0x17
        /*00ba*/ 	.short	(.L_229 - .L_228)
.L_228:
        /*00bc*/ 	.word	0x00000000
        /*00c0*/ 	.short	0x0003
        /*00c2*/ 	.short	0x0018
        /*00c4*/ 	.byte	0x00, 0xf0, 0x11, 0x00


	//----- nvinfo : EIATTR_KPARAM_INFO
	.align		4
.L_229:
        /*00c8*/ 	.byte	0x04, 0x17
        /*00ca*/ 	.short	(.L_231 - .L_230)
.L_230:
        /*00cc*/ 	.word	0x00000000
        /*00d0*/ 	.short	0x0002
        /*00d2*/ 	.short	0x0010
        /*00d4*/ 	.byte	0x00, 0xf5, 0x21, 0x00


	//----- nvinfo : EIATTR_KPARAM_INFO
	.align		4
.L_231:
        /*00d8*/ 	.byte	0x04, 0x17
        /*00da*/ 	.short	(.L_233 - .L_232)
.L_232:
        /*00dc*/ 	.word	0x00000000
        /*00e0*/ 	.short	0x0001
        /*00e2*/ 	.short	0x0008
        /*00e4*/ 	.byte	0x00, 0xf5, 0x21, 0x00


	//----- nvinfo : EIATTR_KPARAM_INFO
	.align		4
.L_233:
        /*00e8*/ 	.byte	0x04, 0x17
        /*00ea*/ 	.short	(.L_235 - .L_234)
.L_234:
        /*00ec*/ 	.word	0x00000000
        /*00f0*/ 	.short	0x0000
        /*00f2*/ 	.short	0x0000
        /*00f4*/ 	.byte	0x00, 0xf5, 0x21, 0x00


	//----- nvinfo : EIATTR_SPARSE_MMA_MASK
	.align		4
.L_235:
        /*00f8*/ 	.byte	0x03, 0x50
        /*00fa*/ 	.short	0x0000


	//----- nvinfo : EIATTR_MAXREG_COUNT
	.align		4
        /*00fc*/ 	.byte	0x03, 0x1b
        /*00fe*/ 	.short	0x00ff


	//----- nvinfo : EIATTR_NUM_BARRIERS
	.align		4
        /*0100*/ 	.byte	0x02, 0x4c
        /*0102*/ 	.byte	0x01
	.zero		1


	//----- nvinfo : EIATTR_MERCURY_ISA_VERSION
	.align		4
        /*0104*/ 	.byte	0x03, 0x5f
        /*0106*/ 	.short	0x0101


	//----- nvinfo : EIATTR_COOP_GROUP_MASK_REGIDS
	.align		4
        /*0108*/ 	.byte	0x04, 0x29
        /*010a*/ 	.short	(.L_237 - .L_236)


	//   ....[0]....
.L_236:
        /*010c*/ 	.word	0xffffffff


	//   ....[1]....
        /*0110*/ 	.word	0xffffffff


	//   ....[2]....
        /*0114*/ 	.word	0xffffffff


	//   ....[3]....
        /*0118*/ 	.word	0xffffffff


	//   ....[4]....
        /*011c*/ 	.word	0xffffffff


	//   ....[5]....
        /*0120*/ 	.word	0xffffffff


	//   ....[6]....
        /*0124*/ 	.word	0xffffffff


	//   ....[7]....
        /*0128*/ 	.word	0xffffffff


	//   ....[8]....
        /*012c*/ 	.word	0xffffffff


	//   ....[9]....
        /*0130*/ 	.word	0xffffffff


	//   ....[10]....
        /*0134*/ 	.word	0xffffffff


	//   ....[11]....
        /*0138*/ 	.word	0xffffffff


	//   ....[12]....
        /*013c*/ 	.word	0xffffffff


	//   ....[13]....
        /*0140*/ 	.word	0xffffffff


	//   ....[14]....
        /*0144*/ 	.word	0xffffffff


	//   ....[15]....
        /*0148*/ 	.word	0xffffffff


	//   ....[16]....
        /*014c*/ 	.word	0xffffffff


	//   ....[17]....
        /*0150*/ 	.word	0xffffffff


	//   ....[18]....
        /*0154*/ 	.word	0xffffffff


	//   ....[19]....
        /*0158*/ 	.word	0xffffffff


	//   ....[20]....
        /*015c*/ 	.word	0xffffffff


	//   ....[21]....
        /*0160*/ 	.word	0xffffffff


	//   ....[22]....
        /*0164*/ 	.word	0xffffffff


	//   ....[23]....
        /*0168*/ 	.word	0xffffffff


	//   ....[24]....
        /*016c*/ 	.word	0xffffffff


	//   ....[25]....
        /*0170*/ 	.word	0xffffffff


	//   ....[26]....
        /*0174*/ 	.word	0xffffffff


	//   ....[27]....
        /*0178*/ 	.word	0xffffffff


	//   ....[28]....
        /*017c*/ 	.word	0xffffffff


	//   ....[29]....
        /*0180*/ 	.word	0xffffffff


	//   ....[30]....
        /*0184*/ 	.word	0xffffffff


	//   ....[31]....
        /*0188*/ 	.word	0xffffffff


	//   ....[32]....
        /*018c*/ 	.word	0xffffffff


	//   ....[33]....
        /*0190*/ 	.word	0xffffffff


	//   ....[34]....
        /*0194*/ 	.word	0xffffffff


	//   ....[35]....
        /*0198*/ 	.word	0xffffffff


	//   ....[36]....
        /*019c*/ 	.word	0xffffffff


	//   ....[37]....
        /*01a0*/ 	.word	0xffffffff


	//   ....[38]....
        /*01a4*/ 	.word	0xffffffff


	//   ....[39]....
        /*01a8*/ 	.word	0xffffffff


	//   ....[40]....
        /*01ac*/ 	.word	0xffffffff


	//   ....[41]....
        /*01b0*/ 	.word	0xffffffff


	//   ....[42]....
        /*01b4*/ 	.word	0xffffffff


	//   ....[43]....
        /*01b8*/ 	.word	0xffffffff


	//   ....[44]....
        /*01bc*/ 	.word	0xffffffff


	//   ....[45]....
        /*01c0*/ 	.word	0xffffffff


	//   ....[46]....
        /*01c4*/ 	.word	0xffffffff


	//   ....[47]....
        /*01c8*/ 	.word	0xffffffff


	//   ....[48]....
        /*01cc*/ 	.word	0xffffffff


	//   ....[49]....
        /*01d0*/ 	.word	0xffffffff


	//   ....[50]....
        /*01d4*/ 	.word	0xffffffff


	//   ....[51]....
        /*01d8*/ 	.word	0xffffffff


	//   ....[52]....
        /*01dc*/ 	.word	0xffffffff


	//   ....[53]....
        /*01e0*/ 	.word	0xffffffff


	//   ....[54]....
        /*01e4*/ 	.word	0xffffffff


	//   ....[55]....
        /*01e8*/ 	.word	0xffffffff


	//   ....[56]....
        /*01ec*/ 	.word	0xffffffff


	//   ....[57]....
        /*01f0*/ 	.word	0xffffffff


	//   ....[58]....
        /*01f4*/ 	.word	0xffffffff


	//   ....[59]....
        /*01f8*/ 	.word	0xffffffff


	//   ....[60]....
        /*01fc*/ 	.word	0x0500001a


	//   ....[61]....
        /*0200*/ 	.word	0x0500001a


	//   ....[62]....
        /*0204*/ 	.word	0x0500001a


	//   ....[63]....
        /*0208*/ 	.word	0x0500001a


	//   ....[64]....
        /*020c*/ 	.word	0x0500001a


	//   ....[65]....
        /*0210*/ 	.word	0x0500001a


	//   ....[66]....
        /*0214*/ 	.word	0x0500001a


	//   ....[67]....
        /*0218*/ 	.word	0x0500001a


	//   ....[68]....
        /*021c*/ 	.word	0x0500001a


	//   ....[69]....
        /*0220*/ 	.word	0x0500001a


	//   ....[70]....
        /*0224*/ 	.word	0x0500001a


	//   ....[71]....
        /*0228*/ 	.word	0x0500001a


	//   ....[72]....
        /*022c*/ 	.word	0x0500001a


	//   ....[73]....
        /*0230*/ 	.word	0x0500001a


	//   ....[74]....
        /*0234*/ 	.word	0x0500001a


	//   ....[75]....
        /*0238*/ 	.word	0x0500001a


	//   ....[76]....
        /*023c*/ 	.word	0x0500001a


	//   ....[77]....
        /*0240*/ 	.word	0x0500001a


	//   ....[78]....
        /*0244*/ 	.word	0x0500001a


	//   ....[79]....
        /*0248*/ 	.word	0x0500001a


	//----- nvinfo : EIATTR_COOP_GROUP_INSTR_OFFSETS
	.align		4
.L_237:
        /*024c*/ 	.byte	0x04, 0x28
        /*024e*/ 	.short	(.L_239 - .L_238)


	//   ....[0]....
.L_238:
        /*0250*/ 	.word	0x00000700


	//   ....[1]....
        /*0254*/ 	.word	0x00000720


	//   ....[2]....
        /*0258*/ 	.word	0x00000770


	//   ....[3]....
        /*025c*/ 	.word	0x00000780


	//   ....[4]....
        /*0260*/ 	.word	0x000007c0


	//   ....[5]....
        /*0264*/ 	.word	0x000007d0


	//   ....[6]....
        /*0268*/ 	.word	0x000007f0


	//   ....[7]....
        /*026c*/ 	.word	0x00000800


	//   ....[8]....
        /*0270*/ 	.word	0x00000820


	//   ....[9]....
        /*0274*/ 	.word	0x00000830


	//   ....[10]....
        /*0278*/ 	.word	0x00000930


	//   ....[11]....
        /*027c*/ 	.word	0x00000940


	//   ....[12]....
        /*0280*/ 	.word	0x00000960


	//   ....[13]....
        /*0284*/ 	.word	0x00000970


	//   ....[14]....
        /*0288*/ 	.word	0x00000990


	//   ....[15]....
        /*028c*/ 	.word	0x000009a0


	//   ....[16]....
        /*0290*/ 	.word	0x000009c0


	//   ....[17]....
        /*0294*/ 	.word	0x000009d0


	//   ....[18]....
        /*0298*/ 	.word	0x000009f0


	//   ....[19]....
        /*029c*/ 	.word	0x00000a00


	//   ....[20]....
        /*02a0*/ 	.word	0x00000fc0


	//   ....[21]....
        /*02a4*/ 	.word	0x00000fe0


	//   ....[22]....
        /*02a8*/ 	.word	0x00001040


	//   ....[23]....
        /*02ac*/ 	.word	0x00001050


	//   ....[24]....
        /*02b0*/ 	.word	0x00001070


	//   ....[25]....
        /*02b4*/ 	.word	0x00001080


	//   ....[26]....
        /*02b8*/ 	.word	0x000010c0


	//   ....[27]....
        /*02bc*/ 	.word	0x000010d0


	//   ....[28]....
        /*02c0*/ 	.word	0x000010f0


	//   ....[29]....
        /*02c4*/ 	.word	0x00001100


	//   ....[30]....
        /*02c8*/ 	.word	0x00001210


	//   ....[31]....
        /*02cc*/ 	.word	0x00001220


	//   ....[32]....
        /*02d0*/ 	.word	0x00001240


	//   ....[33]....
        /*02d4*/ 	.word	0x00001250


	//   ....[34]....
        /*02d8*/ 	.word	0x00001270


	//   ....[35]....
        /*02dc*/ 	.word	0x00001280


	//   ....[36]....
        /*02e0*/ 	.word	0x000012a0


	//   ....[37]....
        /*02e4*/ 	.word	0x000012b0


	//   ....[38]....
        /*02e8*/ 	.word	0x000012d0


	//   ....[39]....
        /*02ec*/ 	.word	0x000012e0


	//   ....[40]....
        /*02f0*/ 	.word	0x00001410


	//   ....[41]....
        /*02f4*/ 	.word	0x00001440


	//   ....[42]....
        /*02f8*/ 	.word	0x00001490


	//   ....[43]....
        /*02fc*/ 	.word	0x000014a0


	//   ....[44]....
        /*0300*/ 	.word	0x000014e0


	//   ....[45]....
        /*0304*/ 	.word	0x000014f0


	//   ....[46]....
        /*0308*/ 	.word	0x00001510


	//   ....[47]....
        /*030c*/ 	.word	0x00001520


	//   ....[48]....
        /*0310*/ 	.word	0x00001540


	//   ....[49]....
        /*0314*/ 	.word	0x00001550


	//   ....[50]....
        /*0318*/ 	.word	0x00001650


	//   ....[51]....
        /*031c*/ 	.word	0x00001660


	//   ....[52]....
        /*0320*/ 	.word	0x00001680


	//   ....[53]....
        /*0324*/ 	.word	0x00001690


	//   ....[54]....
        /*0328*/ 	.word	0x000016b0


	//   ....[55]....
        /*032c*/ 	.word	0x000016c0


	//   ....[56]....
        /*0330*/ 	.word	0x000016e0


	//   ....[57]....
        /*0334*/ 	.word	0x000016f0


	//   ....[58]....
        /*0338*/ 	.word	0x00001710


	//   ....[59]....
        /*033c*/ 	.word	0x00001720


	//   ....[60]....
        /*0340*/ 	.word	0x00001800


	//   ....[61]....
        /*0344*/ 	.word	0x00001850


	//   ....[62]....
        /*0348*/ 	.word	0x000018c0


	//   ....[63]....
        /*034c*/ 	.word	0x00001910


	//   ....[64]....
        /*0350*/ 	.word	0x00001980


	//   ....[65]....
        /*0354*/ 	.word	0x000019d0


	//   ....[66]....
        /*0358*/ 	.word	0x00001a40


	//   ....[67]....
        /*035c*/ 	.word	0x00001a90


	//   ....[68]....
        /*0360*/ 	.word	0x00001b00


	//   ....[69]....
        /*0364*/ 	.word	0x00001b50


	//   ....[70]....
        /*0368*/ 	.word	0x00001be0


	//   ....[71]....
        /*036c*/ 	.word	0x00001c30


	//   ....[72]....
        /*0370*/ 	.word	0x00001ca0


	//   ....[73]....
        /*0374*/ 	.word	0x00001cf0


	//   ....[74]....
        /*0378*/ 	.word	0x00001d60


	//   ....[75]....
        /*037c*/ 	.word	0x00001db0


	//   ....[76]....
        /*0380*/ 	.word	0x00001e20


	//   ....[77]....
        /*0384*/ 	.word	0x00001e70


	//   ....[78]....
        /*0388*/ 	.word	0x00001ee0


	//   ....[79]....
        /*038c*/ 	.word	0x00001f30


	//----- nvinfo : EIATTR_VRC_CTA_INIT_COUNT
	.align		4
.L_239:
        /*0390*/ 	.byte	0x02, 0x4a
	.zero		1
	.zero		1


	//----- nvinfo : EIATTR_EXIT_INSTR_OFFSETS
	.align		4
        /*0394*/ 	.byte	0x04, 0x1c
        /*0396*/ 	.short	(.L_241 - .L_240)


	//   ....[0]....
.L_240:
        /*0398*/ 	.word	0x00000040


	//   ....[1]....
        /*039c*/ 	.word	0x00001590


	//   ....[2]....
        /*03a0*/ 	.word	0x00001730


	//   ....[3]....
        /*03a4*/ 	.word	0x000017a0


	//----- nvinfo : EIATTR_CRS_STACK_SIZE
	.align		4
.L_241:
        /*03a8*/ 	.byte	0x04, 0x1e
        /*03aa*/ 	.short	(.L_243 - .L_242)
.L_242:
        /*03ac*/ 	.word	0x00000000


	//----- nvinfo : EIATTR_CBANK_PARAM_SIZE
	.align		4
.L_243:
        /*03b0*/ 	.byte	0x03, 0x19
        /*03b2*/ 	.short	0x0068


	//----- nvinfo : EIATTR_PARAM_CBANK
	.align		4
        /*03b4*/ 	.byte	0x04, 0x0a
        /*03b6*/ 	.short	(.L_245 - .L_244)
	.align		4
.L_244:
        /*03b8*/ 	.word	index@(.nv.constant0.popcount_weighted_keys_hybrid_kernel)
        /*03bc*/ 	.short	0x0380
        /*03be*/ 	.short	0x0068


	//----- nvinfo : EIATTR_SW_WAR
	.align		4
.L_245:
        /*03c0*/ 	.byte	0x04, 0x36
        /*03c2*/ 	.short	(.L_247 - .L_246)
.L_246:
        /*03c4*/ 	.word	0x00000008
.L_247:


//--------------------- .nv.info.weighted_popcount_counts_kernel --------------------------
	.section	.nv.info.weighted_popcount_counts_kernel,"",@"SHT_CUDA_INFO"
	.sectionflags	@""
	.align	4


	//----- nvinfo : EIATTR_CUDA_API_VERSION
	.align		4
        /*0000*/ 	.byte	0x04, 0x37
        /*0002*/ 	.short	(.L_249 - .L_248)
.L_248:
        /*0004*/ 	.word	0x00000082


	//----- nvinfo : EIATTR_KPARAM_INFO
	.align		4
.L_249:
        /*0008*/ 	.byte	0x04, 0x17
        /*000a*/ 	.short	(.L_251 - .L_250)
.L_250:
        /*000c*/ 	.word	0x00000000
        /*0010*/ 	.short	0x0004
        /*0012*/ 	.short	0x0018
        /*0014*/ 	.byte	0x00, 0xf5, 0x21, 0x00


	//----- nvinfo : EIATTR_KPARAM_INFO
	.align		4
.L_251:
        /*0018*/ 	.byte	0x04, 0x17
        /*001a*/ 	.short	(.L_253 - .L_252)
.L_252:
        /*001c*/ 	.word	0x00000000
        /*0020*/ 	.short	0x0003
        /*0022*/ 	.short	0x0014
        /*0024*/ 	.byte	0x00, 0xf0, 0x11, 0x00


	//----- nvinfo : EIATTR_KPARAM_INFO
	.align		4
.L_253:
        /*0028*/ 	.byte	0x04, 0x17
        /*002a*/ 	.short	(.L_255 - .L_254)
.L_254:
        /*002c*/ 	.word	0x00000000
        /*0030*/ 	.short	0x0002
        /*0032*/ 	.short	0x0010
        /*0034*/ 	.byte	0x00, 0xf0, 0x11, 0x00


	//----- nvinfo : EIATTR_KPARAM_INFO
	.align		4
.L_255:
        /*0038*/ 	.byte	0x04, 0x17
        /*003a*/ 	.short	(.L_257 - .L_256)
.L_256:
        /*003c*/ 	.word	0x00000000
        /*0040*/ 	.short	0x0001
        /*0042*/ 	.short	0x0008
        /*0044*/ 	.byte	0x00, 0xf5, 0x21, 0x00


	//----- nvinfo : EIATTR_KPARAM_INFO
	.align		4
.L_257:
        /*0048*/ 	.byte	0x04, 0x17
        /*004a*/ 	.short	(.L_259 - .L_258)
.L_258:
        /*004c*/ 	.word	0x00000000
        /*0050*/ 	.short	0x0000
        /*0052*/ 	.short	0x0000
        /*0054*/ 	.byte	0x00, 0xf5, 0x21, 0x00


	//----- nvinfo : EIATTR_SPARSE_MMA_MASK
	.align		4
.L_259:
        /*0058*/ 	.byte	0x03, 0x50
        /*005a*/ 	.short	0x0000


	//----- nvinfo : EIATTR_MAXREG_COUNT
	.align		4
        /*005c*/ 	.byte	0x03, 0x1b
        /*005e*/ 	.short	0x00ff


	//----- nvinfo : EIATTR_MERCURY_ISA_VERSION
	.align		4
        /*0060*/ 	.byte	0x03, 0x5f
        /*0062*/ 	.short	0x0101


	//----- nvinfo : EIATTR_VRC_CTA_INIT_COUNT
	.align		4
        /*0064*/ 	.byte	0x02, 0x4a
	.zero		1
	.zero		1


	//----- nvinfo : EIATTR_EXIT_INSTR_OFFSETS
	.align		4
        /*0068*/ 	.byte	0x04, 0x1c
        /*006a*/ 	.short	(.L_261 - .L_260)


	//   ....[0]....
.L_260:
        /*006c*/ 	.word	0x00000070


	//   ....[1]....
        /*0070*/ 	.word	0x00000d50


	//----- nvinfo : EIATTR_CBANK_PARAM_SIZE
	.align		4
.L_261:
        /*0074*/ 	.byte	0x03, 0x19
        /*0076*/ 	.short	0x0020


	//----- nvinfo : EIATTR_PARAM_CBANK
	.align		4
        /*0078*/ 	.byte	0x04, 0x0a
        /*007a*/ 	.short	(.L_263 - .L_262)
	.align		4
.L_262:
        /*007c*/ 	.word	index@(.nv.constant0.weighted_popcount_counts_kernel)
        /*0080*/ 	.short	0x0380
        /*0082*/ 	.short	0x0020


	//----- nvinfo : EIATTR_SW_WAR
	.align		4
.L_263:
        /*0084*/ 	.byte	0x04, 0x36
        /*0086*/ 	.short	(.L_265 - .L_264)
.L_264:
        /*0088*/ 	.word	0x00000008
.L_265:


//--------------------- .nv.info.pack_bits_all_ballot_multi_kernel --------------------------
	.section	.nv.info.pack_bits_all_ballot_multi_kernel,"",@"SHT_CUDA_INFO"
	.sectionflags	@""
	.align	4


	//----- nvinfo : EIATTR_CUDA_API_VERSION
	.align		4
        /*0000*/ 	.byte	0x04, 0x37
        /*0002*/ 	.short	(.L_267 - .L_266)
.L_266:
        /*0004*/ 	.word	0x00000082


	//----- nvinfo : EIATTR_KPARAM_INFO
	.align		4
.L_267:
        /*0008*/ 	.byte	0x04, 0x17
        /*000a*/ 	.short	(.L_269 - .L_268)
.L_268:
        /*000c*/ 	.word	0x00000000
        /*0010*/ 	.short	0x0005
        /*0012*/ 	.short	0x0020
        /*0014*/ 	.byte	0x00, 0xf5, 0x21, 0x00


	//----- nvinfo : EIATTR_KPARAM_INFO
	.align		4
.L_269:
        /*0018*/ 	.byte	0x04, 0x17
        /*001a*/ 	.short	(.L_271 - .L_270)
.L_270:
        /*001c*/ 	.word	0x00000000
        /*0020*/ 	.short	0x0004
        /*0022*/ 	.short	0x0018
        /*0024*/ 	.byte	0x00, 0xf0, 0x21, 0x00


	//----- nvinfo : EIATTR_KPARAM_INFO
	.align		4
.L_271:
        /*0028*/ 	.byte	0x04, 0x17
        /*002a*/ 	.short	(.L_273 - .L_272)
.L_272:
        /*002c*/ 	.word	0x00000000
        /*0030*/ 	.short	0x0003
        /*0032*/ 	.short	0x0014
        /*0034*/ 	.byte	0x00, 0xf0, 0x11, 0x00


	//----- nvinfo : EIATTR_KPARAM_INFO
	.align		4
.L_273:
        /*0038*/ 	.byte	0x04, 0x17
        /*003a*/ 	.short	(.L_275 - .L_274)
.L_274:
        /*003c*/ 	.word	0x00000000
        /*0040*/ 	.short	0x0002
        /*0042*/ 	.short	0x0010
        /*0044*/ 	.byte	0x00, 0xf0, 0x11, 0x00


	//----- nvinfo : EIATTR_KPARAM_INFO
	.align		4
.L_275:
        /*0048*/ 	.byte	0x04, 0x17
        /*004a*/ 	.short	(.L_277 - .L_276)
.L_276:
        /*004c*/ 	.word	0x00000000
        /*0050*/ 	.short	0x0001
        /*0052*/ 	.short	0x0008
        /*0054*/ 	.byte	0x00, 0xf0, 0x21, 0x00


	//----- nvinfo : EIATTR_KPARAM_INFO
	.align		4
.L_277:
        /*0058*/ 	.byte	0x04, 0x17
        /*005a*/ 	.short	(.L_279 - .L_278)
.L_278:
        /*005c*/ 	.word	0x00000000
        /*0060*/ 	.short	0x0000
        /*0062*/ 	.short	0x0000
        /*0064*/ 	.byte	0x00, 0xf5, 0x21, 0x00


	//----- nvinfo : EIATTR_SPARSE_MMA_MASK
	.align		4
.L_279:
        /*0068*/ 	.byte	0x03, 0x50
        /*006a*/ 	.short	0x0000


	//----- nvinfo : EIATTR_MAXREG_COUNT
	.align		4
        /*006c*/ 	.byte	0x03, 0x1b
        /*006e*/ 	.short	0x00ff


	//----- nvinfo : EIATTR_MERCURY_ISA_VERSION
	.align		4
        /*0070*/ 	.byte	0x03, 0x5f
        /*0072*/ 	.short	0x0101


	//----- nvinfo : EIATTR_COOP_GROUP_MASK_REGIDS
	.align		4
        /*0074*/ 	.byte	0x04, 0x29
        /*0076*/ 	.short	(.L_281 - .L_280)


	//   ....[0]....
.L_280:
        /*0078*/ 	.word	0xffffffff


	//   ....[1]....
        /*007c*/ 	.word	0xffffffff


	//----- nvinfo : EIATTR_COOP_GROUP_INSTR_OFFSETS
	.align		4
.L_281:
        /*0080*/ 	.byte	0x04, 0x28
        /*0082*/ 	.short	(.L_283 - .L_282)


	//   ....[0]....
.L_282:
        /*0084*/ 	.word	0x00000340


	//   ....[1]....
        /*0088*/ 	.word	0x00000350


	//----- nvinfo : EIATTR_VRC_CTA_INIT_COUNT
	.align		4
.L_283:
        /*008c*/ 	.byte	0x02, 0x4a
	.zero		1
	.zero		1


	//----- nvinfo : EIATTR_EXIT_INSTR_OFFSETS
	.align		4
        /*0090*/ 	.byte	0x04, 0x1c
        /*0092*/ 	.short	(.L_285 - .L_284)


	//   ....[0]....
.L_284:
        /*0094*/ 	.word	0x00000040


	//   ....[1]....
        /*0098*/ 	.word	0x000000d0


	//   ....[2]....
        /*009c*/ 	.word	0x00000360


	//   ....[3]....
        /*00a0*/ 	.word	0x000003d0


	//----- nvinfo : EIATTR_CRS_STACK_SIZE
	.align		4
.L_285:
        /*00a4*/ 	.byte	0x04, 0x1e
        /*00a6*/ 	.short	(.L_287 - .L_286)
.L_286:
        /*00a8*/ 	.word	0x00000000


	//----- nvinfo : EIATTR_CBANK_PARAM_SIZE
	.align		4
.L_287:
        /*00ac*/ 	.byte	0x03, 0x19
        /*00ae*/ 	.short	0x0028


	//----- nvinfo : EIATTR_PARAM_CBANK
	.align		4
        /*00b0*/ 	.byte	0x04, 0x0a
        /*00b2*/ 	.short	(.L_289 - .L_288)
	.align		4
.L_288:
        /*00b4*/ 	.word	index@(.nv.constant0.pack_bits_all_ballot_multi_kernel)
        /*00b8*/ 	.short	0x0380
        /*00ba*/ 	.short	0x0028


	//----- nvinfo : EIATTR_SW_WAR
	.align		4
.L_289:
        /*00bc*/ 	.byte	0x04, 0x36
        /*00be*/ 	.short	(.L_291 - .L_290)
.L_290:
        /*00c0*/ 	.word	0x00000008
.L_291:


//--------------------- .nv.info.pack_bits_all_kernel --------------------------
	.section	.nv.info.pack_bits_all_kernel,"",@"SHT_CUDA_INFO"
	.sectionflags	@""
	.align	4


	//----- nvinfo : EIATTR_CUDA_API_VERSION
	.align		4
        /*0000*/ 	.byte	0x04, 0x37
        /*0002*/ 	.short	(.L_293 - .L_292)
.L_292:
        /*0004*/ 	.word	0x00000082


	//----- nvinfo : EIATTR_KPARAM_INFO
	.align		4
.L_293:
        /*0008*/ 	.byte	0x04, 0x17
        /*000a*/ 	.short	(.L_295 - .L_294)
.L_294:
        /*000c*/ 	.word	0x00000000
        /*0010*/ 	.short	0x0005
        /*0012*/ 	.short	0x0020
        /*0014*/ 	.byte	0x00, 0xf5, 0x21, 0x00


	//----- nvinfo : EIATTR_KPARAM_INFO
	.align		4
.L_295:
        /*0018*/ 	.byte	0x04, 0x17
        /*001a*/ 	.short	(.L_297 - .L_296)
.L_296:
        /*001c*/ 	.word	0x00000000
        /*0020*/ 	.short	0x0004
        /*0022*/ 	.short	0x0018
        /*0024*/ 	.byte	0x00, 0xf0, 0x21, 0x00


	//----- nvinfo : EIATTR_KPARAM_INFO
	.align		4
.L_297:
        /*0028*/ 	.byte	0x04, 0x17
        /*002a*/ 	.short	(.L_299 - .L_298)
.L_298:
        /*002c*/ 	.word	0x00000000
        /*0030*/ 	.short	0x0003
        /*0032*/ 	.short	0x0014
        /*0034*/ 	.byte	0x00, 0xf0, 0x11, 0x00


	//----- nvinfo : EIATTR_KPARAM_INFO
	.align		4
.L_299:
        /*0038*/ 	.byte	0x04, 0x17
        /*003a*/ 	.short	(.L_301 - .L_300)
.L_300:
        /*003c*/ 	.word	0x00000000
        /*0040*/ 	.short	0x0002
        /*0042*/ 	.short	0x0010
        /*0044*/ 	.byte	0x00, 0xf0, 0x11, 0x00


	//----- nvinfo : EIATTR_KPARAM_INFO
	.align		4
.L_301:
        /*0048*/ 	.byte	0x04, 0x17
        /*004a*/ 	.short	(.L_303 - .L_302)
.L_302:
        /*004c*/ 	.word	0x00000000
        /*0050*/ 	.short	0x0001
        /*0052*/ 	.short	0x0008
        /*0054*/ 	.byte	0x00, 0xf0, 0x21, 0x00


	//----- nvinfo : EIATTR_KPARAM_INFO
	.align		4
.L_303:
        /*0058*/ 	.byte	0x04, 0x17
        /*005a*/ 	.short	(.L_305 - .L_304)
.L_304:
        /*005c*/ 	.word	0x00000000
        /*0060*/ 	.short	0x0000
        /*0062*/ 	.short	0x0000
        /*0064*/ 	.byte	0x00, 0xf5, 0x21, 0x00


	//----- nvinfo : EIATTR_SPARSE_MMA_MASK
	.align		4
.L_305:
        /*0068*/ 	.byte	0x03, 0x50
        /*006a*/ 	.short	0x0000


	//----- nvinfo : EIATTR_MAXREG_COUNT
	.align		4
        /*006c*/ 	.byte	0x03, 0x1b
        /*006e*/ 	.short	0x00ff


	//----- nvinfo : EIATTR_MERCURY_ISA_VERSION
	.align		4
        /*0070*/ 	.byte	0x03, 0x5f
        /*0072*/ 	.short	0x0101


	//----- nvinfo : EIATTR_VRC_CTA_INIT_COUNT
	.align		4
        /*0074*/ 	.byte	0x02, 0x4a
	.zero		1
	.zero		1


	//----- nvinfo : EIATTR_EXIT_INSTR_OFFSETS
	.align		4
        /*0078*/ 	.byte	0x04, 0x1c
        /*007a*/ 	.short	(.L_307 - .L_306)


	//   ....[0]....
.L_306:
        /*007c*/ 	.word	0x00000080


	//   ....[1]....
        /*0080*/ 	.word	0x00000ac0


	//----- nvinfo : EIATTR_CRS_STACK_SIZE
	.align		4
.L_307:
        /*0084*/ 	.byte	0x04, 0x1e
        /*0086*/ 	.short	(.L_309 - .L_308)
.L_308:
        /*0088*/ 	.word	0x00000000


	//----- nvinfo : EIATTR_CBANK_PARAM_SIZE
	.align		4
.L_309:
        /*008c*/ 	.byte	0x03, 0x19
        /*008e*/ 	.short	0x0028


	//----- nvinfo : EIATTR_PARAM_CBANK
	.align		4
        /*0090*/ 	.byte	0x04, 0x0a
        /*0092*/ 	.short	(.L_311 - .L_310)
	.align		4
.L_310:
        /*0094*/ 	.word	index@(.nv.constant0.pack_bits_all_kernel)
        /*0098*/ 	.short	0x0380
        /*009a*/ 	.short	0x0028


	//----- nvinfo : EIATTR_SW_WAR
	.align		4
.L_311:
        /*009c*/ 	.byte	0x04, 0x36
        /*009e*/ 	.short	(.L_313 - .L_312)
.L_312:
        /*00a0*/ 	.word	0x00000008
.L_313:


//--------------------- .nv.info.ewah_decompress_kernel --------------------------
	.section	.nv.info.ewah_decompress_kernel,"",@"SHT_CUDA_INFO"
	.sectionflags	@""
	.align	4


	//----- nvinfo : EIATTR_CUDA_API_VERSION
	.align		4
        /*0000*/ 	.byte	0x04, 0x37
        /*0002*/ 	.short	(.L_315 - .L_314)
.L_314:
        /*0004*/ 	.word	0x00000082


	//----- nvinfo : EIATTR_KPARAM_INFO
	.align		4
.L_315:
        /*0008*/ 	.byte	0x04, 0x17
        /*000a*/ 	.short	(.L_317 - .L_316)
.L_316:
        /*000c*/ 	.word	0x00000000
        /*0010*/ 	.short	0x0003
        /*0012*/ 	.short	0x0010
        /*0014*/ 	.byte	0x00, 0xf5, 0x21, 0x00


	//----- nvinfo : EIATTR_KPARAM_INFO
	.align		4
.L_317:
        /*0018*/ 	.byte	0x04, 0x17
        /*001a*/ 	.short	(.L_319 - .L_318)
.L_318:
        /*001c*/ 	.word	0x00000000
        /*0020*/ 	.short	0x0002
        /*0022*/ 	.short	0x000c
        /*0024*/ 	.byte	0x00, 0xf0, 0x11, 0x00


	//----- nvinfo : EIATTR_KPARAM_INFO
	.align		4
.L_319:
        /*0028*/ 	.byte	0x04, 0x17
        /*002a*/ 	.short	(.L_321 - .L_320)
.L_320:
        /*002c*/ 	.word	0x00000000
        /*0030*/ 	.short	0x0001
        /*0032*/ 	.short	0x0008
        /*0034*/ 	.byte	0x00, 0xf0, 0x11, 0x00


	//----- nvinfo : EIATTR_KPARAM_INFO
	.align		4
.L_321:
        /*0038*/ 	.byte	0x04, 0x17
        /*003a*/ 	.short	(.L_323 - .L_322)
.L_322:
        /*003c*/ 	.word	0x00000000
        /*0040*/ 	.short	0x0000
        /*0042*/ 	.short	0x0000
        /*0044*/ 	.byte	0x00, 0xf5, 0x21, 0x00


	//----- nvinfo : EIATTR_SPARSE_MMA_MASK
	.align		4
.L_323:
        /*0048*/ 	.byte	0x03, 0x50
        /*004a*/ 	.short	0x0000


	//----- nvinfo : EIATTR_MAXREG_COUNT
	.align		4
        /*004c*/ 	.byte	0x03, 0x1b
        /*004e*/ 	.short	0x00ff


	//----- nvinfo : EIATTR_MERCURY_ISA_VERSION
	.align		4
        /*0050*/ 	.byte	0x03, 0x5f
        /*0052*/ 	.short	0x0101


	//----- nvinfo : EIATTR_VRC_CTA_INIT_COUNT
	.align		4
        /*0054*/ 	.byte	0x02, 0x4a
	.zero		1
	.zero		1


	//----- nvinfo : EIATTR_EXIT_INSTR_OFFSETS
	.align		4
        /*0058*/ 	.byte	0x04, 0x1c
        /*005a*/ 	.short	(.L_325 - .L_324)


	//   ....[0]....
.L_324:
        /*005c*/ 	.word	0x00000030


	//   ....[1]....
        /*0060*/ 	.word	0x000003c0


	//   ....[2]....
        /*0064*/ 	.word	0x000005d0


	//   ....[3]....
        /*0068*/ 	.word	0x000006d0


	//   ....[4]....
        /*006c*/ 	.word	0x00000790


	//   ....[5]....
        /*0070*/ 	.word	0x00000820


	//----- nvinfo : EIATTR_CBANK_PARAM_SIZE
	.align		4
.L_325:
        /*0074*/ 	.byte	0x03, 0x19
        /*0076*/ 	.short	0x0018


	//----- nvinfo : EIATTR_PARAM_CBANK
	.align		4
        /*0078*/ 	.byte	0x04, 0x0a
        /*007a*/ 	.short	(.L_327 - .L_326)
	.align		4
.L_326:
        /*007c*/ 	.word	index@(.nv.constant0.ewah_decompress_kernel)
        /*0080*/ 	.short	0x0380
        /*0082*/ 	.short	0x0018


	//----- nvinfo : EIATTR_SW_WAR
	.align		4
.L_327:
        /*0084*/ 	.byte	0x04, 0x36
        /*0086*/ 	.short	(.L_329 - .L_328)
.L_328:
        /*0088*/ 	.word	0x00000008
.L_329:


//--------------------- .nv.info.scatter_set_double_kernel --------------------------
	.section	.nv.info.scatter_set_double_kernel,"",@"SHT_CUDA_INFO"
	.sectionflags	@""
	.align	4


	//----- nvinfo : EIATTR_CUDA_API_VERSION
	.align		4
        /*0000*/ 	.byte	0x04, 0x37
        /*0002*/ 	.short	(.L_331 - .L_330)
.L_330:
        /*0004*/ 	.word	0x00000082


	//----- nvinfo : EIATTR_KPARAM_INFO
	.align		4
.L_331:
        /*0008*/ 	.byte	0x04, 0x17
        /*000a*/ 	.short	(.L_333 - .L_332)
.L_332:
        /*000c*/ 	.word	0x00000000
        /*0010*/ 	.short	0x0003
        /*0012*/ 	.short	0x0018
        /*0014*/ 	.byte	0x00, 0xf5, 0x21, 0x00


	//----- nvinfo : EIATTR_KPARAM_INFO
	.align		4
.L_333:
        /*0018*/ 	.byte	0x04, 0x17
        /*001a*/ 	.short	(.L_335 - .L_334)
.L_334:
        /*001c*/ 	.word	0x00000000
        /*0020*/ 	.short	0x0002
        /*0022*/ 	.short	0x0010
        /*0024*/ 	.byte	0x00, 0xf0, 0x11, 0x00


	//----- nvinfo : EIATTR_KPARAM_INFO
	.align		4
.L_335:
        /*0028*/ 	.byte	0x04, 0x17
        /*002a*/ 	.short	(.L_337 - .L_336)
.L_336:
        /*002c*/ 	.word	0x00000000
        /*0030*/ 	.short	0x0001
        /*0032*/ 	.short	0x0008
        /*0034*/ 	.byte	0x00, 0xf5, 0x21, 0x00


	//----- nvinfo : EIATTR_KPARAM_INFO
	.align		4
.L_337:
        /*0038*/ 	.byte	0x04, 0x17
        /*003a*/ 	.short	(.L_339 - .L_338)
.L_338:
        /*003c*/ 	.word	0x00000000
        /*0040*/ 	.short	0x0000
        /*0042*/ 	.short	0x0000
        /*0044*/ 	.byte	0x00, 0xf5, 0x21, 0x00


	//----- nvinfo : EIATTR_SPARSE_MMA_MASK
	.align		4
.L_339:
        /*0048*/ 	.byte	0x03, 0x50
        /*004a*/ 	.short	0x0000


	//----- nvinfo : EIATTR_MAXREG_COUNT
	.align		4
        /*004c*/ 	.byte	0x03, 0x1b
        /*004e*/ 	.short	0x00ff


	//----- nvinfo : EIATTR_MERCURY_ISA_VERSION
	.align		4
        /*0050*/ 	.byte	0x03, 0x5f
        /*0052*/ 	.short	0x0101


	//----- nvinfo : EIATTR_VRC_CTA_INIT_COUNT
	.align		4
        /*0054*/ 	.byte	0x02, 0x4a
	.zero		1
	.zero		1


	//----- nvinfo : EIATTR_EXIT_INSTR_OFFSETS
	.align		4
        /*0058*/ 	.byte	0x04, 0x1c
        /*005a*/ 	.short	(.L_341 - .L_340)


	//   ....[0]....
.L_340:
        /*005c*/ 	.word	0x00000070


	//   ....[1]....
        /*0060*/ 	.word	0x00000130


	//----- nvinfo : EIATTR_CBANK_PARAM_SIZE
	.align		4
.L_341:
        /*0064*/ 	.byte	0x03, 0x19
        /*0066*/ 	.short	0x0020


	//----- nvinfo : EIATTR_PARAM_CBANK
	.align		4
        /*0068*/ 	.byte	0x04, 0x0a
        /*006a*/ 	.short	(.L_343 - .L_342)
	.align		4
.L_342:
        /*006c*/ 	.word	index@(.nv.constant0.scatter_set_double_kernel)
        /*0070*/ 	.short	0x0380
        /*0072*/ 	.short	0x0020


	//----- nvinfo : EIATTR_SW_WAR
	.align		4
.L_343:
        /*0074*/ 	.byte	0x04, 0x36
        /*0076*/ 	.short	(.L_345 - .L_344)
.L_344:
        /*0078*/ 	.word	0x00000008
.L_345:


//--------------------- .nv.info.popcount_pairwise_kernel --------------------------
	.section	.nv.info.popcount_pairwise_kernel,"",@"SHT_CUDA_INFO"
	.sectionflags	@""
	.align	4


	//----- nvinfo : EIATTR_CUDA_API_VERSION
	.align		4
        /*0000*/ 	.byte	0x04, 0x37
        /*0002*/ 	.short	(.L_347 - .L_346)
.L_346:
        /*0004*/ 	.word	0x00000082


	//----- nvinfo : EIATTR_KPARAM_INFO
	.align		4
.L_347:
        /*0008*/ 	.byte	0x04, 0x17
        /*000a*/ 	.short	(.L_349 - .L_348)
.L_348:
        /*000c*/ 	.word	0x00000000
        /*0010*/ 	.short	0x0005
        /*0012*/ 	.short	0x0020
        /*0014*/ 	.byte	0x00, 0xf5, 0x21, 0x00


	//----- nvinfo : EIATTR_KPARAM_INFO
	.align		4
.L_349:
        /*0018*/ 	.byte	0x04, 0x17
        /*001a*/ 	.short	(.L_351 - .L_350)
.L_350:
        /*001c*/ 	.word	0x00000000
        /*0020*/ 	.short	0x0004
        /*0022*/ 	.short	0x0018
        /*0024*/ 	.byte	0x00, 0xf0, 0x11, 0x00


	//----- nvinfo : EIATTR_KPARAM_INFO
	.align		4
.L_351:
        /*0028*/ 	.byte	0x04, 0x17
        /*002a*/ 	.short	(.L_353 - .L_352)
.L_352:
        /*002c*/ 	.word	0x00000000
        /*0030*/ 	.short	0x0003
        /*0032*/ 	.short	0x0014
        /*0034*/ 	.byte	0x00, 0xf0, 0x11, 0x00


	//----- nvinfo : EIATTR_KPARAM_INFO
	.align		4
.L_353:
        /*0038*/ 	.byte	0x04, 0x17
        /*003a*/ 	.short	(.L_355 - .L_354)
.L_354:
        /*003c*/ 	.word	0x00000000
        /*0040*/ 	.short	0x0002
        /*0042*/ 	.short	0x0010
        /*0044*/ 	.byte	0x00, 0xf0, 0x11, 0x00


	//----- nvinfo : EIATTR_KPARAM_INFO
	.align		4
.L_355:
        /*0048*/ 	.byte	0x04, 0x17
        /*004a*/ 	.short	(.L_357 - .L_356)
.L_356:
        /*004c*/ 	.word	0x00000000
        /*0050*/ 	.short	0x0001
        /*0052*/ 	.short	0x0008
        /*0054*/ 	.byte	0x00, 0xf5, 0x21, 0x00


	//----- nvinfo : EIATTR_KPARAM_INFO
	.align		4
.L_357:
        /*0058*/ 	.byte	0x04, 0x17
        /*005a*/ 	.short	(.L_359 - .L_358)
.L_358:
        /*005c*/ 	.word	0x00000000
        /*0060*/ 	.short	0x0000
        /*0062*/ 	.short	0x0000
        /*0064*/ 	.byte	0x00, 0xf5, 0x21, 0x00


	//----- nvinfo : EIATTR_SPARSE_MMA_MASK
	.align		4
.L_359:
        /*0068*/ 	.byte	0x03, 0x50
        /*006a*/ 	.short	0x0000


	//----- nvinfo : EIATTR_MAXREG_COUNT
	.align		4
        /*006c*/ 	.byte	0x03, 0x1b
        /*006e*/ 	.short	0x00ff


	//----- nvinfo : EIATTR_NUM_BARRIERS
	.align		4
        /*0070*/ 	.byte	0x02, 0x4c
        /*0072*/ 	.byte	0x01
	.zero		1


	//----- nvinfo : EIATTR_MERCURY_ISA_VERSION
	.align		4
        /*0074*/ 	.byte	0x03, 0x5f
        /*0076*/ 	.short	0x0101


	//----- nvinfo : EIATTR_COOP_GROUP_MASK_REGIDS
	.align		4
        /*0078*/ 	.byte	0x04, 0x29
        /*007a*/ 	.short	(.L_361 - .L_360)


	//   ....[0]....
.L_360:
        /*007c*/ 	.word	0xffffffff


	//   ....[1]....
        /*0080*/ 	.word	0xffffffff


	//   ....[2]....
        /*0084*/ 	.word	0xffffffff


	//   ....[3]....
        /*0088*/ 	.word	0xffffffff


	//   ....[4]....
        /*008c*/ 	.word	0xffffffff


	//   ....[5]....
        /*0090*/ 	.word	0xffffffff


	//   ....[6]....
        /*0094*/ 	.word	0xffffffff


	//   ....[7]....
        /*0098*/ 	.word	0xffffffff


	//   ....[8]....
        /*009c*/ 	.word	0xffffffff


	//   ....[9]....
        /*00a0*/ 	.word	0xffffffff


	//   ....[10]....
        /*00a4*/ 	.word	0xffffffff


	//   ....[11]....
        /*00a8*/ 	.word	0xffffffff


	//   ....[12]....
        /*00ac*/ 	.word	0xffffffff


	//   ....[13]....
        /*00b0*/ 	.word	0xffffffff


	//   ....[14]....
        /*00b4*/ 	.word	0xffffffff


	//   ....[15]....
        /*00b8*/ 	.word	0xffffffff


	//   ....[16]....
        /*00bc*/ 	.word	0xffffffff


	//   ....[17]....
        /*00c0*/ 	.word	0xffffffff


	//   ....[18]....
        /*00c4*/ 	.word	0xffffffff


	//   ....[19]....
        /*00c8*/ 	.word	0xffffffff


	//----- nvinfo : EIATTR_COOP_GROUP_INSTR_OFFSETS
	.align		4
.L_361:
        /*00cc*/ 	.byte	0x04, 0x28
        /*00ce*/ 	.short	(.L_363 - .L_362)


	//   ....[0]....
.L_362:
        /*00d0*/ 	.word	0x00000310


	//   ....[1]....
        /*00d4*/ 	.word	0x00000340


	//   ....[2]....
        /*00d8*/ 	.word	0x00000380


	//   ....[3]....
        /*00dc*/ 	.word	0x00000390


	//   ....[4]....
        /*00e0*/ 	.word	0x000003d0


	//   ....[5]....
        /*00e4*/ 	.word	0x000003e0


	//   ....[6]....
        /*00e8*/ 	.word	0x00000410


	//   ....[7]....
        /*00ec*/ 	.word	0x00000430


	//   ....[8]....
        /*00f0*/ 	.word	0x00000480


	//   ....[9]....
        /*00f4*/ 	.word	0x000004b0


	//   ....[10]....
        /*00f8*/ 	.word	0x00000550


	//   ....[11]....
        /*00fc*/ 	.word	0x00000560


	//   ....[12]....
        /*0100*/ 	.word	0x00000590


	//   ....[13]....
        /*0104*/ 	.word	0x000005a0


	//   ....[14]....
        /*0108*/ 	.word	0x000005d0


	//   ....[15]....
        /*010c*/ 	.word	0x000005e0


	//   ....[16]....
        /*0110*/ 	.word	0x00000610


	//   ....[17]....
        /*0114*/ 	.word	0x00000620


	//   ....[18]....
        /*0118*/ 	.word	0x00000660


	//   ....[19]....
        /*011c*/ 	.word	0x00000670


	//----- nvinfo : EIATTR_VRC_CTA_INIT_COUNT
	.align		4
.L_363:
        /*0120*/ 	.byte	0x02, 0x4a
	.zero		1
	.zero		1


	//----- nvinfo : EIATTR_EXIT_INSTR_OFFSETS
	.align		4
        /*0124*/ 	.byte	0x04, 0x1c
        /*0126*/ 	.short	(.L_365 - .L_364)


	//   ....[0]....
.L_364:
        /*0128*/ 	.word	0x00000060


	//   ....[1]....
        /*012c*/ 	.word	0x00000680


	//   ....[2]....
        /*0130*/ 	.word	0x00000740


	//----- nvinfo : EIATTR_CRS_STACK_SIZE
	.align		4
.L_365:
        /*0134*/ 	.byte	0x04, 0x1e
        /*0136*/ 	.short	(.L_367 - .L_366)
.L_366:
        /*0138*/ 	.word	0x00000000


	//----- nvinfo : EIATTR_CBANK_PARAM_SIZE
	.align		4
.L_367:
        /*013c*/ 	.byte	0x03, 0x19
        /*013e*/ 	.short	0x0028


	//----- nvinfo : EIATTR_PARAM_CBANK
	.align		4
        /*0140*/ 	.byte	0x04, 0x0a
        /*0142*/ 	.short	(.L_369 - .L_368)
	.align		4
.L_368:
        /*0144*/ 	.word	index@(.nv.constant0.popcount_pairwise_kernel)
        /*0148*/ 	.short	0x0380
        /*014a*/ 	.short	0x0028


	//----- nvinfo : EIATTR_SW_WAR
	.align		4
.L_369:
        /*014c*/ 	.byte	0x04, 0x36
        /*014e*/ 	.short	(.L_371 - .L_370)
.L_370:
        /*0150*/ 	.word	0x00000008
.L_371:


//--------------------- .nv.callgraph             --------------------------
	.section	.nv.callgraph,"",@"SHT_CUDA_CALLGRAPH"
	.align	4
	.sectionentsize	8
	.align		4
        /*0000*/ 	.word	0x00000000
	.align		4
        /*0004*/ 	.word	0xffffffff
	.align		4
        /*0008*/ 	.word	0x00000000
	.align		4
        /*000c*/ 	.word	0xfffffffe
	.align		4
        /*0010*/ 	.word	0x00000000
	.align		4
        /*0014*/ 	.word	0xfffffffd
	.align		4
        /*0018*/ 	.word	0x00000000
	.align		4
        /*001c*/ 	.word	0xfffffffc


//--------------------- .text.ewah_emit_kernel    --------------------------
	.section	.text.ewah_emit_kernel,"ax",@progbits
	.align	128
        .global         ewah_emit_kernel
        .type           ewah_emit_kernel,@function
        .size           ewah_emit_kernel,(.L_x_161 - ewah_emit_kernel)
        .other          ewah_emit_kernel,@"STO_CUDA_ENTRY STV_DEFAULT"
ewah_emit_kernel:
.text.ewah_emit_kernel:
[----:B------:R-:W-:Y:S01]  /*0000*/  LDC R1, c[0x0][0x37c] ;  /* 0x0000df00ff017b82 */ /* 0x000fe20000000800 */
[----:B------:R-:W0:Y:S01]  /*0010*/  S2R R2, SR_CTAID.X ;  /* 0x0000000000027919 */ /* 0x000e220000002500 */
[----:B------:R-:W0:Y:S01]  /*0020*/  LDCU UR4, c[0x0][0x388] ;  /* 0x00007100ff0477ac */ /* 0x000e220008000800 */
[----:B------:R-:W1:Y:S01]  /*0030*/  S2R R0, SR_TID.X ;  /* 0x0000000000007919 */ /* 0x000e620000002100 */
[----:B0-----:R-:W-:-:S04]  /*0040*/  ISETP.GE.AND P0, PT, R2, UR4, PT ;  /* 0x0000000402007c0c */ /* 0x001fc8000bf06270 */
[----:B-1----:R-:W-:-:S13]  /*0050*/  ISETP.NE.OR P0, PT, R0, RZ, P0 ;  /* 0x000000ff0000720c */ /* 0x002fda0000705670 */
[----:B------:R-:W-:Y:S05]  /*0060*/  @P0 EXIT ;  /* 0x000000000000094d */ /* 0x000fea0003800000 */
[----:B------:R-:W0:Y:S01]  /*0070*/  LDC.64 R4, c[0x0][0x398] ;  /* 0x0000e600ff047b82 */ /* 0x000e220000000a00 */
[----:B------:R-:W1:Y:S01]  /*0080*/  LDCU.64 UR6, c[0x0][0x358] ;  /* 0x00006b00ff0677ac */ /* 0x000e620008000a00 */
[----:B------:R-:W2:Y:S01]  /*0090*/  LDCU UR5, c[0x0][0x38c] ;  /* 0x00007180ff0577ac */ /* 0x000ea20008000800 */
[----:B0-----:R-:W-:-:S06]  /*00a0*/  IMAD.WIDE.U32 R4, R2, 0x8, R4 ;  /* 0x0000000802047825 */ /* 0x001fcc00078e0004 */
[----:B-1----:R-:W3:Y:S01]  /*00b0*/  LDG.E.64.CONSTANT R4, desc[UR6][R4.64] ;  /* 0x0000000604047981 */ /* 0x002ee2000c1e9b00 */
[----:B--2---:R-:W-:Y:S01]  /*00c0*/  UISETP.GE.AND UP0, UPT, UR5, 0x1, UPT ;  /* 0x000000010500788c */ /* 0x004fe2000bf06270 */
[----:B---3--:R-:W-:-:S08]  /*00d0*/  IMAD.MOV.U32 R17, RZ, RZ, R4 ;  /* 0x000000ffff117224 */ /* 0x008fd000078e0004 */
[----:B------:R-:W-:Y:S05]  /*00e0*/  BRA.U !UP0, `(.L_x_0) ;  /* 0x0000000d08b07547 */ /* 0x000fea000b800000 */
[----:B------:R-:W0:Y:S08]  /*00f0*/  LDC.64 R12, c[0x0][0x390] ;  /* 0x0000e400ff0c7b82 */ /* 0x000e300000000a00 */
[----:B------:R-:W1:Y:S01]  /*0100*/  LDC.64 R8, c[0x0][0x380] ;  /* 0x0000e000ff087b82 */ /* 0x000e620000000a00 */
[----:B0-----:R-:W-:-:S04]  /*0110*/  LEA R12, P0, R2, R12, 0x2 ;  /* 0x0000000c020c7211 */ /* 0x001fc800078010ff */
[----:B------:R-:W-:-:S05]  /*0120*/  LEA.HI.X R13, R2, R13, RZ, 0x2, P0 ;  /* 0x0000000d020d7211 */ /* 0x000fca00000f14ff */
[----:B------:R0:W5:Y:S01]  /*0130*/  LDG.E.CONSTANT R0, desc[UR6][R12.64] ;  /* 0x000000060c007981 */ /* 0x000162000c1e9900 */
[----:B------:R-:W-:Y:S02]  /*0140*/  USHF.R.S32.HI UR4, URZ, 0x1f, UR5 ;  /* 0x0000001fff047899 */ /* 0x000fe40008011405 */
[----:B------:R-:W-:-:S04]  /*0150*/  IMAD.WIDE.U32 R6, R2, UR5, RZ ;  /* 0x0000000502067c25 */ /* 0x000fc8000f8e00ff */
[----:B------:R-:W-:Y:S01]  /*0160*/  IMAD.MOV.U32 R16, RZ, RZ, R5 ;  /* 0x000000ffff107224 */ /* 0x000fe200078e0005 */
[----:B-1----:R-:W-:Y:S01]  /*0170*/  LEA R8, P0, R6, R8, 0x3 ;  /* 0x0000000806087211 */ /* 0x002fe200078018ff */
[----:B------:R-:W-:Y:S02]  /*0180*/  IMAD R3, R2, UR4, RZ ;  /* 0x0000000402037c24 */ /* 0x000fe4000f8e02ff */
[----:B------:R-:W-:Y:S01]  /*0190*/  IMAD.MOV.U32 R17, RZ, RZ, R4 ;  /* 0x000000ffff117224 */ /* 0x000fe200078e0004 */
[----:B------:R-:W-:Y:S01]  /*01a0*/  IADD3 R10, P1, PT, R8, 0x10, RZ ;  /* 0x00000010080a7810 */ /* 0x000fe20007f3e0ff */
[----:B------:R-:W-:-:S05]  /*01b0*/  IMAD.IADD R3, R7, 0x1, R3 ;  /* 0x0000000107037824 */ /* 0x000fca00078e0203 */
[----:B------:R-:W-:Y:S01]  /*01c0*/  LEA.HI.X R9, R6, R9, R3, 0x3, P0 ;  /* 0x0000000906097211 */ /* 0x000fe200000f1c03 */
[----:B------:R-:W-:-:S04]  /*01d0*/  IMAD.MOV.U32 R3, RZ, RZ, RZ ;  /* 0x000000ffff037224 */ /* 0x000fc800078e00ff */
[----:B0-----:R-:W-:-:S07]  /*01e0*/  IMAD.X R11, RZ, RZ, R9, P1 ;  /* 0x000000ffff0b7224 */ /* 0x001fce00008e0609 */
.L_x_13:
[----:B-----5:R-:W-:Y:S01]  /*01f0*/  ISETP.NE.AND P0, PT, R0, RZ, PT ;  /* 0x000000ff0000720c */ /* 0x020fe20003f05270 */
[----:B------:R-:W-:Y:S01]  /*0200*/  UMOV UR4, URZ ;  /* 0x000000ff00047c82 */ /* 0x000fe20008000000 */
[----:B------:R-:W-:Y:S02]  /*0210*/  HFMA2 R5, -RZ, RZ, 0, 0 ;  /* 0x00000000ff057431 */ /* 0x000fe400000001ff */
[----:B------:R-:W-:Y:S01]  /*0220*/  IMAD.MOV.U32 R6, RZ, RZ, R3 ;  /* 0x000000ffff067224 */ /* 0x000fe200078e0003 */
[----:B0-2-4-:R-:W-:-:S08]  /*0230*/  CS2R R14, SRZ ;  /* 0x00000000000e7805 */ /* 0x015fd0000001ff00 */
[----:B-1----:R-:W-:Y:S05]  /*0240*/  @!P0 BRA `(.L_x_1) ;  /* 0x00000000007c8947 */ /* 0x002fea0003800000 */
[----:B------:R-:W-:-:S06]  /*0250*/  IMAD.WIDE R12, R3, 0x8, R8 ;  /* 0x00000008030c7825 */ /* 0x000fcc00078e0208 */
[----:B------:R-:W2:Y:S02]  /*0260*/  LDG.E.64.CONSTANT R12, desc[UR6][R12.64] ;  /* 0x000000060c0c7981 */ /* 0x000ea4000c1e9b00 */
[----:B--2---:R-:W-:-:S04]  /*0270*/  IADD3 R7, P1, PT, R12, 0x1, RZ ;  /* 0x000000010c077810 */ /* 0x004fc80007f3e0ff */
[----:B------:R-:W-:Y:S01]  /*0280*/  ISETP.GT.U32.AND P0, PT, R7, 0x1, PT ;  /* 0x000000010700780c */ /* 0x000fe20003f04070 */
[----:B------:R-:W-:-:S05]  /*0290*/  IMAD.X R7, RZ, RZ, R13, P1 ;  /* 0x000000ffff077224 */ /* 0x000fca00008e060d */
[----:B------:R-:W-:-:S13]  /*02a0*/  ISETP.GT.U32.AND.EX P0, PT, R7, RZ, PT, P0 ;  /* 0x000000ff0700720c */ /* 0x000fda0003f04100 */
[----:B------:R-:W-:Y:S05]  /*02b0*/  @P0 BRA `(.L_x_1) ;  /* 0x0000000000600947 */ /* 0x000fea0003800000 */
[----:B------:R-:W0:Y:S01]  /*02c0*/  LDCU UR5, c[0x0][0x38c] ;  /* 0x00007180ff0577ac */ /* 0x000e220008000800 */
[----:B------:R-:W-:Y:S01]  /*02d0*/  IMAD.MOV.U32 R6, RZ, RZ, R3 ;  /* 0x000000ffff067224 */ /* 0x000fe200078e0003 */
[----:B0-----:R-:W-:-:S13]  /*02e0*/  ISETP.GE.AND P0, PT, R3, UR5, PT ;  /* 0x0000000503007c0c */ /* 0x001fda000bf06270 */
[----:B------:R-:W-:Y:S05]  /*02f0*/  @P0 BRA `(.L_x_2) ;  /* 0x00000000003c0947 */ /* 0x000fea0003800000 */
[----:B------:R-:W0:Y:S01]  /*0300*/  LDC R7, c[0x0][0x38c] ;  /* 0x0000e300ff077b82 */ /* 0x000e220000000800 */
[----:B------:R-:W-:Y:S01]  /*0310*/  ISETP.NE.U32.AND P0, PT, R12, -0x1, PT ;  /* 0xffffffff0c00780c */ /* 0x000fe20003f05070 */
[----:B------:R-:W-:Y:S01]  /*0320*/  IMAD.MOV.U32 R6, RZ, RZ, R3 ;  /* 0x000000ffff067224 */ /* 0x000fe200078e0003 */
[----:B------:R-:W1:Y:S02]  /*0330*/  LDCU UR5, c[0x0][0x38c] ;  /* 0x00007180ff0577ac */ /* 0x000e640008000800 */
[----:B------:R-:W-:-:S04]  /*0340*/  ISETP.NE.AND.EX P0, PT, R13, -0x1, PT, P0 ;  /* 0xffffffff0d00780c */ /* 0x000fc80003f05300 */
[----:B------:R-:W-:-:S09]  /*0350*/  SEL R5, RZ, 0xffffffff, P0 ;  /* 0xffffffffff057807 */ /* 0x000fd20000000000 */
.L_x_3:
[----:B------:R-:W-:-:S06]  /*0360*/  IMAD.WIDE R14, R6, 0x8, R8 ;  /* 0x00000008060e7825 */ /* 0x000fcc00078e0208 */
[----:B------:R-:W2:Y:S02]  /*0370*/  LDG.E.64.CONSTANT R14, desc[UR6][R14.64] ;  /* 0x000000060e0e7981 */ /* 0x000ea4000c1e9b00 */
[----:B--2---:R-:W-:-:S04]  /*0380*/  ISETP.NE.U32.AND P0, PT, R14, R5, PT ;  /* 0x000000050e00720c */ /* 0x004fc80003f05070 */
[----:B------:R-:W-:-:S13]  /*0390*/  ISETP.NE.AND.EX P0, PT, R15, R5, PT, P0 ;  /* 0x000000050f00720c */ /* 0x000fda0003f05300 */
[----:B------:R-:W-:Y:S05]  /*03a0*/  @P0 BRA `(.L_x_2) ;  /* 0x0000000000100947 */ /* 0x000fea0003800000 */
[----:B------:R-:W-:-:S05]  /*03b0*/  VIADD R6, R6, 0x1 ;  /* 0x0000000106067836 */ /* 0x000fca0000000000 */
[----:B-1----:R-:W-:-:S13]  /*03c0*/  ISETP.NE.AND P0, PT, R6, UR5, PT ;  /* 0x0000000506007c0c */ /* 0x002fda000bf05270 */
[----:B------:R-:W-:Y:S05]  /*03d0*/  @P0 BRA `(.L_x_3) ;  /* 0xfffffffc00e00947 */ /* 0x000fea000383ffff */
[----:B0-----:R-:W-:-:S07]  /*03e0*/  IMAD.MOV.U32 R6, RZ, RZ, R7 ;  /* 0x000000ffff067224 */ /* 0x001fce00078e0007 */
.L_x_2:
[----:B------:R-:W-:Y:S01]  /*03f0*/  ISETP.NE.U32.AND P0, PT, R12, -0x1, PT ;  /* 0xffffffff0c00780c */ /* 0x000fe20003f05070 */
[----:B------:R-:W-:-:S03]  /*0400*/  IMAD.IADD R14, R6, 0x1, -R3 ;  /* 0x00000001060e7824 */ /* 0x000fc600078e0a03 */
[----:B------:R-:W-:Y:S01]  /*0410*/  ISETP.NE.AND.EX P0, PT, R13, -0x1, PT, P0 ;  /* 0xffffffff0d00780c */ /* 0x000fe20003f05300 */
[----:B------:R-:W-:-:S03]  /*0420*/  IMAD.WIDE.U32 R14, R14, 0x2, RZ ;  /* 0x000000020e0e7825 */ /* 0x000fc600078e00ff */
[----:B------:R-:W-:-:S09]  /*0430*/  SEL R5, RZ, 0x1, P0 ;  /* 0x00000001ff057807 */ /* 0x000fd20000000000 */
.L_x_1:
[----:B0-----:R-:W0:Y:S01]  /*0440*/  LDC R7, c[0x0][0x38c] ;  /* 0x0000e300ff077b82 */ /* 0x001e220000000800 */
[----:B------:R-:W-:Y:S01]  /*0450*/  MOV R21, RZ ;  /* 0x000000ff00157202 */ /* 0x000fe20000000f00 */
[----:B------:R-:W-:Y:S01]  /*0460*/  IMAD.MOV.U32 R3, RZ, RZ, R6 ;  /* 0x000000ffff037224 */ /* 0x000fe200078e0006 */
[----:B0-----:R-:W-:-:S13]  /*0470*/  ISETP.GE.AND P0, PT, R6, R7, PT ;  /* 0x000000070600720c */ /* 0x001fda0003f06270 */
[----:B------:R-:W-:Y:S05]  /*0480*/  @P0 BRA `(.L_x_4) ;  /* 0x0000000000480947 */ /* 0x000fea0003800000 */
[----:B------:R-:W0:Y:S01]  /*0490*/  LDC R19, c[0x0][0x38c] ;  /* 0x0000e300ff137b82 */ /* 0x000e220000000800 */
[----:B------:R-:W-:Y:S01]  /*04a0*/  ISETP.NE.AND P1, PT, R0, RZ, PT ;  /* 0x000000ff0000720c */ /* 0x000fe20003f25270 */
[----:B------:R-:W-:Y:S02]  /*04b0*/  IMAD.IADD R20, R7, 0x1, -R6 ;  /* 0x0000000107147824 */ /* 0x000fe400078e0a06 */
[----:B------:R-:W-:-:S10]  /*04c0*/  IMAD.MOV.U32 R21, RZ, RZ, RZ ;  /* 0x000000ffff157224 */ /* 0x000fd400078e00ff */
.L_x_6:
[----:B------:R-:W-:Y:S05]  /*04d0*/  @!P1 BRA `(.L_x_5) ;  /* 0x0000000000209947 */ /* 0x000fea0003800000 */
[----:B------:R-:W-:-:S04]  /*04e0*/  IMAD.IADD R3, R21, 0x1, R6 ;  /* 0x0000000115037824 */ /* 0x000fc800078e0206 */
[----:B------:R-:W-:-:S06]  /*04f0*/  IMAD.WIDE R12, R3, 0x8, R8 ;  /* 0x00000008030c7825 */ /* 0x000fcc00078e0208 */
[----:B------:R-:W2:Y:S02]  /*0500*/  LDG.E.64.CONSTANT R12, desc[UR6][R12.64] ;  /* 0x000000060c0c7981 */ /* 0x000ea4000c1e9b00 */
[----:B--2---:R-:W-:-:S05]  /*0510*/  IADD3 R7, P0, PT, R12, 0x1, RZ ;  /* 0x000000010c077810 */ /* 0x004fca0007f1e0ff */
[----:B------:R-:W-:Y:S01]  /*0520*/  IMAD.X R18, RZ, RZ, R13, P0 ;  /* 0x000000ffff127224 */ /* 0x000fe200000e060d */
[----:B------:R-:W-:-:S04]  /*0530*/  ISETP.GE.U32.AND P0, PT, R7, 0x2, PT ;  /* 0x000000020700780c */ /* 0x000fc80003f06070 */
[----:B------:R-:W-:-:S13]  /*0540*/  ISETP.GE.U32.AND.EX P0, PT, R18, RZ, PT, P0 ;  /* 0x000000ff1200720c */ /* 0x000fda0003f06100 */
[----:B------:R-:W-:Y:S05]  /*0550*/  @!P0 BRA `(.L_x_4) ;  /* 0x0000000000148947 */ /* 0x000fea0003800000 */
.L_x_5:
[----:B------:R-:W-:-:S05]  /*0560*/  VIADD R21, R21, 0x1 ;  /* 0x0000000115157836 */ /* 0x000fca0000000000 */
[----:B------:R-:W-:-:S13]  /*0570*/  ISETP.NE.AND P0, PT, R21, R20, PT ;  /* 0x000000141500720c */ /* 0x000fda0003f05270 */
[----:B------:R-:W-:Y:S05]  /*0580*/  @P0 BRA `(.L_x_6) ;  /* 0xfffffffc00d00947 */ /* 0x000fea000383ffff */
[----:B0-----:R-:W-:Y:S01]  /*0590*/  MOV R3, R19 ;  /* 0x0000001300037202 */ /* 0x001fe20000000f00 */
[----:B------:R-:W-:-:S07]  /*05a0*/  IMAD.MOV.U32 R21, RZ, RZ, R20 ;  /* 0x000000ffff157224 */ /* 0x000fce00078e0014 */
.L_x_4:
[----:B------:R-:W2:Y:S01]  /*05b0*/  LDC.64 R12, c[0x0][0x3a0] ;  /* 0x0000e800ff0c7b82 */ /* 0x000ea20000000a00 */
[C---:B------:R-:W-:Y:S01]  /*05c0*/  IMAD.SHL.U32 R23, R17.reuse, 0x8, RZ ;  /* 0x0000000811177824 */ /* 0x040fe200078e00ff */
[----:B------:R-:W-:Y:S01]  /*05d0*/  SHF.L.U64.HI R20, R17, 0x3, R16 ;  /* 0x0000000311147819 */ /* 0x000fe20000010210 */
[----:B------:R-:W-:Y:S01]  /*05e0*/  IMAD.SHL.U32 R7, R21, 0x2, RZ ;  /* 0x0000000215077824 */ /* 0x000fe200078e00ff */
[----:B------:R-:W-:Y:S02]  /*05f0*/  LOP3.LUT R14, R5, R14, RZ, 0xfc, !PT ;  /* 0x0000000e050e7212 */ /* 0x000fe400078efcff */
[----:B------:R-:W-:Y:S02]  /*0600*/  IADD3 R17, P1, PT, R17, 0x1, RZ ;  /* 0x0000000111117810 */ /* 0x000fe40007f3e0ff */
[----:B------:R-:W-:-:S03]  /*0610*/  LOP3.LUT R15, R7, UR4, R15, 0xfe, !PT ;  /* 0x00000004070f7c12 */ /* 0x000fc6000f8efe0f */
[----:B------:R-:W-:Y:S01]  /*0620*/  IMAD.X R16, RZ, RZ, R16, P1 ;  /* 0x000000ffff107224 */ /* 0x000fe200008e0610 */
[----:B--2---:R-:W-:-:S05]  /*0630*/  IADD3 R18, P0, PT, R23, R12, RZ ;  /* 0x0000000c17127210 */ /* 0x004fca0007f1e0ff */
[----:B0-----:R-:W-:Y:S01]  /*0640*/  IMAD.X R19, R20, 0x1, R13, P0 ;  /* 0x0000000114137824 */ /* 0x001fe200000e060d */
[----:B------:R-:W-:-:S04]  /*0650*/  ISETP.NE.AND P0, PT, R21, RZ, PT ;  /* 0x000000ff1500720c */ /* 0x000fc80003f05270 */
[----:B------:R0:W-:Y:S09]  /*0660*/  STG.E.64 desc[UR6][R18.64], R14 ;  /* 0x0000000e12007986 */ /* 0x0001f2000c101b06 */
[----:B------:R-:W-:Y:S05]  /*0670*/  @!P0 BRA `(.L_x_7) ;  /* 0x0000000800408947 */ /* 0x000fea0003800000 */
[C---:B------:R-:W-:Y:S01]  /*0680*/  ISETP.GE.U32.AND P0, PT, R21.reuse, 0x4, PT ;  /* 0x000000041500780c */ /* 0x040fe20003f06070 */
[----:B------:R-:W-:Y:S01]  /*0690*/  IMAD.MOV.U32 R7, RZ, RZ, RZ ;  /* 0x000000ffff077224 */ /* 0x000fe200078e00ff */
[----:B------:R-:W-:Y:S01]  /*06a0*/  LOP3.LUT R5, R21, 0x3, RZ, 0xc0, !PT ;  /* 0x0000000315057812 */ /* 0x000fe200078ec0ff */
[----:B------:R-:W-:Y:S01]  /*06b0*/  IMAD.MOV.U32 R26, RZ, RZ, R16 ;  /* 0x000000ffff1a7224 */ /* 0x000fe200078e0010 */
[----:B------:R-:W-:-:S09]  /*06c0*/  MOV R29, R17 ;  /* 0x00000011001d7202 */ /* 0x000fd20000000f00 */
[----:B------:R-:W-:Y:S05]  /*06d0*/  @!P0 BRA `(.L_x_8) ;  /* 0x0000000400cc8947 */ /* 0x000fea0003800000 */
[----:B------:R-:W-:Y:S01]  /*06e0*/  LOP3.LUT R7, R21, 0xfffffffc, RZ, 0xc0, !PT ;  /* 0xfffffffc15077812 */ /* 0x000fe200078ec0ff */
[----:B------:R-:W-:Y:S01]  /*06f0*/  IMAD.MOV.U32 R29, RZ, RZ, R17 ;  /* 0x000000ffff1d7224 */ /* 0x000fe200078e0011 */
[----:B0-----:R-:W-:Y:S01]  /*0700*/  IADD3 R14, P1, P2, R23, 0x20, R12 ;  /* 0x00000020170e7810 */ /* 0x001fe20007a3e00c */
[----:B------:R-:W-:Y:S02]  /*0710*/  IMAD.MOV.U32 R26, RZ, RZ, R16 ;  /* 0x000000ffff1a7224 */ /* 0x000fe400078e0010 */
[----:B------:R-:W-:Y:S01]  /*0720*/  IMAD.MOV R28, RZ, RZ, -R7 ;  /* 0x000000ffff1c7224 */ /* 0x000fe200078e0a07 */
[----:B------:R-:W-:Y:S01]  /*0730*/  IADD3.X R15, PT, PT, R20, R13, RZ, P1, P2 ;  /* 0x0000000d140f7210 */ /* 0x000fe20000fe44ff */
[----:B------:R-:W-:-:S03]  /*0740*/  IMAD.MOV.U32 R27, RZ, RZ, R6 ;  /* 0x000000ffff1b7224 */ /* 0x000fc600078e0006 */
[----:B------:R-:W-:-:S13]  /*0750*/  ISETP.GE.AND P0, PT, R28, RZ, PT ;  /* 0x000000ff1c00720c */ /* 0x000fda0003f06270 */
[----:B------:R-:W-:Y:S05]  /*0760*/  @P0 BRA `(.L_x_9) ;  /* 0x00000004005c0947 */ /* 0x000fea0003800000 */
[----:B------:R-:W-:Y:S01]  /*0770*/  IMAD.MOV R16, RZ, RZ, -R28 ;  /* 0x000000ffff107224 */ /* 0x000fe200078e0a1c */
[----:B------:R-:W-:-:S04]  /*0780*/  PLOP3.LUT P0, PT, PT, PT, PT, 0x80, 0x8 ;  /* 0x000000000008781c */ /* 0x000fc80003f0f070 */
[----:B------:R-:W-:-:S13]  /*0790*/  ISETP.GT.AND P1, PT, R16, 0xc, PT ;  /* 0x0000000c1000780c */ /* 0x000fda0003f24270 */
[----:B------:R-:W-:Y:S05]  /*07a0*/  @!P1 BRA `(.L_x_10) ;  /* 0x0000000000c89947 */ /* 0x000fea0003800000 */
[----:B------:R-:W-:-:S13]  /*07b0*/  PLOP3.LUT P0, PT, PT, PT, PT, 0x8, 0x80 ;  /* 0x000000000080781c */ /* 0x000fda0003f0e170 */
.L_x_11:
[----:B------:R-:W-:-:S05]  /*07c0*/  IMAD.WIDE R16, R27, 0x8, R10 ;  /* 0x000000081b107825 */ /* 0x000fca00078e020a */
[----:B------:R-:W2:Y:S04]  /*07d0*/  LDG.E.64.CONSTANT R24, desc[UR6][R16.64+-0x10] ;  /* 0xfffff00610187981 */ /* 0x000ea8000c1e9b00 */
[----:B------:R-:W3:Y:S04]  /*07e0*/  LDG.E.64.CONSTANT R22, desc[UR6][R16.64+-0x8] ;  /* 0xfffff80610167981 */ /* 0x000ee8000c1e9b00 */
[----:B------:R-:W4:Y:S01]  /*07f0*/  LDG.E.64.CONSTANT R20, desc[UR6][R16.64] ;  /* 0x0000000610147981 */ /* 0x000f22000c1e9b00 */
[----:B------:R-:W-:-:S05]  /*0800*/  IADD3 R19, PT, PT, R27, 0x4, RZ ;  /* 0x000000041b137810 */ /* 0x000fca0007ffe0ff */
[----:B------:R-:W-:Y:S01]  /*0810*/  IMAD.WIDE R18, R19, 0x8, R10 ;  /* 0x0000000813127825 */ /* 0x000fe200078e020a */
[----:B------:R-:W5:Y:S04]  /*0820*/  LDG.E.64.CONSTANT R16, desc[UR6][R16.64+0x8] ;  /* 0x0000080610107981 */ /* 0x000f68000c1e9b00 */
[----:B--2---:R0:W-:Y:S04]  /*0830*/  STG.E.64 desc[UR6][R14.64+-0x18], R24 ;  /* 0xffffe8180e007986 */ /* 0x0041e8000c101b06 */
[----:B---3--:R2:W-:Y:S04]  /*0840*/  STG.E.64 desc[UR6][R14.64+-0x10], R22 ;  /* 0xfffff0160e007986 */ /* 0x0085e8000c101b06 */
[----:B----4-:R3:W-:Y:S04]  /*0850*/  STG.E.64 desc[UR6][R14.64+-0x8], R20 ;  /* 0xfffff8140e007986 */ /* 0x0107e8000c101b06 */
[----:B0-----:R-:W4:Y:S04]  /*0860*/  LDG.E.64.CONSTANT R24, desc[UR6][R18.64+-0x8] ;  /* 0xfffff80612187981 */ /* 0x001f28000c1e9b00 */
[----:B--2---:R-:W2:Y:S04]  /*0870*/  LDG.E.64.CONSTANT R22, desc[UR6][R18.64+-0x10] ;  /* 0xfffff00612167981 */ /* 0x004ea8000c1e9b00 */
[----:B---3--:R-:W3:Y:S04]  /*0880*/  LDG.E.64.CONSTANT R20, desc[UR6][R18.64] ;  /* 0x0000000612147981 */ /* 0x008ee8000c1e9b00 */
[----:B-----5:R0:W-:Y:S04]  /*0890*/  STG.E.64 desc[UR6][R14.64], R16 ;  /* 0x000000100e007986 */ /* 0x0201e8000c101b06 */
[----:B------:R-:W5:Y:S01]  /*08a0*/  LDG.E.64.CONSTANT R18, desc[UR6][R18.64+0x8] ;  /* 0x0000080612127981 */ /* 0x000f62000c1e9b00 */
[----:B0-----:R-:W-:-:S04]  /*08b0*/  VIADD R17, R27, 0x8 ;  /* 0x000000081b117836 */ /* 0x001fc80000000000 */
[----:B------:R-:W-:Y:S01]  /*08c0*/  IMAD.WIDE R16, R17, 0x8, R10 ;  /* 0x0000000811107825 */ /* 0x000fe200078e020a */
[----:B--2---:R0:W-:Y:S04]  /*08d0*/  STG.E.64 desc[UR6][R14.64+0x8], R22 ;  /* 0x000008160e007986 */ /* 0x0041e8000c101b06 */
[----:B---3--:R2:W-:Y:S04]  /*08e0*/  STG.E.64 desc[UR6][R14.64+0x18], R20 ;  /* 0x000018140e007986 */ /* 0x0085e8000c101b06 */
[----:B-----5:R3:W-:Y:S04]  /*08f0*/  STG.E.64 desc[UR6][R14.64+0x20], R18 ;  /* 0x000020120e007986 */ /* 0x0207e8000c101b06 */
[----:B0-----:R-:W5:Y:S04]  /*0900*/  LDG.E.64.CONSTANT R22, desc[UR6][R16.64+-0x10] ;  /* 0xfffff00610167981 */ /* 0x001f68000c1e9b00 */
[----:B--2---:R-:W2:Y:S04]  /*0910*/  LDG.E.64.CONSTANT R20, desc[UR6][R16.64+-0x8] ;  /* 0xfffff80610147981 */ /* 0x004ea8000c1e9b00 */
[----:B---3--:R-:W3:Y:S04]  /*0920*/  LDG.E.64.CONSTANT R18, desc[UR6][R16.64] ;  /* 0x0000000610127981 */ /* 0x008ee8000c1e9b00 */
[----:B------:R-:W3:Y:S04]  /*0930*/  LDG.E.64.CONSTANT R16, desc[UR6][R16.64+0x8] ;  /* 0x0000080610107981 */ /* 0x000ee8000c1e9b00 */
[----:B----4-:R0:W-:Y:S02]  /*0940*/  STG.E.64 desc[UR6][R14.64+0x10], R24 ;  /* 0x000010180e007986 */ /* 0x0101e4000c101b06 */
[----:B0-----:R-:W-:-:S04]  /*0950*/  VIADD R25, R27, 0xc ;  /* 0x0000000c1b197836 */ /* 0x001fc80000000000 */
[----:B------:R-:W-:Y:S01]  /*0960*/  IMAD.WIDE R24, R25, 0x8, R10 ;  /* 0x0000000819187825 */ /* 0x000fe200078e020a */
[----:B-----5:R0:W-:Y:S04]  /*0970*/  STG.E.64 desc[UR6][R14.64+0x28], R22 ;  /* 0x000028160e007986 */ /* 0x0201e8000c101b06 */
[----:B--2---:R2:W-:Y:S04]  /*0980*/  STG.E.64 desc[UR6][R14.64+0x30], R20 ;  /* 0x000030140e007986 */ /* 0x0045e8000c101b06 */
[----:B---3--:R3:W-:Y:S04]  /*0990*/  STG.E.64 desc[UR6][R14.64+0x38], R18 ;  /* 0x000038120e007986 */ /* 0x0087e8000c101b06 */
[----:B0-----:R-:W4:Y:S04]  /*09a0*/  LDG.E.64.CONSTANT R22, desc[UR6][R24.64+-0x10] ;  /* 0xfffff00618167981 */ /* 0x001f28000c1e9b00 */
[----:B--2---:R-:W2:Y:S04]  /*09b0*/  LDG.E.64.CONSTANT R20, desc[UR6][R24.64+-0x8] ;  /* 0xfffff80618147981 */ /* 0x004ea8000c1e9b00 */
[----:B------:R0:W-:Y:S04]  /*09c0*/  STG.E.64 desc[UR6][R14.64+0x40], R16 ;  /* 0x000040100e007986 */ /* 0x0001e8000c101b06 */
[----:B---3--:R-:W3:Y:S04]  /*09d0*/  LDG.E.64.CONSTANT R18, desc[UR6][R24.64] ;  /* 0x0000000618127981 */ /* 0x008ee8000c1e9b00 */
[----:B0-----:R-:W5:Y:S01]  /*09e0*/  LDG.E.64.CONSTANT R16, desc[UR6][R24.64+0x8] ;  /* 0x0000080618107981 */ /* 0x001f62000c1e9b00 */
[----:B------:R-:W-:-:S05]  /*09f0*/  VIADD R28, R28, 0x10 ;  /* 0x000000101c1c7836 */ /* 0x000fca0000000000 */
[----:B------:R-:W-:Y:S02]  /*0a00*/  ISETP.GE.AND P1, PT, R28, -0xc, PT ;  /* 0xfffffff41c00780c */ /* 0x000fe40003f26270 */
[----:B------:R-:W-:Y:S01]  /*0a10*/  IADD3 R29, P2, PT, R29, 0x10, RZ ;  /* 0x000000101d1d7810 */ /* 0x000fe20007f5e0ff */
[----:B------:R-:W-:-:S04]  /*0a20*/  VIADD R27, R27, 0x10 ;  /* 0x000000101b1b7836 */ /* 0x000fc80000000000 */
[----:B------:R-:W-:Y:S01]  /*0a30*/  IMAD.X R26, RZ, RZ, R26, P2 ;  /* 0x000000ffff1a7224 */ /* 0x000fe200010e061a */
[----:B----4-:R-:W-:Y:S04]  /*0a40*/  STG.E.64 desc[UR6][R14.64+0x48], R22 ;  /* 0x000048160e007986 */ /* 0x010fe8000c101b06 */
[----:B--2---:R-:W-:Y:S04]  /*0a50*/  STG.E.64 desc[UR6][R14.64+0x50], R20 ;  /* 0x000050140e007986 */ /* 0x004fe8000c101b06 */
[----:B---3--:R-:W-:Y:S04]  /*0a60*/  STG.E.64 desc[UR6][R14.64+0x58], R18 ;  /* 0x000058120e007986 */ /* 0x008fe8000c101b06 */
[----:B-----5:R0:W-:Y:S02]  /*0a70*/  STG.E.64 desc[UR6][R14.64+0x60], R16 ;  /* 0x000060100e007986 */ /* 0x0201e4000c101b06 */
[----:B0-----:R-:W-:-:S05]  /*0a80*/  IADD3 R16, P3, PT, R14, 0x80, RZ ;  /* 0x000000800e107810 */ /* 0x001fca0007f7e0ff */
[----:B------:R-:W-:Y:S01]  /*0a90*/  IMAD.X R17, RZ, RZ, R15, P3 ;  /* 0x000000ffff117224 */ /* 0x000fe200018e060f */
[----:B------:R-:W-:-:S03]  /*0aa0*/  MOV R14, R16 ;  /* 0x00000010000e7202 */ /* 0x000fc60000000f00 */
[----:B------:R-:W-:Y:S01]  /*0ab0*/  IMAD.MOV.U32 R15, RZ, RZ, R17 ;  /* 0x000000ffff0f7224 */ /* 0x000fe200078e0011 */
[----:B------:R-:W-:Y:S06]  /*0ac0*/  @!P1 BRA `(.L_x_11) ;  /* 0xfffffffc003c9947 */ /* 0x000fec000383ffff */
.L_x_10:
[----:B------:R-:W-:-:S05]  /*0ad0*/  IMAD.MOV R16, RZ, RZ, -R28 ;  /* 0x000000ffff107224 */ /* 0x000fca00078e0a1c */
[----:B------:R-:W-:-:S13]  /*0ae0*/  ISETP.GT.AND P1, PT, R16, 0x4, PT ;  /* 0x000000041000780c */ /* 0x000fda0003f24270 */
[----:B------:R-:W-:Y:S05]  /*0af0*/  @!P1 BRA `(.L_x_12) ;  /* 0x0000000000709947 */ /* 0x000fea0003800000 */
[----:B------:R-:W-:-:S05]  /*0b00*/  IMAD.WIDE R16, R27, 0x8, R10 ;  /* 0x000000081b107825 */ /* 0x000fca00078e020a */
[----:B------:R-:W2:Y:S04]  /*0b10*/  LDG.E.64.CONSTANT R18, desc[UR6][R16.64] ;  /* 0x0000000610127981 */ /* 0x000ea8000c1e9b00 */
[----:B------:R-:W3:Y:S04]  /*0b20*/  LDG.E.64.CONSTANT R22, desc[UR6][R16.64+-0x10] ;  /* 0xfffff00610167981 */ /* 0x000ee8000c1e9b00 */
[----:B------:R-:W4:Y:S04]  /*0b30*/  LDG.E.64.CONSTANT R20, desc[UR6][R16.64+-0x8] ;  /* 0xfffff80610147981 */ /* 0x000f28000c1e9b00 */
[----:B------:R-:W5:Y:S01]  /*0b40*/  LDG.E.64.CONSTANT R16, desc[UR6][R16.64+0x8] ;  /* 0x0000080610107981 */ /* 0x000f62000c1e9b00 */
[----:B------:R-:W-:-:S04]  /*0b50*/  VIADD R25, R27, 0x4 ;  /* 0x000000041b197836 */ /* 0x000fc80000000000 */
[----:B------:R-:W-:Y:S01]  /*0b60*/  IMAD.WIDE R24, R25, 0x8, R10 ;  /* 0x0000000819187825 */ /* 0x000fe200078e020a */
[----:B--2---:R0:W-:Y:S04]  /*0b70*/  STG.E.64 desc[UR6][R14.64+-0x8], R18 ;  /* 0xfffff8120e007986 */ /* 0x0041e8000c101b06 */
[----:B---3--:R2:W-:Y:S04]  /*0b80*/  STG.E.64 desc[UR6][R14.64+-0x18], R22 ;  /* 0xffffe8160e007986 */ /* 0x0085e8000c101b06 */
[----:B0-----:R-:W3:Y:S04]  /*0b90*/  LDG.E.64.CONSTANT R18, desc[UR6][R24.64] ;  /* 0x0000000618127981 */ /* 0x001ee8000c1e9b00 */
[----:B----4-:R0:W-:Y:S04]  /*0ba0*/  STG.E.64 desc[UR6][R14.64+-0x10], R20 ;  /* 0xfffff0140e007986 */ /* 0x0101e8000c101b06 */
[----:B-----5:R4:W-:Y:S04]  /*0bb0*/  STG.E.64 desc[UR6][R14.64], R16 ;  /* 0x000000100e007986 */ /* 0x0209e8000c101b06 */
[----:B--2---:R-:W2:Y:S04]  /*0bc0*/  LDG.E.64.CONSTANT R22, desc[UR6][R24.64+-0x10] ;  /* 0xfffff00618167981 */ /* 0x004ea8000c1e9b00 */
[----:B0-----:R-:W5:Y:S04]  /*0bd0*/  LDG.E.64.CONSTANT R20, desc[UR6][R24.64+-0x8] ;  /* 0xfffff80618147981 */ /* 0x001f68000c1e9b00 */
[----:B----4-:R-:W4:Y:S01]  /*0be0*/  LDG.E.64.CONSTANT R16, desc[UR6][R24.64+0x8] ;  /* 0x0000080618107981 */ /* 0x010f22000c1e9b00 */
[----:B------:R-:W-:Y:S01]  /*0bf0*/  IADD3 R29, P1, PT, R29, 0x8, RZ ;  /* 0x000000081d1d7810 */ /* 0x000fe20007f3e0ff */
[----:B------:R-:W-:Y:S01]  /*0c00*/  VIADD R28, R28, 0x8 ;  /* 0x000000081c1c7836 */ /* 0x000fe20000000000 */
[----:B------:R-:W-:Y:S01]  /*0c10*/  PLOP3.LUT P0, PT, PT, PT, PT, 0x8, 0x80 ;  /* 0x000000000080781c */ /* 0x000fe20003f0e170 */
[----:B------:R-:W-:Y:S01]  /*0c20*/  VIADD R27, R27, 0x8 ;  /* 0x000000081b1b7836 */ /* 0x000fe20000000000 */
[----:B------:R-:W-:Y:S01]  /*0c30*/  IADD3.X R26, PT, PT, RZ, R26, RZ, P1, !PT ;  /* 0x0000001aff1a7210 */ /* 0x000fe20000ffe4ff */
[----:B---3--:R0:W-:Y:S02]  /*0c40*/  STG.E.64 desc[UR6][R14.64+0x18], R18 ;  /* 0x000018120e007986 */ /* 0x0081e4000c101b06 */
[----:B0-----:R-:W-:-:S02]  /*0c50*/  IADD3 R18, P2, PT, R14, 0x40, RZ ;  /* 0x000000400e127810 */ /* 0x001fc40007f5e0ff */
[----:B--2---:R-:W-:Y:S03]  /*0c60*/  STG.E.64 desc[UR6][R14.64+0x8], R22 ;  /* 0x000008160e007986 */ /* 0x004fe6000c101b06 */
[----:B------:R-:W-:Y:S01]  /*0c70*/  IMAD.X R19, RZ, RZ, R15, P2 ;  /* 0x000000ffff137224 */ /* 0x000fe200010e060f */
[----:B-----5:R-:W-:Y:S04]  /*0c80*/  STG.E.64 desc[UR6][R14.64+0x10], R20 ;  /* 0x000010140e007986 */ /* 0x020fe8000c101b06 */
[----:B----4-:R0:W-:Y:S02]  /*0c90*/  STG.E.64 desc[UR6][R14.64+0x20], R16 ;  /* 0x000020100e007986 */ /* 0x0101e4000c101b06 */
[----:B0-----:R-:W-:-:S02]  /*0ca0*/  IMAD.MOV.U32 R14, RZ, RZ, R18 ;  /* 0x000000ffff0e7224 */ /* 0x001fc400078e0012 */
[----:B------:R-:W-:-:S07]  /*0cb0*/  IMAD.MOV.U32 R15, RZ, RZ, R19 ;  /* 0x000000ffff0f7224 */ /* 0x000fce00078e0013 */
.L_x_12:
[----:B------:R-:W-:-:S13]  /*0cc0*/  ISETP.EQ.AND P1, PT, R28, RZ, PT ;  /* 0x000000ff1c00720c */ /* 0x000fda0003f22270 */
[----:B------:R-:W-:Y:S05]  /*0cd0*/  @!P0 BRA P1, `(.L_x_8) ;  /* 0x00000000004c8947 */ /* 0x000fea0000800000 */
.L_x_9:
[----:B------:R-:W-:-:S05]  /*0ce0*/  IMAD.WIDE R22, R27, 0x8, R10 ;  /* 0x000000081b167825 */ /* 0x000fca00078e020a */
[----:B------:R-:W2:Y:S04]  /*0cf0*/  LDG.E.64.CONSTANT R16, desc[UR6][R22.64] ;  /* 0x0000000616107981 */ /* 0x000ea8000c1e9b00 */
[----:B------:R-:W3:Y:S04]  /*0d00*/  LDG.E.64.CONSTANT R20, desc[UR6][R22.64+-0x10] ;  /* 0xfffff00616147981 */ /* 0x000ee8000c1e9b00 */
[----:B------:R-:W4:Y:S04]  /*0d10*/  LDG.E.64.CONSTANT R18, desc[UR6][R22.64+-0x8] ;  /* 0xfffff80616127981 */ /* 0x000f28000c1e9b00 */
[----:B------:R-:W5:Y:S01]  /*0d20*/  LDG.E.64.CONSTANT R24, desc[UR6][R22.64+0x8] ;  /* 0x0000080616187981 */ /* 0x000f62000c1e9b00 */
[----:B------:R-:W-:-:S05]  /*0d30*/  VIADD R28, R28, 0x4 ;  /* 0x000000041c1c7836 */ /* 0x000fca0000000000 */
[----:B------:R-:W-:Y:S02]  /*0d40*/  ISETP.NE.AND P0, PT, R28, RZ, PT ;  /* 0x000000ff1c00720c */ /* 0x000fe40003f05270 */
[----:B------:R-:W-:Y:S01]  /*0d50*/  IADD3 R29, P1, PT, R29, 0x4, RZ ;  /* 0x000000041d1d7810 */ /* 0x000fe20007f3e0ff */
[----:B------:R-:W-:-:S03]  /*0d60*/  VIADD R27, R27, 0x4 ;  /* 0x000000041b1b7836 */ /* 0x000fc60000000000 */
[----:B------:R-:W-:Y:S01]  /*0d70*/  IADD3.X R26, PT, PT, RZ, R26, RZ, P1, !PT ;  /* 0x0000001aff1a7210 */ /* 0x000fe20000ffe4ff */
[----:B--2---:R0:W-:Y:S04]  /*0d80*/  STG.E.64 desc[UR6][R14.64+-0x8], R16 ;  /* 0xfffff8100e007986 */ /* 0x0041e8000c101b06 */
[----:B---3--:R-:W-:Y:S04]  /*0d90*/  STG.E.64 desc[UR6][R14.64+-0x18], R20 ;  /* 0xffffe8140e007986 */ /* 0x008fe8000c101b06 */
[----:B----4-:R-:W-:Y:S01]  /*0da0*/  STG.E.64 desc[UR6][R14.64+-0x10], R18 ;  /* 0xfffff0120e007986 */ /* 0x010fe2000c101b06 */
[----:B0-----:R-:W-:-:S03]  /*0db0*/  IADD3 R16, P2, PT, R14, 0x20, RZ ;  /* 0x000000200e107810 */ /* 0x001fc60007f5e0ff */
[----:B-----5:R0:W-:Y:S02]  /*0dc0*/  STG.E.64 desc[UR6][R14.64], R24 ;  /* 0x000000180e007986 */ /* 0x0201e4000c101b06 */
[----:B------:R-:W-:Y:S02]  /*0dd0*/  IMAD.X R17, RZ, RZ, R15, P2 ;  /* 0x000000ffff117224 */ /* 0x000fe400010e060f */
[----:B0-----:R-:W-:Y:S02]  /*0de0*/  IMAD.MOV.U32 R14, RZ, RZ, R16 ;  /* 0x000000ffff0e7224 */ /* 0x001fe400078e0010 */
[----:B------:R-:W-:Y:S01]  /*0df0*/  IMAD.MOV.U32 R15, RZ, RZ, R17 ;  /* 0x000000ffff0f7224 */ /* 0x000fe200078e0011 */
[----:B------:R-:W-:Y:S06]  /*0e00*/  @P0 BRA `(.L_x_9) ;  /* 0xfffffffc00b40947 */ /* 0x000fec000383ffff */
.L_x_8:
[----:B------:R-:W-:Y:S01]  /*0e10*/  ISETP.NE.AND P0, PT, R5, RZ, PT ;  /* 0x000000ff0500720c */ /* 0x000fe20003f05270 */
[----:B------:R-:W-:Y:S02]  /*0e20*/  IMAD.MOV.U32 R17, RZ, RZ, R29 ;  /* 0x000000ffff117224 */ /* 0x000fe400078e001d */
[----:B------:R-:W-:-:S10]  /*0e30*/  IMAD.MOV.U32 R16, RZ, RZ, R26 ;  /* 0x000000ffff107224 */ /* 0x000fd400078e001a */
[----:B------:R-:W-:Y:S05]  /*0e40*/  @!P0 BRA `(.L_x_7) ;  /* 0x00000000004c8947 */ /* 0x000fea0003800000 */
[----:B------:R-:W-:-:S05]  /*0e50*/  IADD3 R7, PT, PT, R6, R7, RZ ;  /* 0x0000000706077210 */ /* 0x000fca0007ffe0ff */
[----:B------:R-:W-:-:S05]  /*0e60*/  IMAD.WIDE R6, R7, 0x8, R8 ;  /* 0x0000000807067825 */ /* 0x000fca00078e0208 */
[----:B0-----:R-:W2:Y:S01]  /*0e70*/  LDG.E.64.CONSTANT R14, desc[UR6][R6.64] ;  /* 0x00000006060e7981 */ /* 0x001ea2000c1e9b00 */
[C---:B------:R-:W-:Y:S02]  /*0e80*/  LEA R12, P0, R29.reuse, R12, 0x3 ;  /* 0x0000000c1d0c7211 */ /* 0x040fe400078018ff */
[C---:B------:R-:W-:Y:S02]  /*0e90*/  IADD3 R17, P1, PT, R29.reuse, 0x1, RZ ;  /* 0x000000011d117810 */ /* 0x040fe40007f3e0ff */
[--C-:B------:R-:W-:Y:S02]  /*0ea0*/  LEA.HI.X R13, R29, R13, R26.reuse, 0x3, P0 ;  /* 0x0000000d1d0d7211 */ /* 0x100fe400000f1c1a */
[----:B------:R-:W-:Y:S01]  /*0eb0*/  ISETP.NE.AND P0, PT, R5, 0x1, PT ;  /* 0x000000010500780c */ /* 0x000fe20003f05270 */
[----:B------:R-:W-:Y:S02]  /*0ec0*/  IMAD.X R16, RZ, RZ, R26, P1 ;  /* 0x000000ffff107224 */ /* 0x000fe400008e061a */
[----:B--2---:R2:W-:Y:S10]  /*0ed0*/  STG.E.64 desc[UR6][R12.64], R14 ;  /* 0x0000000e0c007986 */ /* 0x0045f4000c101b06 */
[----:B------:R-:W-:Y:S05]  /*0ee0*/  @!P0 BRA `(.L_x_7) ;  /* 0x0000000000248947 */ /* 0x000fea0003800000 */
[----:B------:R-:W-:Y:S01]  /*0ef0*/  ISETP.NE.AND P0, PT, R5, 0x2, PT ;  /* 0x000000020500780c */ /* 0x000fe20003f05270 */
[----:B--2---:R-:W2:-:S12]  /*0f00*/  LDG.E.64.CONSTANT R14, desc[UR6][R6.64+0x8] ;  /* 0x00000806060e7981 */ /* 0x004e98000c1e9b00 */
[----:B------:R-:W3:Y:S01]  /*0f10*/  @P0 LDG.E.64.CONSTANT R18, desc[UR6][R6.64+0x10] ;  /* 0x0000100606120981 */ /* 0x000ee2000c1e9b00 */
[C---:B------:R-:W-:Y:S02]  /*0f20*/  IADD3 R17, P1, PT, R29.reuse, 0x2, RZ ;  /* 0x000000021d117810 */ /* 0x040fe40007f3e0ff */
[----:B------:R-:W-:-:S03]  /*0f30*/  @P0 IADD3 R17, P2, PT, R29, 0x3, RZ ;  /* 0x000000031d110810 */ /* 0x000fc60007f5e0ff */
[--C-:B------:R-:W-:Y:S02]  /*0f40*/  IMAD.X R16, RZ, RZ, R26.reuse, P1 ;  /* 0x000000ffff107224 */ /* 0x100fe400008e061a */
[----:B------:R-:W-:Y:S01]  /*0f50*/  @P0 IMAD.X R16, RZ, RZ, R26, P2 ;  /* 0x000000ffff100224 */ /* 0x000fe200010e061a */
[----:B--2---:R4:W-:Y:S04]  /*0f60*/  STG.E.64 desc[UR6][R12.64+0x8], R14 ;  /* 0x0000080e0c007986 */ /* 0x0049e8000c101b06 */
[----:B---3--:R4:W-:Y:S03]  /*0f70*/  @P0 STG.E.64 desc[UR6][R12.64+0x10], R18 ;  /* 0x000010120c000986 */ /* 0x0089e6000c101b06 */
.L_x_7:
[----:B------:R-:W3:Y:S02]  /*0f80*/  LDCU UR4, c[0x0][0x38c] ;  /* 0x00007180ff0477ac */ /* 0x000ee40008000800 */
[----:B---3--:R-:W-:-:S13]  /*0f90*/  ISETP.GE.AND P0, PT, R3, UR4, PT ;  /* 0x0000000403007c0c */ /* 0x008fda000bf06270 */
[----:B------:R-:W-:Y:S05]  /*0fa0*/  @!P0 BRA `(.L_x_13) ;  /* 0xfffffff000908947 */ /* 0x000fea000383ffff */
.L_x_0:
[----:B------:R-:W3:Y:S01]  /*0fb0*/  LDC.64 R6, c[0x0][0x3a8] ;  /* 0x0000ea00ff067b82 */ /* 0x000ee20000000a00 */
[----:B------:R-:W-:Y:S01]  /*0fc0*/  IMAD.IADD R3, R17, 0x1, -R4 ;  /* 0x0000000111037824 */ /* 0x000fe200078e0a04 */
[----:B---3--:R-:W-:-:S04]  /*0fd0*/  LEA R6, P0, R2, R6, 0x2 ;  /* 0x0000000602067211 */ /* 0x008fc800078010ff */
[----:B------:R-:W-:-:S05]  /*0fe0*/  LEA.HI.X R7, R2, R7, RZ, 0x2, P0 ;  /* 0x0000000702077211 */ /* 0x000fca00000f14ff */
[----:B------:R-:W-:Y:S01]  /*0ff0*/  STG.E desc[UR6][R6.64], R3 ;  /* 0x0000000306007986 */ /* 0x000fe2000c101906 */
[----:B-1----:R-:W-:Y:S05]  /*1000*/  EXIT ;  /* 0x000000000000794d */ /* 0x002fea0003800000 */
.L_x_14:
[----:B------:R-:W-:-:S00]  /*1010*/  BRA `(.L_x_14) ;  /* 0xfffffffc00fc7947 */ /* 0x000fc0000383ffff */
[----:B------:R-:W-:-:S00]  /*1020*/  NOP ;  /* 0x0000000000007918 */ /* 0x000fc00000000000 */
        /* <DEDUP_REMOVED lines=13> */
.L_x_161:


//--------------------- .text.ewah_size_kernel    --------------------------
	.section	.text.ewah_size_kernel,"ax",@progbits
	.align	128
        .global         ewah_size_kernel
        .type           ewah_size_kernel,@function
        .size           ewah_size_kernel,(.L_x_162 - ewah_size_kernel)
        .other          ewah_size_kernel,@"STO_CUDA_ENTRY STV_DEFAULT"
ewah_size_kernel:
.text.ewah_size_kernel:
[----:B------:R-:W-:Y:S01]  /*0000*/  LDC R1, c[0x0][0x37c] ;  /* 0x0000df00ff017b82 */ /* 0x000fe20000000800 */
[----:B------:R-:W0:Y:S07]  /*0010*/  S2R R0, SR_TID.X ;  /* 0x0000000000007919 */ /* 0x000e2e0000002100 */
[----:B------:R-:W1:Y:S08]  /*0020*/  S2UR UR10, SR_CTAID.X ;  /* 0x00000000000a79c3 */ /* 0x000e700000002500 */
[----:B------:R-:W1:Y:S02]  /*0030*/  LDC R2, c[0x0][0x388] ;  /* 0x0000e200ff027b82 */ /* 0x000e640000000800 */
[----:B-1----:R-:W-:-:S04]  /*0040*/  ISETP.LE.AND P0, PT, R2, UR10, PT ;  /* 0x0000000a02007c0c */ /* 0x002fc8000bf03270 */
[----:B0-----:R-:W-:-:S13]  /*0050*/  ISETP.NE.OR P0, PT, R0, RZ, P0 ;  /* 0x000000ff0000720c */ /* 0x001fda0000705670 */
[----:B------:R-:W-:Y:S05]  /*0060*/  @P0 EXIT ;  /* 0x000000000000094d */ /* 0x000fea0003800000 */
[----:B------:R-:W0:Y:S01]  /*0070*/  LDCU UR7, c[0x0][0x38c] ;  /* 0x00007180ff0777ac */ /* 0x000e220008000800 */
[----:B------:R-:W-:Y:S02]  /*0080*/  IMAD.MOV.U32 R0, RZ, RZ, RZ ;  /* 0x000000ffff007224 */ /* 0x000fe400078e00ff */
[----:B------:R-:W-:Y:S01]  /*0090*/  IMAD.MOV.U32 R5, RZ, RZ, RZ ;  /* 0x000000ffff057224 */ /* 0x000fe200078e00ff */
[----:B------:R-:W1:Y:S01]  /*00a0*/  LDCU.64 UR12, c[0x0][0x358] ;  /* 0x00006b00ff0c77ac */ /* 0x000e620008000a00 */
[----:B0-----:R-:W-:-:S09]  /*00b0*/  UISETP.GE.AND UP0, UPT, UR7, 0x1, UPT ;  /* 0x000000010700788c */ /* 0x001fd2000bf06270 */
[----:B-1----:R-:W-:Y:S05]  /*00c0*/  BRA.U !UP0, `(.L_x_15) ;  /* 0x0000000508287547 */ /* 0x002fea000b800000 */
[----:B------:R-:W0:Y:S01]  /*00d0*/  LDCU.64 UR4, c[0x0][0x390] ;  /* 0x00007200ff0477ac */ /* 0x000e220008000a00 */
[----:B------:R-:W1:Y:S01]  /*00e0*/  LDCU.64 UR8, c[0x0][0x380] ;  /* 0x00007000ff0877ac */ /* 0x000e620008000a00 */
[----:B------:R-:W-:Y:S02]  /*00f0*/  USHF.R.S32.HI UR6, URZ, 0x1f, UR7 ;  /* 0x0000001fff067899 */ /* 0x000fe40008011407 */
[----:B0-----:R-:W-:-:S04]  /*0100*/  ULEA UR4, UP0, UR10, UR4, 0x2 ;  /* 0x000000040a047291 */ /* 0x001fc8000f8010ff */
[----:B------:R-:W-:Y:S02]  /*0110*/  ULEA.HI.X UR5, UR10, UR5, URZ, 0x2, UP0 ;  /* 0x000000050a057291 */ /* 0x000fe400080f14ff */
[----:B------:R-:W-:Y:S01]  /*0120*/  IMAD.U32 R2, RZ, RZ, UR4 ;  /* 0x00000004ff027e24 */ /* 0x000fe2000f8e00ff */
[----:B------:R-:W-:-:S03]  /*0130*/  UIMAD UR6, UR6, UR10, URZ ;  /* 0x0000000a060672a4 */ /* 0x000fc6000f8e02ff */
[----:B------:R-:W-:Y:S01]  /*0140*/  IMAD.U32 R3, RZ, RZ, UR5 ;  /* 0x00000005ff037e24 */ /* 0x000fe2000f8e00ff */
[----:B------:R-:W-:-:S04]  /*0150*/  UIMAD.WIDE.U32 UR4, UR10, UR7, URZ ;  /* 0x000000070a0472a5 */ /* 0x000fc8000f8e00ff */
[----:B-1----:R-:W-:Y:S01]  /*0160*/  ULEA UR7, UP0, UR4, UR8, 0x3 ;  /* 0x0000000804077291 */ /* 0x002fe2000f8018ff */
[----:B------:R-:W-:Y:S01]  /*0170*/  HFMA2 R0, -RZ, RZ, 0, 0 ;  /* 0x00000000ff007431 */ /* 0x000fe200000001ff */
[----:B------:R-:W-:Y:S01]  /*0180*/  UIADD3 UR5, UPT, UPT, UR5, UR6, URZ ;  /* 0x0000000605057290 */ /* 0x000fe2000fffe0ff */
[----:B------:R0:W5:Y:S01]  /*0190*/  LDG.E.CONSTANT R4, desc[UR12][R2.64] ;  /* 0x0000000c02047981 */ /* 0x000162000c1e9900 */
[----:B------:R-:W-:Y:S02]  /*01a0*/  IMAD.MOV.U32 R5, RZ, RZ, RZ ;  /* 0x000000ffff057224 */ /* 0x000fe400078e00ff */
[----:B------:R-:W-:Y:S01]  /*01b0*/  ULEA.HI.X UR5, UR4, UR9, UR5, 0x3, UP0 ;  /* 0x0000000904057291 */ /* 0x000fe200080f1c05 */
[----:B------:R-:W-:Y:S02]  /*01c0*/  IMAD.MOV.U32 R9, RZ, RZ, RZ ;  /* 0x000000ffff097224 */ /* 0x000fe400078e00ff */
[----:B0-----:R-:W-:-:S03]  /*01d0*/  IMAD.U32 R2, RZ, RZ, UR7 ;  /* 0x00000007ff027e24 */ /* 0x001fc6000f8e00ff */
[----:B------:R-:W-:-:S07]  /*01e0*/  IMAD.U32 R3, RZ, RZ, UR5 ;  /* 0x00000005ff037e24 */ /* 0x000fce000f8e00ff */
.L_x_22:
[----:B-----5:R-:W-:-:S13]  /*01f0*/  ISETP.NE.AND P0, PT, R4, RZ, PT ;  /* 0x000000ff0400720c */ /* 0x020fda0003f05270 */
[----:B0-----:R-:W-:Y:S05]  /*0200*/  @!P0 BRA `(.L_x_16) ;  /* 0x00000000005c8947 */ /* 0x001fea0003800000 */
[----:B------:R-:W-:Y:S01]  /*0210*/  IMAD.WIDE R6, R9, 0x8, R2 ;  /* 0x0000000809067825 */ /* 0x000fe200078e0202 */
[----:B------:R-:W0:Y:S05]  /*0220*/  LDCU UR4, c[0x0][0x38c] ;  /* 0x00007180ff0477ac */ /* 0x000e2a0008000800 */
[----:B------:R-:W2:Y:S02]  /*0230*/  LDG.E.64.CONSTANT R6, desc[UR12][R6.64] ;  /* 0x0000000c06067981 */ /* 0x000ea4000c1e9b00 */
[----:B--2---:R-:W-:-:S04]  /*0240*/  IADD3 R8, P1, PT, R6, 0x1, RZ ;  /* 0x0000000106087810 */ /* 0x004fc80007f3e0ff */
[----:B------:R-:W-:Y:S02]  /*0250*/  ISETP.GT.U32.AND P0, PT, R8, 0x1, PT ;  /* 0x000000010800780c */ /* 0x000fe40003f04070 */
[----:B------:R-:W-:-:S04]  /*0260*/  IADD3.X R8, PT, PT, RZ, R7, RZ, P1, !PT ;  /* 0x00000007ff087210 */ /* 0x000fc80000ffe4ff */
[----:B------:R-:W-:-:S04]  /*0270*/  ISETP.GT.U32.AND.EX P0, PT, R8, RZ, PT, P0 ;  /* 0x000000ff0800720c */ /* 0x000fc80003f04100 */
[----:B0-----:R-:W-:-:S13]  /*0280*/  ISETP.GE.OR P0, PT, R9, UR4, P0 ;  /* 0x0000000409007c0c */ /* 0x001fda0008706670 */
[----:B------:R-:W-:Y:S05]  /*0290*/  @P0 BRA `(.L_x_16) ;  /* 0x0000000000380947 */ /* 0x000fea0003800000 */
[----:B------:R-:W0:Y:S01]  /*02a0*/  LDC R8, c[0x0][0x38c] ;  /* 0x0000e300ff087b82 */ /* 0x000e220000000800 */
[----:B------:R-:W-:Y:S01]  /*02b0*/  ISETP.NE.U32.AND P0, PT, R6, -0x1, PT ;  /* 0xffffffff0600780c */ /* 0x000fe20003f05070 */
[----:B------:R-:W1:Y:S03]  /*02c0*/  LDCU UR4, c[0x0][0x38c] ;  /* 0x00007180ff0477ac */ /* 0x000e660008000800 */
[----:B------:R-:W-:-:S04]  /*02d0*/  ISETP.NE.AND.EX P0, PT, R7, -0x1, PT, P0 ;  /* 0xffffffff0700780c */ /* 0x000fc80003f05300 */
[----:B------:R-:W-:-:S09]  /*02e0*/  SEL R11, RZ, 0xffffffff, P0 ;  /* 0xffffffffff0b7807 */ /* 0x000fd20000000000 */
.L_x_17:
        /* <DEDUP_REMOVED lines=9> */
.L_x_16:
[----:B0-----:R-:W0:Y:S01]  /*0380*/  LDC R8, c[0x0][0x38c] ;  /* 0x0000e300ff087b82 */ /* 0x001e220000000800 */
[----:B------:R-:W-:Y:S02]  /*0390*/  HFMA2 R7, -RZ, RZ, 0, 0 ;  /* 0x00000000ff077431 */ /* 0x000fe400000001ff */
[----:B------:R-:W-:Y:S01]  /*03a0*/  IMAD.MOV.U32 R6, RZ, RZ, 0x1 ;  /* 0x00000001ff067424 */ /* 0x000fe200078e00ff */
[----:B0-----:R-:W-:-:S13]  /*03b0*/  ISETP.GE.AND P0, PT, R9, R8, PT ;  /* 0x000000080900720c */ /* 0x001fda0003f06270 */
[----:B------:R-:W-:Y:S05]  /*03c0*/  @P0 BRA `(.L_x_18) ;  /* 0x0000000000540947 */ /* 0x000fea0003800000 */
[----:B------:R-:W0:Y:S01]  /*03d0*/  LDC R14, c[0x0][0x38c] ;  /* 0x0000e300ff0e7b82 */ /* 0x000e220000000800 */
[----:B------:R-:W-:Y:S01]  /*03e0*/  IMAD.IADD R13, R8, 0x1, -R9 ;  /* 0x00000001080d7824 */ /* 0x000fe200078e0a09 */
[----:B------:R-:W-:Y:S01]  /*03f0*/  ISETP.NE.AND P1, PT, R4, RZ, PT ;  /* 0x000000ff0400720c */ /* 0x000fe20003f25270 */
[----:B------:R-:W-:-:S12]  /*0400*/  IMAD.MOV.U32 R8, RZ, RZ, RZ ;  /* 0x000000ffff087224 */ /* 0x000fd800078e00ff */
.L_x_21:
[----:B------:R-:W-:Y:S05]  /*0410*/  @!P1 BRA `(.L_x_19) ;  /* 0x0000000000209947 */ /* 0x000fea0003800000 */
[----:B------:R-:W-:-:S04]  /*0420*/  IMAD.IADD R11, R9, 0x1, R8 ;  /* 0x00000001090b7824 */ /* 0x000fc800078e0208 */
[----:B------:R-:W-:-:S06]  /*0430*/  IMAD.WIDE R6, R11, 0x8, R2 ;  /* 0x000000080b067825 */ /* 0x000fcc00078e0202 */
[----:B------:R-:W2:Y:S02]  /*0440*/  LDG.E.64.CONSTANT R6, desc[UR12][R6.64] ;  /* 0x0000000c06067981 */ /* 0x000ea4000c1e9b00 */
[----:B--2---:R-:W-:-:S04]  /*0450*/  IADD3 R10, P0, PT, R6, 0x1, RZ ;  /* 0x00000001060a7810 */ /* 0x004fc80007f1e0ff */
[----:B------:R-:W-:Y:S02]  /*0460*/  IADD3.X R12, PT, PT, RZ, R7, RZ, P0, !PT ;  /* 0x00000007ff0c7210 */ /* 0x000fe400007fe4ff */
[----:B------:R-:W-:-:S04]  /*0470*/  ISETP.GE.U32.AND P0, PT, R10, 0x2, PT ;  /* 0x000000020a00780c */ /* 0x000fc80003f06070 */
[----:B------:R-:W-:-:S13]  /*0480*/  ISETP.GE.U32.AND.EX P0, PT, R12, RZ, PT, P0 ;  /* 0x000000ff0c00720c */ /* 0x000fda0003f06100 */
[----:B------:R-:W-:Y:S05]  /*0490*/  @!P0 BRA `(.L_x_20) ;  /* 0x0000000000148947 */ /* 0x000fea0003800000 */
.L_x_19:
[----:B------:R-:W-:-:S05]  /*04a0*/  VIADD R8, R8, 0x1 ;  /* 0x0000000108087836 */ /* 0x000fca0000000000 */
[----:B------:R-:W-:-:S13]  /*04b0*/  ISETP.NE.AND P0, PT, R8, R13, PT ;  /* 0x0000000d0800720c */ /* 0x000fda0003f05270 */
[----:B------:R-:W-:Y:S05]  /*04c0*/  @P0 BRA `(.L_x_21) ;  /* 0xfffffffc00d00947 */ /* 0x000fea000383ffff */
[----:B0-----:R-:W-:Y:S02]  /*04d0*/  IMAD.MOV.U32 R11, RZ, RZ, R14 ;  /* 0x000000ffff0b7224 */ /* 0x001fe400078e000e */
[----:B------:R-:W-:-:S07]  /*04e0*/  IMAD.MOV.U32 R8, RZ, RZ, R13 ;  /* 0x000000ffff087224 */ /* 0x000fce00078e000d */
.L_x_20:
[----:B------:R-:W-:Y:S01]  /*04f0*/  IADD3 R6, PT, PT, R8, 0x1, RZ ;  /* 0x0000000108067810 */ /* 0x000fe20007ffe0ff */
[----:B------:R-:W-:Y:S02]  /*0500*/  IMAD.MOV.U32 R9, RZ, RZ, R11 ;  /* 0x000000ffff097224 */ /* 0x000fe400078e000b */
[----:B------:R-:W-:-:S07]  /*0510*/  IMAD.MOV.U32 R7, RZ, RZ, RZ ;  /* 0x000000ffff077224 */ /* 0x000fce00078e00ff */
.L_x_18:
[----:B-1----:R-:W1:Y:S01]  /*0520*/  LDCU UR4, c[0x0][0x38c] ;  /* 0x00007180ff0477ac */ /* 0x002e620008000800 */
[----:B------:R-:W-:-:S05]  /*0530*/  IADD3 R0, P1, PT, R0, R6, RZ ;  /* 0x0000000600007210 */ /* 0x000fca0007f3e0ff */
[----:B------:R-:W-:Y:S01]  /*0540*/  IMAD.X R5, R5, 0x1, R7, P1 ;  /* 0x0000000105057824 */ /* 0x000fe200008e0607 */
[----:B-1----:R-:W-:-:S13]  /*0550*/  ISETP.GE.AND P0, PT, R9, UR4, PT ;  /* 0x0000000409007c0c */ /* 0x002fda000bf06270 */
[----:B------:R-:W-:Y:S05]  /*0560*/  @!P0 BRA `(.L_x_22) ;  /* 0xfffffffc00208947 */ /* 0x000fea000383ffff */
.L_x_15:
[----:B------:R-:W1:Y:S01]  /*0570*/  LDCU.64 UR4, c[0x0][0x398] ;  /* 0x00007300ff0477ac */ /* 0x000e620008000a00 */
[----:B------:R-:W-:Y:S01]  /*0580*/  IMAD.MOV.U32 R4, RZ, RZ, R0 ;  /* 0x000000ffff047224 */ /* 0x000fe200078e0000 */
[----:B-1----:R-:W-:-:S04]  /*0590*/  ULEA UR4, UP0, UR10, UR4, 0x3 ;  /* 0x000000040a047291 */ /* 0x002fc8000f8018ff */
[----:B------:R-:W-:Y:S02]  /*05a0*/  ULEA.HI.X UR5, UR10, UR5, URZ, 0x3, UP0 ;  /* 0x000000050a057291 */ /* 0x000fe400080f1cff */
[----:B------:R-:W-:-:S04]  /*05b0*/  MOV R2, UR4 ;  /* 0x0000000400027c02 */ /* 0x000fc80008000f00 */
[----:B------:R-:W-:-:S05]  /*05c0*/  IMAD.U32 R3, RZ, RZ, UR5 ;  /* 0x00000005ff037e24 */ /* 0x000fca000f8e00ff */
[----:B------:R-:W-:Y:S01]  /*05d0*/  STG.E.64 desc[UR12][R2.64], R4 ;  /* 0x0000000402007986 */ /* 0x000fe2000c101b0c */
[----:B------:R-:W-:Y:S05]  /*05e0*/  EXIT ;  /* 0x000000000000794d */ /* 0x000fea0003800000 */
.L_x_23:
        /* <DEDUP_REMOVED lines=9> */
.L_x_162:


//--------------------- .text.compress_flags_from_density_kernel --------------------------
	.section	.text.compress_flags_from_density_kernel,"ax",@progbits
	.align	128
        .global         compress_flags_from_density_kernel
        .type           compress_flags_from_density_kernel,@function
        .size           compress_flags_from_density_kernel,(.L_x_160 - compress_flags_from_density_kernel)
        .other          compress_flags_from_density_kernel,@"STO_CUDA_ENTRY STV_DEFAULT"
compress_flags_from_density_kernel:
.text.compress_flags_from_density_kernel:
[----:B------:R-:W-:Y:S01]  /*0000*/  LDC R1, c[0x0][0x37c] ;  /* 0x0000df00ff017b82 */ /* 0x000fe20000000800 */
[----:B------:R-:W0:Y:S07]  /*0010*/  S2R R3, SR_TID.X ;  /* 0x0000000000037919 */ /* 0x000e2e0000002100 */
[----:B------:R-:W0:Y:S01]  /*0020*/  S2UR UR4, SR_CTAID.X ;  /* 0x00000000000479c3 */ /* 0x000e220000002500 */
[----:B------:R-:W1:Y:S07]  /*0030*/  LDCU UR5, c[0x0][0x388] ;  /* 0x00007100ff0577ac */ /* 0x000e6e0008000800 */
[----:B------:R-:W0:Y:S02]  /*0040*/  LDC R2, c[0x0][0x360] ;  /* 0x0000d800ff027b82 */ /* 0x000e240000000800 */
[----:B0-----:R-:W-:-:S05]  /*0050*/  IMAD R2, R2, UR4, R3 ;  /* 0x0000000402027c24 */ /* 0x001fca000f8e0203 */
[----:B-1----:R-:W-:-:S13]  /*0060*/  ISETP.GE.AND P0, PT, R2, UR5, PT ;  /* 0x0000000502007c0c */ /* 0x002fda000bf06270 */
[----:B------:R-:W-:Y:S05]  /*0070*/  @P0 EXIT ;  /* 0x000000000000094d */ /* 0x000fea0003800000 */
[----:B------:R-:W0:Y:S01]  /*0080*/  LDCU UR4, c[0x0][0x38c] ;  /* 0x00007180ff0477ac */ /* 0x000e220008000800 */
[----:B------:R-:W-:Y:S01]  /*0090*/  CS2R R4, SRZ ;  /* 0x0000000000047805 */ /* 0x000fe2000001ff00 */
[----:B0-----:R-:W0:Y:S01]  /*00a0*/  I2F.F64 R6, UR4 ;  /* 0x0000000400067d12 */ /* 0x001e220008201c00 */
[----:B------:R-:W1:Y:S01]  /*00b0*/  LDCU.64 UR4, c[0x0][0x358] ;  /* 0x00006b00ff0477ac */ /* 0x000e620008000a00 */
[----:B0-----:R-:W-:-:S08]  /*00c0*/  DMUL R6, R6, 64 ;  /* 0x4050000006067828 */ /* 0x001fd00000000000 */
[----:B------:R-:W-:-:S14]  /*00d0*/  DSETP.GT.AND P0, PT, R6, RZ, PT ;  /* 0x000000ff0600722a */ /* 0x000fdc0003f04000 */
[----:B-1----:R-:W-:Y:S05]  /*00e0*/  @!P0 BRA `(.L_x_24) ;  /* 0x0000000000608947 */ /* 0x002fea0003800000 */
[----:B------:R-:W0:Y:S02]  /*00f0*/  LDC.64 R4, c[0x0][0x380] ;  /* 0x0000e000ff047b82 */ /* 0x000e240000000a00 */
[----:B0-----:R-:W-:-:S05]  /*0100*/  IMAD.WIDE R4, R2, 0x8, R4 ;  /* 0x0000000802047825 */ /* 0x001fca00078e0204 */
[----:B------:R-:W2:Y:S01]  /*0110*/  LDG.E.64.CONSTANT R8, desc[UR4][R4.64] ;  /* 0x0000000404087981 */ /* 0x000ea2000c1e9b00 */
[----:B------:R-:W0:Y:S01]  /*0120*/  MUFU.RCP64H R11, R7 ;  /* 0x00000007000b7308 */ /* 0x000e220000001800 */
[----:B------:R-:W-:Y:S01]  /*0130*/  IMAD.MOV.U32 R10, RZ, RZ, 0x1 ;  /* 0x00000001ff0a7424 */ /* 0x000fe200078e00ff */
[----:B------:R-:W-:Y:S05]  /*0140*/  BSSY.RECONVERGENT B0, `(.L_x_24) ;  /* 0x0000012000007945 */ /* 0x000fea0003800200 */
[----:B0-----:R-:W-:-:S08]  /*0150*/  DFMA R12, -R6, R10, 1 ;  /* 0x3ff00000060c742b */ /* 0x001fd0000000010a */
[----:B------:R-:W-:-:S08]  /*0160*/  DFMA R12, R12, R12, R12 ;  /* 0x0000000c0c0c722b */ /* 0x000fd0000000000c */
[----:B------:R-:W-:-:S08]  /*0170*/  DFMA R12, R10, R12, R10 ;  /* 0x0000000c0a0c722b */ /* 0x000fd0000000000a */
[----:B------:R-:W-:-:S08]  /*0180*/  DFMA R10, -R6, R12, 1 ;  /* 0x3ff00000060a742b */ /* 0x000fd0000000010c */
[----:B------:R-:W-:Y:S01]  /*0190*/  DFMA R10, R12, R10, R12 ;  /* 0x0000000a0c0a722b */ /* 0x000fe2000000000c */
[----:B--2---:R-:W0:Y:S07]  /*01a0*/  I2F.F64.U64 R8, R8 ;  /* 0x0000000800087312 */ /* 0x004e2e0000301800 */
[----:B0-----:R-:W-:Y:S01]  /*01b0*/  DMUL R12, R8, R10 ;  /* 0x0000000a080c7228 */ /* 0x001fe20000000000 */
[----:B------:R-:W-:-:S07]  /*01c0*/  FSETP.GEU.AND P1, PT, |R9|, 6.5827683646048100446e-37, PT ;  /* 0x036000000900780b */ /* 0x000fce0003f2e200 */
[----:B------:R-:W-:-:S08]  /*01d0*/  DFMA R14, -R6, R12, R8 ;  /* 0x0000000c060e722b */ /* 0x000fd00000000108 */
[----:B------:R-:W-:-:S10]  /*01e0*/  DFMA R4, R10, R14, R12 ;  /* 0x0000000e0a04722b */ /* 0x000fd4000000000c */
[----:B------:R-:W-:-:S05]  /*01f0*/  FFMA R0, RZ, R7, R5 ;  /* 0x00000007ff007223 */ /* 0x000fca0000000005 */
[----:B------:R-:W-:-:S13]  /*0200*/  FSETP.GT.AND P0, PT, |R0|, 1.469367938527859385e-39, PT ;  /* 0x001000000000780b */ /* 0x000fda0003f04200 */
[----:B------:R-:W-:Y:S05]  /*0210*/  @P0 BRA P1, `(.L_x_25) ;  /* 0x0000000000100947 */ /* 0x000fea0000800000 */
[----:B------:R-:W-:-:S07]  /*0220*/  MOV R0, 0x240 ;  /* 0x0000024000007802 */ /* 0x000fce0000000f00 */
[----:B------:R-:W-:Y:S05]  /*0230*/  CALL.REL.NOINC `($__internal_0_$__cuda_sm20_div_rn_f64_full) ;  /* 0x0000000000c47944 */ /* 0x000fea0003c00000 */
[----:B------:R-:W-:Y:S02]  /*0240*/  IMAD.MOV.U32 R4, RZ, RZ, R12 ;  /* 0x000000ffff047224 */ /* 0x000fe400078e000c */
[----:B------:R-:W-:-:S07]  /*0250*/  IMAD.MOV.U32 R5, RZ, RZ, R13 ;  /* 0x000000ffff057224 */ /* 0x000fce00078e000d */
.L_x_25:
[----:B------:R-:W-:Y:S05]  /*0260*/  BSYNC.RECONVERGENT B0 ;  /* 0x0000000000007941 */ /* 0x000fea0003800200 */
.L_x_24:
[----:B------:R-:W-:Y:S01]  /*0270*/  DSETP.GT.AND P0, PT, R4, 1, PT ;  /* 0x3ff000000400742a */ /* 0x000fe20003f04000 */
[----:B------:R-:W-:Y:S01]  /*0280*/  BSSY.RECONVERGENT B0, `(.L_x_26) ;  /* 0x0000009000007945 */ /* 0x000fe20003800200 */
[----:B------:R-:W-:-:S04]  /*0290*/  MOV R0, 0x310 ;  /* 0x0000031000007802 */ /* 0x000fc80000000f00 */
[----:B------:R-:W-:Y:S02]  /*02a0*/  FSEL R6, R4, RZ, !P0 ;  /* 0x000000ff04067208 */ /* 0x000fe40004000000 */
[----:B------:R-:W-:-:S06]  /*02b0*/  FSEL R7, R5, 1.875, !P0 ;  /* 0x3ff0000005077808 */ /* 0x000fcc0004000000 */
[----:B------:R-:W-:-:S08]  /*02c0*/  DADD R4, -R6, 1 ;  /* 0x3ff0000006047429 */ /* 0x000fd00000000100 */
[----:B------:R-:W-:-:S10]  /*02d0*/  DADD R8, -RZ, |R4| ;  /* 0x00000000ff087229 */ /* 0x000fd40000000504 */
[----:B------:R-:W-:Y:S02]  /*02e0*/  IMAD.MOV.U32 R14, RZ, RZ, R8 ;  /* 0x000000ffff0e7224 */ /* 0x000fe400078e0008 */
[----:B------:R-:W-:-:S07]  /*02f0*/  IMAD.MOV.U32 R3, RZ, RZ, R9 ;  /* 0x000000ffff037224 */ /* 0x000fce00078e0009 */
[----:B------:R-:W-:Y:S05]  /*0300*/  CALL.REL.NOINC `($compress_flags_from_density_kernel$__internal_accurate_pow) ;  /* 0x0000000800007944 */ /* 0x000fea0003c00000 */
[----:B------:R-:W-:Y:S05]  /*0310*/  BSYNC.RECONVERGENT B0 ;  /* 0x0000000000007941 */ /* 0x000fea0003800200 */
.L_x_26:
[C---:B------:R-:W-:Y:S01]  /*0320*/  DADD R8, R4.reuse, 128 ;  /* 0x4060000004087429 */ /* 0x040fe20000000000 */
[----:B------:R-:W-:Y:S01]  /*0330*/  BSSY.RECONVERGENT B0, `(.L_x_27) ;  /* 0x000000e000007945 */ /* 0x000fe20003800200 */
[----:B------:R-:W-:Y:S01]  /*0340*/  DSETP.NEU.AND P1, PT, R4, RZ, PT ;  /* 0x000000ff0400722a */ /* 0x000fe20003f2d000 */
[----:B------:R-:W-:Y:S01]  /*0350*/  IMAD.MOV.U32 R14, RZ, RZ, R6 ;  /* 0x000000ffff0e7224 */ /* 0x000fe200078e0006 */
[----:B------:R-:W-:-:S06]  /*0360*/  MOV R0, 0x410 ;  /* 0x0000041000007802 */ /* 0x000fcc0000000f00 */
[----:B------:R-:W-:Y:S01]  /*0370*/  LOP3.LUT R8, R9, 0x7ff00000, RZ, 0xc0, !PT ;  /* 0x7ff0000009087812 */ /* 0x000fe200078ec0ff */
[----:B------:R-:W-:-:S03]  /*0380*/  IMAD.MOV.U32 R9, RZ, RZ, R16 ;  /* 0x000000ffff097224 */ /* 0x000fc600078e0010 */
[----:B------:R-:W-:Y:S01]  /*0390*/  ISETP.NE.AND P0, PT, R8, 0x7ff00000, PT ;  /* 0x7ff000000800780c */ /* 0x000fe20003f05270 */
[----:B------:R-:W-:Y:S01]  /*03a0*/  IMAD.MOV.U32 R8, RZ, RZ, R3 ;  /* 0x000000ffff087224 */ /* 0x000fe200078e0003 */
[----:B------:R-:W-:Y:S01]  /*03b0*/  @!P1 CS2R R8, SRZ ;  /* 0x0000000000089805 */ /* 0x000fe2000001ff00 */
[----:B------:R-:W-:-:S10]  /*03c0*/  IMAD.MOV.U32 R3, RZ, RZ, R7 ;  /* 0x000000ffff037224 */ /* 0x000fd400078e0007 */
[----:B------:R-:W-:-:S14]  /*03d0*/  DSETP.NEU.OR P0, PT, |R4|, +INF , P0 ;  /* 0x7ff000000400742a */ /* 0x000fdc000070d600 */
[----:B------:R-:W-:Y:S02]  /*03e0*/  @!P0 IMAD.MOV.U32 R8, RZ, RZ, 0x0 ;  /* 0x00000000ff088424 */ /* 0x000fe400078e00ff */
[----:B------:R-:W-:-:S07]  /*03f0*/  @!P0 IMAD.MOV.U32 R9, RZ, RZ, 0x7ff00000 ;  /* 0x7ff00000ff098424 */ /* 0x000fce00078e00ff */
[----:B------:R-:W-:Y:S05]  /*0400*/  CALL.REL.NOINC `($compress_flags_from_density_kernel$__internal_accurate_pow) ;  /* 0x0000000400c07944 */ /* 0x000fea0003c00000 */
[----:B------:R-:W-:Y:S05]  /*0410*/  BSYNC.RECONVERGENT B0 ;  /* 0x0000000000007941 */ /* 0x000fea0003800200 */
.L_x_27:
[----:B------:R-:W-:Y:S01]  /*0420*/  DSETP.NEU.AND P0, PT, R6, RZ, PT ;  /* 0x000000ff0600722a */ /* 0x000fe20003f0d000 */
[----:B------:R-:W0:Y:S01]  /*0430*/  LDC.64 R10, c[0x0][0x398] ;  /* 0x0000e600ff0a7b82 */ /* 0x000e220000000a00 */
[----:B------:R-:W-:Y:S02]  /*0440*/  DADD R12, -R8, 1 ;  /* 0x3ff00000080c7429 */ /* 0x000fe40000000100 */
[----:B------:R-:W-:Y:S01]  /*0450*/  DSETP.NEU.AND P1, PT, R4, 1, PT ;  /* 0x3ff000000400742a */ /* 0x000fe20003f2d000 */
[----:B------:R-:W-:Y:S01]  /*0460*/  IMAD.MOV.U32 R4, RZ, RZ, R3 ;  /* 0x000000ffff047224 */ /* 0x000fe200078e0003 */
[----:B------:R-:W-:Y:S01]  /*0470*/  DSETP.NEU.AND P2, PT, R6, 1, PT ;  /* 0x3ff000000600742a */ /* 0x000fe20003f4d000 */
[----:B------:R-:W-:Y:S02]  /*0480*/  IMAD.MOV.U32 R5, RZ, RZ, R16 ;  /* 0x000000ffff057224 */ /* 0x000fe400078e0010 */
[----:B------:R-:W1:Y:S03]  /*0490*/  LDC.64 R8, c[0x0][0x390] ;  /* 0x0000e400ff087b82 */ /* 0x000e660000000a00 */
[----:B------:R-:W-:-:S02]  /*04a0*/  FSEL R6, R12, RZ, P1 ;  /* 0x000000ff0c067208 */ /* 0x000fc40000800000 */
[----:B------:R-:W-:Y:S02]  /*04b0*/  @!P0 CS2R R4, SRZ ;  /* 0x0000000000048805 */ /* 0x000fe4000001ff00 */
[----:B------:R-:W-:-:S04]  /*04c0*/  FSEL R7, R13, RZ, P1 ;  /* 0x000000ff0d077208 */ /* 0x000fc80000800000 */
[----:B------:R-:W-:Y:S02]  /*04d0*/  FSEL R4, R4, RZ, P2 ;  /* 0x000000ff04047208 */ /* 0x000fe40001000000 */
[----:B------:R-:W-:Y:S01]  /*04e0*/  FSEL R5, R5, 1.875, P2 ;  /* 0x3ff0000005057808 */ /* 0x000fe20001000000 */
[----:B0-----:R-:W-:-:S05]  /*04f0*/  IMAD.WIDE R2, R2, 0x4, R10 ;  /* 0x0000000402027825 */ /* 0x001fca00078e020a */
[----:B------:R-:W-:-:S08]  /*0500*/  DADD R4, R6, -R4 ;  /* 0x0000000006047229 */ /* 0x000fd00000000804 */
[----:B-1----:R-:W-:-:S06]  /*0510*/  DSETP.GTU.AND P0, PT, R4, R8, PT ;  /* 0x000000080400722a */ /* 0x002fcc0003f0c000 */
[----:B------:R-:W-:-:S05]  /*0520*/  SEL R5, RZ, 0x1, P0 ;  /* 0x00000001ff057807 */ /* 0x000fca0000000000 */
[----:B------:R-:W-:Y:S01]  /*0530*/  STG.E desc[UR4][R2.64], R5 ;  /* 0x0000000502007986 */ /* 0x000fe2000c101904 */
[----:B------:R-:W-:Y:S05]  /*0540*/  EXIT ;  /* 0x000000000000794d */ /* 0x000fea0003800000 */
        .weak           $__internal_0_$__cuda_sm20_div_rn_f64_full
        .type           $__internal_0_$__cuda_sm20_div_rn_f64_full,@function
        .size           $__internal_0_$__cuda_sm20_div_rn_f64_full,($compress_flags_from_density_kernel$__internal_accurate_pow - $__internal_0_$__cuda_sm20_div_rn_f64_full)
$__internal_0_$__cuda_sm20_div_rn_f64_full:
[C---:B------:R-:W-:Y:S01]  /*0550*/  FSETP.GEU.AND P0, PT, |R7|.reuse, 1.469367938527859385e-39, PT ;  /* 0x001000000700780b */ /* 0x040fe20003f0e200 */
[----:B------:R-:W-:Y:S01]  /*0560*/  IMAD.MOV.U32 R16, RZ, RZ, 0x1 ;  /* 0x00000001ff107424 */ /* 0x000fe200078e00ff */
[----:B------:R-:W-:Y:S01]  /*0570*/  LOP3.LUT R4, R7, 0x800fffff, RZ, 0xc0, !PT ;  /* 0x800fffff07047812 */ /* 0x000fe200078ec0ff */
[----:B------:R-:W-:Y:S01]  /*0580*/  BSSY.RECONVERGENT B1, `(.L_x_28) ;  /* 0x0000055000017945 */ /* 0x000fe20003800200 */
[C---:B------:R-:W-:Y:S02]  /*0590*/  FSETP.GEU.AND P2, PT, |R9|.reuse, 1.469367938527859385e-39, PT ;  /* 0x001000000900780b */ /* 0x040fe40003f4e200 */
[----:B------:R-:W-:Y:S01]  /*05a0*/  LOP3.LUT R5, R4, 0x3ff00000, RZ, 0xfc, !PT ;  /* 0x3ff0000004057812 */ /* 0x000fe200078efcff */
[----:B------:R-:W-:Y:S01]  /*05b0*/  IMAD.MOV.U32 R4, RZ, RZ, R6 ;  /* 0x000000ffff047224 */ /* 0x000fe200078e0006 */
[----:B------:R-:W-:Y:S02]  /*05c0*/  LOP3.LUT R3, R9, 0x7ff00000, RZ, 0xc0, !PT ;  /* 0x7ff0000009037812 */ /* 0x000fe400078ec0ff */
[----:B------:R-:W-:-:S03]  /*05d0*/  LOP3.LUT R14, R7, 0x7ff00000, RZ, 0xc0, !PT ;  /* 0x7ff00000070e7812 */ /* 0x000fc600078ec0ff */
[----:B------:R-:W-:Y:S01]  /*05e0*/  @!P0 DMUL R4, R6, 8.98846567431157953865e+307 ;  /* 0x7fe0000006048828 */ /* 0x000fe20000000000 */
[----:B------:R-:W-:-:S03]  /*05f0*/  ISETP.GE.U32.AND P1, PT, R3, R14, PT ;  /* 0x0000000e0300720c */ /* 0x000fc60003f26070 */
[----:B------:R-:W-:Y:S01]  /*0600*/  @!P2 LOP3.LUT R12, R7, 0x7ff00000, RZ, 0xc0, !PT ;  /* 0x7ff00000070ca812 */ /* 0x000fe200078ec0ff */
[----:B------:R-:W-:Y:S01]  /*0610*/  @!P2 IMAD.MOV.U32 R18, RZ, RZ, RZ ;  /* 0x000000ffff12a224 */ /* 0x000fe200078e00ff */
[----:B------:R-:W0:Y:S02]  /*0620*/  MUFU.RCP64H R17, R5 ;  /* 0x0000000500117308 */ /* 0x000e240000001800 */
[----:B------:R-:W-:Y:S01]  /*0630*/  @!P2 ISETP.GE.U32.AND P3, PT, R3, R12, PT ;  /* 0x0000000c0300a20c */ /* 0x000fe20003f66070 */
[----:B------:R-:W-:-:S05]  /*0640*/  IMAD.MOV.U32 R12, RZ, RZ, 0x1ca00000 ;  /* 0x1ca00000ff0c7424 */ /* 0x000fca00078e00ff */
[----:B------:R-:W-:-:S04]  /*0650*/  @!P2 SEL R13, R12, 0x63400000, !P3 ;  /* 0x634000000c0da807 */ /* 0x000fc80005800000 */
[----:B------:R-:W-:-:S04]  /*0660*/  @!P2 LOP3.LUT R13, R13, 0x80000000, R9, 0xf8, !PT ;  /* 0x800000000d0da812 */ /* 0x000fc800078ef809 */
[----:B------:R-:W-:Y:S01]  /*0670*/  @!P2 LOP3.LUT R19, R13, 0x100000, RZ, 0xfc, !PT ;  /* 0x001000000d13a812 */ /* 0x000fe200078efcff */
[----:B0-----:R-:W-:-:S08]  /*0680*/  DFMA R10, R16, -R4, 1 ;  /* 0x3ff00000100a742b */ /* 0x001fd00000000804 */
[----:B------:R-:W-:-:S08]  /*0690*/  DFMA R10, R10, R10, R10 ;  /* 0x0000000a0a0a722b */ /* 0x000fd0000000000a */
[----:B------:R-:W-:Y:S01]  /*06a0*/  DFMA R16, R16, R10, R16 ;  /* 0x0000000a1010722b */ /* 0x000fe20000000010 */
[----:B------:R-:W-:Y:S01]  /*06b0*/  SEL R11, R12, 0x63400000, !P1 ;  /* 0x634000000c0b7807 */ /* 0x000fe20004800000 */
[----:B------:R-:W-:-:S03]  /*06c0*/  IMAD.MOV.U32 R10, RZ, RZ, R8 ;  /* 0x000000ffff0a7224 */ /* 0x000fc600078e0008 */
[----:B------:R-:W-:-:S03]  /*06d0*/  LOP3.LUT R11, R11, 0x800fffff, R9, 0xf8, !PT ;  /* 0x800fffff0b0b7812 */ /* 0x000fc600078ef809 */
[----:B------:R-:W-:-:S03]  /*06e0*/  DFMA R20, R16, -R4, 1 ;  /* 0x3ff000001014742b */ /* 0x000fc60000000804 */
[----:B------:R-:W-:-:S05]  /*06f0*/  @!P2 DFMA R10, R10, 2, -R18 ;  /* 0x400000000a0aa82b */ /* 0x000fca0000000812 */
[----:B------:R-:W-:Y:S01]  /*0700*/  DFMA R16, R16, R20, R16 ;  /* 0x000000141010722b */ /* 0x000fe20000000010 */
[----:B------:R-:W-:Y:S02]  /*0710*/  IMAD.MOV.U32 R21, RZ, RZ, R3 ;  /* 0x000000ffff157224 */ /* 0x000fe400078e0003 */
[----:B------:R-:W-:Y:S01]  /*0720*/  IMAD.MOV.U32 R20, RZ, RZ, R14 ;  /* 0x000000ffff147224 */ /* 0x000fe200078e000e */
[----:B------:R-:W-:Y:S02]  /*0730*/  @!P0 LOP3.LUT R20, R5, 0x7ff00000, RZ, 0xc0, !PT ;  /* 0x7ff0000005148812 */ /* 0x000fe400078ec0ff */
[----:B------:R-:W-:Y:S02]  /*0740*/  @!P2 LOP3.LUT R21, R11, 0x7ff00000, RZ, 0xc0, !PT ;  /* 0x7ff000000b15a812 */ /* 0x000fe400078ec0ff */
[----:B------:R-:W-:Y:S01]  /*0750*/  DMUL R18, R16, R10 ;  /* 0x0000000a10127228 */ /* 0x000fe20000000000 */
[----:B------:R-:W-:Y:S02]  /*0760*/  VIADD R22, R20, 0xffffffff ;  /* 0xffffffff14167836 */ /* 0x000fe40000000000 */
[----:B------:R-:W-:-:S05]  /*0770*/  VIADD R13, R21, 0xffffffff ;  /* 0xffffffff150d7836 */ /* 0x000fca0000000000 */
[----:B------:R-:W-:Y:S01]  /*0780*/  DFMA R14, R18, -R4, R10 ;  /* 0x80000004120e722b */ /* 0x000fe2000000000a */
[----:B------:R-:W-:-:S04]  /*0790*/  ISETP.GT.U32.AND P0, PT, R13, 0x7feffffe, PT ;  /* 0x7feffffe0d00780c */ /* 0x000fc80003f04070 */
[----:B------:R-:W-:-:S03]  /*07a0*/  ISETP.GT.U32.OR P0, PT, R22, 0x7feffffe, P0 ;  /* 0x7feffffe1600780c */ /* 0x000fc60000704470 */
[----:B------:R-:W-:-:S10]  /*07b0*/  DFMA R14, R16, R14, R18 ;  /* 0x0000000e100e722b */ /* 0x000fd40000000012 */
[----:B------:R-:W-:Y:S05]  /*07c0*/  @P0 BRA `(.L_x_29) ;  /* 0x00000000006c0947 */ /* 0x000fea0003800000 */
[----:B------:R-:W-:-:S04]  /*07d0*/  LOP3.LUT R16, R7, 0x7ff00000, RZ, 0xc0, !PT ;  /* 0x7ff0000007107812 */ /* 0x000fc800078ec0ff */
[CC--:B------:R-:W-:Y:S02]  /*07e0*/  VIADDMNMX R8, R3.reuse, -R16.reuse, 0xb9600000, !PT ;  /* 0xb960000003087446 */ /* 0x0c0fe40007800910 */
[----:B------:R-:W-:Y:S02]  /*07f0*/  ISETP.GE.U32.AND P0, PT, R3, R16, PT ;  /* 0x000000100300720c */ /* 0x000fe40003f06070 */
[----:B------:R-:W-:Y:S02]  /*0800*/  VIMNMX R8, PT, PT, R8, 0x46a00000, PT ;  /* 0x46a0000008087848 */ /* 0x000fe40003fe0100 */
[----:B------:R-:W-:-:S05]  /*0810*/  SEL R3, R12, 0x63400000, !P0 ;  /* 0x634000000c037807 */ /* 0x000fca0004000000 */
[----:B------:R-:W-:Y:S02]  /*0820*/  IMAD.IADD R3, R8, 0x1, -R3 ;  /* 0x0000000108037824 */ /* 0x000fe400078e0a03 */
[----:B------:R-:W-:Y:S02]  /*0830*/  IMAD.MOV.U32 R8, RZ, RZ, RZ ;  /* 0x000000ffff087224 */ /* 0x000fe400078e00ff */
[----:B------:R-:W-:-:S06]  /*0840*/  VIADD R9, R3, 0x7fe00000 ;  /* 0x7fe0000003097836 */ /* 0x000fcc0000000000 */
[----:B------:R-:W-:-:S10]  /*0850*/  DMUL R12, R14, R8 ;  /* 0x000000080e0c7228 */ /* 0x000fd40000000000 */
[----:B------:R-:W-:-:S13]  /*0860*/  FSETP.GTU.AND P0, PT, |R13|, 1.469367938527859385e-39, PT ;  /* 0x001000000d00780b */ /* 0x000fda0003f0c200 */
[----:B------:R-:W-:Y:S05]  /*0870*/  @P0 BRA `(.L_x_30) ;  /* 0x0000000000940947 */ /* 0x000fea0003800000 */
[----:B------:R-:W-:Y:S01]  /*0880*/  DFMA R4, R14, -R4, R10 ;  /* 0x800000040e04722b */ /* 0x000fe2000000000a */
[----:B------:R-:W-:-:S09]  /*0890*/  IMAD.MOV.U32 R8, RZ, RZ, RZ ;  /* 0x000000ffff087224 */ /* 0x000fd200078e00ff */
[C---:B------:R-:W-:Y:S02]  /*08a0*/  FSETP.NEU.AND P0, PT, R5.reuse, RZ, PT ;  /* 0x000000ff0500720b */ /* 0x040fe40003f0d000 */
[----:B------:R-:W-:-:S04]  /*08b0*/  LOP3.LUT R7, R5, 0x80000000, R7, 0x48, !PT ;  /* 0x8000000005077812 */ /* 0x000fc800078e4807 */
[----:B------:R-:W-:-:S07]  /*08c0*/  LOP3.LUT R9, R7, R9, RZ, 0xfc, !PT ;  /* 0x0000000907097212 */ /* 0x000fce00078efcff */
[----:B------:R-:W-:Y:S05]  /*08d0*/  @!P0 BRA `(.L_x_30) ;  /* 0x00000000007c8947 */ /* 0x000fea0003800000 */
[----:B------:R-:W-:Y:S01]  /*08e0*/  IMAD.MOV R5, RZ, RZ, -R3 ;  /* 0x000000ffff057224 */ /* 0x000fe200078e0a03 */
[----:B------:R-:W-:Y:S01]  /*08f0*/  DMUL.RP R8, R14, R8 ;  /* 0x000000080e087228 */ /* 0x000fe20000008000 */
[----:B------:R-:W-:Y:S01]  /*0900*/  IMAD.MOV.U32 R4, RZ, RZ, RZ ;  /* 0x000000ffff047224 */ /* 0x000fe200078e00ff */
[----:B------:R-:W-:-:S05]  /*0910*/  IADD3 R3, PT, PT, -R3, -0x43300000, RZ ;  /* 0xbcd0000003037810 */ /* 0x000fca0007ffe1ff */
[----:B------:R-:W-:-:S03]  /*0920*/  DFMA R4, R12, -R4, R14 ;  /* 0x800000040c04722b */ /* 0x000fc6000000000e */
[----:B------:R-:W-:-:S07]  /*0930*/  LOP3.LUT R7, R9, R7, RZ, 0x3c, !PT ;  /* 0x0000000709077212 */ /* 0x000fce00078e3cff */
[----:B------:R-:W-:-:S04]  /*0940*/  FSETP.NEU.AND P0, PT, |R5|, R3, PT ;  /* 0x000000030500720b */ /* 0x000fc80003f0d200 */
[----:B------:R-:W-:Y:S02]  /*0950*/  FSEL R12, R8, R12, !P0 ;  /* 0x0000000c080c7208 */ /* 0x000fe40004000000 */
[----:B------:R-:W-:Y:S01]  /*0960*/  FSEL R13, R7, R13, !P0 ;  /* 0x0000000d070d7208 */ /* 0x000fe20004000000 */
[----:B------:R-:W-:Y:S06]  /*0970*/  BRA `(.L_x_30) ;  /* 0x0000000000547947 */ /* 0x000fec0003800000 */
.L_x_29:
[----:B------:R-:W-:-:S14]  /*0980*/  DSETP.NAN.AND P0, PT, R8, R8, PT ;  /* 0x000000080800722a */ /* 0x000fdc0003f08000 */
[----:B------:R-:W-:Y:S05]  /*0990*/  @P0 BRA `(.L_x_31) ;  /* 0x0000000000440947 */ /* 0x000fea0003800000 */
[----:B------:R-:W-:-:S14]  /*09a0*/  DSETP.NAN.AND P0, PT, R6, R6, PT ;  /* 0x000000060600722a */ /* 0x000fdc0003f08000 */
[----:B------:R-:W-:Y:S05]  /*09b0*/  @P0 BRA `(.L_x_32) ;  /* 0x0000000000300947 */ /* 0x000fea0003800000 */
[----:B------:R-:W-:Y:S01]  /*09c0*/  ISETP.NE.AND P0, PT, R21, R20, PT ;  /* 0x000000141500720c */ /* 0x000fe20003f05270 */
[----:B------:R-:W-:Y:S02]  /*09d0*/  IMAD.MOV.U32 R12, RZ, RZ, 0x0 ;  /* 0x00000000ff0c7424 */ /* 0x000fe400078e00ff */
[----:B------:R-:W-:-:S10]  /*09e0*/  IMAD.MOV.U32 R13, RZ, RZ, -0x80000 ;  /* 0xfff80000ff0d7424 */ /* 0x000fd400078e00ff */
[----:B------:R-:W-:Y:S05]  /*09f0*/  @!P0 BRA `(.L_x_30) ;  /* 0x0000000000348947 */ /* 0x000fea0003800000 */
[----:B------:R-:W-:Y:S02]  /*0a00*/  ISETP.NE.AND P0, PT, R21, 0x7ff00000, PT ;  /* 0x7ff000001500780c */ /* 0x000fe40003f05270 */
[----:B------:R-:W-:Y:S02]  /*0a10*/  LOP3.LUT R13, R9, 0x80000000, R7, 0x48, !PT ;  /* 0x80000000090d7812 */ /* 0x000fe400078e4807 */
[----:B------:R-:W-:-:S13]  /*0a20*/  ISETP.EQ.OR P0, PT, R20, RZ, !P0 ;  /* 0x000000ff1400720c */ /* 0x000fda0004702670 */
[----:B------:R-:W-:Y:S01]  /*0a30*/  @P0 LOP3.LUT R3, R13, 0x7ff00000, RZ, 0xfc, !PT ;  /* 0x7ff000000d030812 */ /* 0x000fe200078efcff */
[----:B------:R-:W-:Y:S02]  /*0a40*/  @!P0 IMAD.MOV.U32 R12, RZ, RZ, RZ ;  /* 0x000000ffff0c8224 */ /* 0x000fe400078e00ff */
[----:B------:R-:W-:Y:S02]  /*0a50*/  @P0 IMAD.MOV.U32 R12, RZ, RZ, RZ ;  /* 0x000000ffff0c0224 */ /* 0x000fe400078e00ff */
[----:B------:R-:W-:Y:S01]  /*0a60*/  @P0 IMAD.MOV.U32 R13, RZ, RZ, R3 ;  /* 0x000000ffff0d0224 */ /* 0x000fe200078e0003 */
[----:B------:R-:W-:Y:S06]  /*0a70*/  BRA `(.L_x_30) ;  /* 0x0000000000147947 */ /* 0x000fec0003800000 */
.L_x_32:
[----:B------:R-:W-:Y:S01]  /*0a80*/  LOP3.LUT R13, R7, 0x80000, RZ, 0xfc, !PT ;  /* 0x00080000070d7812 */ /* 0x000fe200078efcff */
[----:B------:R-:W-:Y:S01]  /*0a90*/  IMAD.MOV.U32 R12, RZ, RZ, R6 ;  /* 0x000000ffff0c7224 */ /* 0x000fe200078e0006 */
[----:B------:R-:W-:Y:S06]  /*0aa0*/  BRA `(.L_x_30) ;  /* 0x0000000000087947 */ /* 0x000fec0003800000 */
.L_x_31:
[----:B------:R-:W-:Y:S01]  /*0ab0*/  LOP3.LUT R13, R9, 0x80000, RZ, 0xfc, !PT ;  /* 0x00080000090d7812 */ /* 0x000fe200078efcff */
[----:B------:R-:W-:-:S07]  /*0ac0*/  IMAD.MOV.U32 R12, RZ, RZ, R8 ;  /* 0x000000ffff0c7224 */ /* 0x000fce00078e0008 */
.L_x_30:
[----:B------:R-:W-:Y:S05]  /*0ad0*/  BSYNC.RECONVERGENT B1 ;  /* 0x0000000000017941 */ /* 0x000fea0003800200 */
.L_x_28:
[----:B------:R-:W-:Y:S02]  /*0ae0*/  IMAD.MOV.U32 R4, RZ, RZ, R0 ;  /* 0x000000ffff047224 */ /* 0x000fe400078e0000 */
[----:B------:R-:W-:-:S04]  /*0af0*/  IMAD.MOV.U32 R5, RZ, RZ, 0x0 ;  /* 0x00000000ff057424 */ /* 0x000fc800078e00ff */
[----:B------:R-:W-:Y:S05]  /*0b00*/  RET.REL.NODEC R4 `(compress_flags_from_density_kernel) ;  /* 0xfffffff4043c7950 */ /* 0x000fea0003c3ffff */
        .type           $compress_flags_from_density_kernel$__internal_accurate_pow,@function
        .size           $compress_flags_from_density_kernel$__internal_accurate_pow,(.L_x_160 - $compress_flags_from_density_kernel$__internal_accurate_pow)
$compress_flags_from_density_kernel$__internal_accurate_pow:
[----:B------:R-:W-:Y:S01]  /*0b10*/  ISETP.GT.U32.AND P0, PT, R3, 0xfffff, PT ;  /* 0x000fffff0300780c */ /* 0x000fe20003f04070 */
[----:B------:R-:W-:Y:S01]  /*0b20*/  IMAD.MOV.U32 R10, RZ, RZ, R14 ;  /* 0x000000ffff0a7224 */ /* 0x000fe200078e000e */
[----:B------:R-:W-:Y:S01]  /*0b30*/  UMOV UR6, 0x7d2cafe2 ;  /* 0x7d2cafe200067882 */ /* 0x000fe20000000000 */
[--C-:B------:R-:W-:Y:S01]  /*0b40*/  IMAD.MOV.U32 R11, RZ, RZ, R3.reuse ;  /* 0x000000ffff0b7224 */ /* 0x100fe200078e0003 */
[----:B------:R-:W-:Y:S01]  /*0b50*/  UMOV UR7, 0x3eb0f5ff ;  /* 0x3eb0f5ff00077882 */ /* 0x000fe20000000000 */
[----:B------:R-:W-:Y:S01]  /*0b60*/  IMAD.MOV.U32 R12, RZ, RZ, R3 ;  /* 0x000000ffff0c7224 */ /* 0x000fe200078e0003 */
[----:B------:R-:W-:Y:S01]  /*0b70*/  UMOV UR8, 0x3b39803f ;  /* 0x3b39803f00087882 */ /* 0x000fe20000000000 */
[----:B------:R-:W-:Y:S01]  /*0b80*/  IMAD.MOV.U32 R16, RZ, RZ, RZ ;  /* 0x000000ffff107224 */ /* 0x000fe200078e00ff */
[----:B------:R-:W-:Y:S01]  /*0b90*/  UMOV UR9, 0x3c7abc9e ;  /* 0x3c7abc9e00097882 */ /* 0x000fe20000000000 */
[----:B------:R-:W-:Y:S02]  /*0ba0*/  IMAD.MOV.U32 R22, RZ, RZ, 0x41ad3b5a ;  /* 0x41ad3b5aff167424 */ /* 0x000fe400078e00ff */
[----:B------:R-:W-:-:S02]  /*0bb0*/  IMAD.MOV.U32 R23, RZ, RZ, 0x3ed0f5d2 ;  /* 0x3ed0f5d2ff177424 */ /* 0x000fc400078e00ff */
[----:B------:R-:W-:-:S10]  /*0bc0*/  @!P0 DMUL R10, R10, 1.80143985094819840000e+16 ;  /* 0x435000000a0a8828 */ /* 0x000fd40000000000 */
[----:B------:R-:W-:Y:S02]  /*0bd0*/  @!P0 IMAD.MOV.U32 R12, RZ, RZ, R11 ;  /* 0x000000ffff0c8224 */ /* 0x000fe400078e000b */
[----:B------:R-:W-:Y:S01]  /*0be0*/  @!P0 IMAD.MOV.U32 R14, RZ, RZ, R10 ;  /* 0x000000ffff0e8224 */ /* 0x000fe200078e000a */
[----:B------:R-:W-:Y:S02]  /*0bf0*/  SHF.R.U32.HI R10, RZ, 0x14, R3 ;  /* 0x00000014ff0a7819 */ /* 0x000fe40000011603 */
[----:B------:R-:W-:Y:S02]  /*0c00*/  LOP3.LUT R12, R12, 0x800fffff, RZ, 0xc0, !PT ;  /* 0x800fffff0c0c7812 */ /* 0x000fe400078ec0ff */
[----:B------:R-:W-:Y:S02]  /*0c10*/  @!P0 LEA.HI R10, R11, 0xffffffca, RZ, 0xc ;  /* 0xffffffca0b0a8811 */ /* 0x000fe400078f60ff */
[----:B------:R-:W-:-:S03]  /*0c20*/  LOP3.LUT R15, R12, 0x3ff00000, RZ, 0xfc, !PT ;  /* 0x3ff000000c0f7812 */ /* 0x000fc600078efcff */
[----:B------:R-:W-:Y:S01]  /*0c30*/  VIADD R3, R10, 0xfffffc01 ;  /* 0xfffffc010a037836 */ /* 0x000fe20000000000 */
[----:B------:R-:W-:-:S13]  /*0c40*/  ISETP.GE.U32.AND P1, PT, R15, 0x3ff6a09f, PT ;  /* 0x3ff6a09f0f00780c */ /* 0x000fda0003f26070 */
[----:B------:R-:W-:Y:S02]  /*0c50*/  @P1 VIADD R13, R15, 0xfff00000 ;  /* 0xfff000000f0d1836 */ /* 0x000fe40000000000 */
[----:B------:R-:W-:Y:S02]  /*0c60*/  @P1 VIADD R3, R10, 0xfffffc02 ;  /* 0xfffffc020a031836 */ /* 0x000fe40000000000 */
[----:B------:R-:W-:-:S06]  /*0c70*/  @P1 IMAD.MOV.U32 R15, RZ, RZ, R13 ;  /* 0x000000ffff0f1224 */ /* 0x000fcc00078e000d */
[C---:B------:R-:W-:Y:S02]  /*0c80*/  DADD R18, R14.reuse, 1 ;  /* 0x3ff000000e127429 */ /* 0x040fe40000000000 */
[----:B------:R-:W-:-:S04]  /*0c90*/  DADD R14, R14, -1 ;  /* 0xbff000000e0e7429 */ /* 0x000fc80000000000 */
[----:B------:R-:W0:Y:S02]  /*0ca0*/  MUFU.RCP64H R17, R19 ;  /* 0x0000001300117308 */ /* 0x000e240000001800 */
[----:B0-----:R-:W-:-:S08]  /*0cb0*/  DFMA R12, -R18, R16, 1 ;  /* 0x3ff00000120c742b */ /* 0x001fd00000000110 */
[----:B------:R-:W-:-:S08]  /*0cc0*/  DFMA R12, R12, R12, R12 ;  /* 0x0000000c0c0c722b */ /* 0x000fd0000000000c */
[----:B------:R-:W-:-:S08]  /*0cd0*/  DFMA R16, R16, R12, R16 ;  /* 0x0000000c1010722b */ /* 0x000fd00000000010 */
[----:B------:R-:W-:-:S08]  /*0ce0*/  DMUL R12, R14, R16 ;  /* 0x000000100e0c7228 */ /* 0x000fd00000000000 */
[----:B------:R-:W-:-:S08]  /*0cf0*/  DFMA R12, R14, R16, R12 ;  /* 0x000000100e0c722b */ /* 0x000fd0000000000c */
[----:B------:R-:W-:-:S08]  /*0d00*/  DMUL R20, R12, R12 ;  /* 0x0000000c0c147228 */ /* 0x000fd00000000000 */
[----:B------:R-:W-:Y:S01]  /*0d10*/  DFMA R18, R20, UR6, R22 ;  /* 0x0000000614127c2b */ /* 0x000fe20008000016 */
[----:B------:R-:W-:Y:S01]  /*0d20*/  UMOV UR6, 0x75488a3f ;  /* 0x75488a3f00067882 */ /* 0x000fe20000000000 */
[----:B------:R-:W-:Y:S01]  /*0d30*/  UMOV UR7, 0x3ef3b20a ;  /* 0x3ef3b20a00077882 */ /* 0x000fe20000000000 */
[----:B------:R-:W-:-:S05]  /*0d40*/  DADD R22, R14, -R12 ;  /* 0x000000000e167229 */ /* 0x000fca000000080c */
[----:B------:R-:W-:Y:S01]  /*0d50*/  DFMA R18, R20, R18, UR6 ;  /* 0x0000000614127e2b */ /* 0x000fe20008000012 */
[----:B------:R-:W-:Y:S01]  /*0d60*/  UMOV UR6, 0xe4faecd5 ;  /* 0xe4faecd500067882 */ /* 0x000fe20000000000 */
[----:B------:R-:W-:Y:S01]  /*0d70*/  UMOV UR7, 0x3f1745cd ;  /* 0x3f1745cd00077882 */ /* 0x000fe20000000000 */
[----:B------:R-:W-:-:S05]  /*0d80*/  DADD R24, R22, R22 ;  /* 0x0000000016187229 */ /* 0x000fca0000000016 */
[----:B------:R-:W-:Y:S01]  /*0d90*/  DFMA R18, R20, R18, UR6 ;  /* 0x0000000614127e2b */ /* 0x000fe20008000012 */
[----:B------:R-:W-:Y:S01]  /*0da0*/  UMOV UR6, 0x258a578b ;  /* 0x258a578b00067882 */ /* 0x000fe20000000000 */
[----:B------:R-:W-:Y:S01]  /*0db0*/  UMOV UR7, 0x3f3c71c7 ;  /* 0x3f3c71c700077882 */ /* 0x000fe20000000000 */
[----:B------:R-:W-:-:S05]  /*0dc0*/  DFMA R24, R14, -R12, R24 ;  /* 0x8000000c0e18722b */ /* 0x000fca0000000018 */
[----:B------:R-:W-:Y:S01]  /*0dd0*/  DFMA R18, R20, R18, UR6 ;  /* 0x0000000614127e2b */ /* 0x000fe20008000012 */
[----:B------:R-:W-:Y:S01]  /*0de0*/  UMOV UR6, 0x9242b910 ;  /* 0x9242b91000067882 */ /* 0x000fe20000000000 */
[----:B------:R-:W-:Y:S01]  /*0df0*/  UMOV UR7, 0x3f624924 ;  /* 0x3f62492400077882 */ /* 0x000fe20000000000 */
[----:B------:R-:W-:-:S05]  /*0e00*/  DMUL R16, R16, R24 ;  /* 0x0000001810107228 */ /* 0x000fca0000000000 */
[----:B------:R-:W-:Y:S01]  /*0e10*/  DFMA R18, R20, R18, UR6 ;  /* 0x0000000614127e2b */ /* 0x000fe20008000012 */
[----:B------:R-:W-:Y:S01]  /*0e20*/  UMOV UR6, 0x99999dfb ;  /* 0x99999dfb00067882 */ /* 0x000fe20000000000 */
[----:B------:R-:W-:-:S06]  /*0e30*/  UMOV UR7, 0x3f899999 ;  /* 0x3f89999900077882 */ /* 0x000fcc0000000000 */
[----:B------:R-:W-:Y:S01]  /*0e40*/  DFMA R22, R20, R18, UR6 ;  /* 0x0000000614167e2b */ /* 0x000fe20008000012 */
[----:B------:R-:W-:Y:S01]  /*0e50*/  UMOV UR6, 0x55555555 ;  /* 0x5555555500067882 */ /* 0x000fe20000000000 */
[----:B------:R-:W-:Y:S01]  /*0e60*/  UMOV UR7, 0x3fb55555 ;  /* 0x3fb5555500077882 */ /* 0x000fe20000000000 */
[----:B------:R-:W-:-:S05]  /*0e70*/  DMUL R18, R12, R12 ;  /* 0x0000000c0c127228 */ /* 0x000fca0000000000 */
[----:B------:R-:W-:-:S03]  /*0e80*/  DFMA R14, R20, R22, UR6 ;  /* 0x00000006140e7e2b */ /* 0x000fc60008000016 */
[----:B------:R-:W-:-:S05]  /*0e90*/  DMUL R26, R12, R18 ;  /* 0x000000120c1a7228 */ /* 0x000fca0000000000 */
[----:B------:R-:W-:Y:S01]  /*0ea0*/  DADD R24, -R14, UR6 ;  /* 0x000000060e187e29 */ /* 0x000fe20008000100 */
[----:B------:R-:W-:Y:S01]  /*0eb0*/  UMOV UR6, 0xb9e7b0 ;  /* 0x00b9e7b000067882 */ /* 0x000fe20000000000 */
[----:B------:R-:W-:-:S06]  /*0ec0*/  UMOV UR7, 0x3c46a4cb ;  /* 0x3c46a4cb00077882 */ /* 0x000fcc0000000000 */
[----:B------:R-:W-:Y:S02]  /*0ed0*/  DFMA R20, R20, R22, R24 ;  /* 0x000000161414722b */ /* 0x000fe40000000018 */
[----:B------:R-:W-:Y:S01]  /*0ee0*/  DFMA R22, R12, R12, -R18 ;  /* 0x0000000c0c16722b */ /* 0x000fe20000000812 */
[----:B------:R-:W-:Y:S02]  /*0ef0*/  VIADD R25, R17, 0x100000 ;  /* 0x0010000011197836 */ /* 0x000fe40000000000 */
[----:B------:R-:W-:-:S06]  /*0f00*/  IMAD.MOV.U32 R24, RZ, RZ, R16 ;  /* 0x000000ffff187224 */ /* 0x000fcc00078e0010 */
[----:B------:R-:W-:Y:S02]  /*0f10*/  DFMA R22, R12, R24, R22 ;  /* 0x000000180c16722b */ /* 0x000fe40000000016 */
[----:B------:R-:W-:Y:S01]  /*0f20*/  DADD R24, R20, -UR6 ;  /* 0x8000000614187e29 */ /* 0x000fe20008000000 */
[----:B------:R-:W-:Y:S01]  /*0f30*/  UMOV UR6, 0x80000000 ;  /* 0x8000000000067882 */ /* 0x000fe20000000000 */
[----:B------:R-:W-:Y:S01]  /*0f40*/  DFMA R20, R12, R18, -R26 ;  /* 0x000000120c14722b */ /* 0x000fe2000000081a */
[----:B------:R-:W-:-:S07]  /*0f50*/  UMOV UR7, 0x43300000 ;  /* 0x4330000000077882 */ /* 0x000fce0000000000 */
[----:B------:R-:W-:Y:S02]  /*0f60*/  DFMA R20, R16, R18, R20 ;  /* 0x000000121014722b */ /* 0x000fe40000000014 */
[----:B------:R-:W-:-:S06]  /*0f70*/  DADD R18, R14, R24 ;  /* 0x000000000e127229 */ /* 0x000fcc0000000018 */
[----:B------:R-:W-:Y:S02]  /*0f80*/  DFMA R20, R12, R22, R20 ;  /* 0x000000160c14722b */ /* 0x000fe40000000014 */
[----:B------:R-:W-:Y:S02]  /*0f90*/  DADD R22, R14, -R18 ;  /* 0x000000000e167229 */ /* 0x000fe40000000812 */
[----:B------:R-:W-:-:S06]  /*0fa0*/  DMUL R14, R18, R26 ;  /* 0x0000001a120e7228 */ /* 0x000fcc0000000000 */
[----:B------:R-:W-:Y:S02]  /*0fb0*/  DADD R24, R24, R22 ;  /* 0x0000000018187229 */ /* 0x000fe40000000016 */
[----:B------:R-:W-:-:S08]  /*0fc0*/  DFMA R22, R18, R26, -R14 ;  /* 0x0000001a1216722b */ /* 0x000fd0000000080e */
[----:B------:R-:W-:-:S08]  /*0fd0*/  DFMA R20, R18, R20, R22 ;  /* 0x000000141214722b */ /* 0x000fd00000000016 */
[----:B------:R-:W-:-:S08]  /*0fe0*/  DFMA R24, R24, R26, R20 ;  /* 0x0000001a1818722b */ /* 0x000fd00000000014 */
[----:B------:R-:W-:-:S08]  /*0ff0*/  DADD R20, R14, R24 ;  /* 0x000000000e147229 */ /* 0x000fd00000000018 */
[--C-:B------:R-:W-:Y:S02]  /*1000*/  DADD R18, R12, R20.reuse ;  /* 0x000000000c127229 */ /* 0x100fe40000000014 */
[----:B------:R-:W-:-:S06]  /*1010*/  DADD R14, R14, -R20 ;  /* 0x000000000e0e7229 */ /* 0x000fcc0000000814 */
[----:B------:R-:W-:Y:S02]  /*1020*/  DADD R12, R12, -R18 ;  /* 0x000000000c0c7229 */ /* 0x000fe40000000812 */
[----:B------:R-:W-:-:S06]  /*1030*/  DADD R14, R24, R14 ;  /* 0x00000000180e7229 */ /* 0x000fcc000000000e */
[----:B------:R-:W-:-:S08]  /*1040*/  DADD R12, R20, R12 ;  /* 0x00000000140c7229 */ /* 0x000fd0000000000c */
[----:B------:R-:W-:-:S08]  /*1050*/  DADD R12, R14, R12 ;  /* 0x000000000e0c7229 */ /* 0x000fd0000000000c */
[----:B------:R-:W-:Y:S01]  /*1060*/  DADD R16, R16, R12 ;  /* 0x0000000010107229 */ /* 0x000fe2000000000c */
[----:B------:R-:W-:Y:S01]  /*1070*/  LOP3.LUT R12, R3, 0x80000000, RZ, 0x3c, !PT ;  /* 0x80000000030c7812 */ /* 0x000fe200078e3cff */
[----:B------:R-:W-:-:S06]  /*1080*/  IMAD.MOV.U32 R13, RZ, RZ, 0x43300000 ;  /* 0x43300000ff0d7424 */ /* 0x000fcc00078e00ff */
[----:B------:R-:W-:Y:S02]  /*1090*/  DADD R14, R18, R16 ;  /* 0x00000000120e7229 */ /* 0x000fe40000000010 */
[----:B------:R-:W-:Y:S01]  /*10a0*/  DADD R12, R12, -UR6 ;  /* 0x800000060c0c7e29 */ /* 0x000fe20008000000 */
[----:B------:R-:W-:Y:S01]  /*10b0*/  UMOV UR6, 0xfefa39ef ;  /* 0xfefa39ef00067882 */ /* 0x000fe20000000000 */
[----:B------:R-:W-:-:S04]  /*10c0*/  UMOV UR7, 0x3fe62e42 ;  /* 0x3fe62e4200077882 */ /* 0x000fc80000000000 */
[--C-:B------:R-:W-:Y:S02]  /*10d0*/  DADD R18, R18, -R14.reuse ;  /* 0x0000000012127229 */ /* 0x100fe4000000080e */
[----:B------:R-:W-:-:S06]  /*10e0*/  DFMA R10, R12, UR6, R14 ;  /* 0x000000060c0a7c2b */ /* 0x000fcc000800000e */
[----:B------:R-:W-:Y:S02]  /*10f0*/  DADD R18, R16, R18 ;  /* 0x0000000010127229 */ /* 0x000fe40000000012 */
[----:B------:R-:W-:-:S08]  /*1100*/  DFMA R20, R12, -UR6, R10 ;  /* 0x800000060c147c2b */ /* 0x000fd0000800000a */
[----:B------:R-:W-:-:S08]  /*1110*/  DADD R20, -R14, R20 ;  /* 0x000000000e147229 */ /* 0x000fd00000000114 */
[----:B------:R-:W-:-:S08]  /*1120*/  DADD R18, R18, -R20 ;  /* 0x0000000012127229 */ /* 0x000fd00000000814 */
[----:B------:R-:W-:-:S08]  /*1130*/  DFMA R18, R12, UR8, R18 ;  /* 0x000000080c127c2b */ /* 0x000fd00008000012 */
[----:B------:R-:W-:-:S08]  /*1140*/  DADD R12, R10, R18 ;  /* 0x000000000a0c7229 */ /* 0x000fd00000000012 */
[----:B------:R-:W-:Y:S02]  /*1150*/  DADD R14, R10, -R12 ;  /* 0x000000000a0e7229 */ /* 0x000fe4000000080c */
[----:B------:R-:W-:-:S06]  /*1160*/  DMUL R10, R12, 128 ;  /* 0x406000000c0a7828 */ /* 0x000fcc0000000000 */
[----:B------:R-:W-:Y:S02]  /*1170*/  DADD R14, R18, R14 ;  /* 0x00000000120e7229 */ /* 0x000fe4000000000e */
[----:B------:R-:W-:-:S08]  /*1180*/  DFMA R16, R12, 128, -R10 ;  /* 0x406000000c10782b */ /* 0x000fd0000000080a */
[----:B------:R-:W-:Y:S01]  /*1190*/  DFMA R16, R14, 128, R16 ;  /* 0x406000000e10782b */ /* 0x000fe20000000010 */
[----:B------:R-:W-:Y:S02]  /*11a0*/  IMAD.MOV.U32 R14, RZ, RZ, 0x652b82fe ;  /* 0x652b82feff0e7424 */ /* 0x000fe400078e00ff */
[----:B------:R-:W-:-:S05]  /*11b0*/  IMAD.MOV.U32 R15, RZ, RZ, 0x3ff71547 ;  /* 0x3ff71547ff0f7424 */ /* 0x000fca00078e00ff */
[----:B------:R-:W-:-:S08]  /*11c0*/  DADD R12, R10, R16 ;  /* 0x000000000a0c7229 */ /* 0x000fd00000000010 */
[----:B------:R-:W-:Y:S02]  /*11d0*/  DFMA R14, R12, R14, 6.75539944105574400000e+15 ;  /* 0x433800000c0e742b */ /* 0x000fe4000000000e */
[----:B------:R-:W-:Y:S01]  /*11e0*/  FSETP.GEU.AND P0, PT, |R13|, 4.1917929649353027344, PT ;  /* 0x4086232b0d00780b */ /* 0x000fe20003f0e200 */
[----:B------:R-:W-:-:S05]  /*11f0*/  DADD R10, R10, -R12 ;  /* 0x000000000a0a7229 */ /* 0x000fca000000080c */
[----:B------:R-:W-:-:S03]  /*1200*/  DADD R18, R14, -6.75539944105574400000e+15 ;  /* 0xc33800000e127429 */ /* 0x000fc60000000000 */
[----:B------:R-:W-:-:S05]  /*1210*/  DADD R16, R16, R10 ;  /* 0x0000000010107229 */ /* 0x000fca000000000a */
[----:B------:R-:W-:Y:S01]  /*1220*/  DFMA R20, R18, -UR6, R12 ;  /* 0x8000000612147c2b */ /* 0x000fe2000800000c */
[----:B------:R-:W-:Y:S01]  /*1230*/  UMOV UR6, 0x3b39803f ;  /* 0x3b39803f00067882 */ /* 0x000fe20000000000 */
[----:B------:R-:W-:-:S06]  /*1240*/  UMOV UR7, 0x3c7abc9e ;  /* 0x3c7abc9e00077882 */ /* 0x000fcc0000000000 */
[----:B------:R-:W-:Y:S01]  /*1250*/  DFMA R18, R18, -UR6, R20 ;  /* 0x8000000612127c2b */ /* 0x000fe20008000014 */
[----:B------:R-:W-:Y:S01]  /*1260*/  UMOV UR6, 0x69ce2bdf ;  /* 0x69ce2bdf00067882 */ /* 0x000fe20000000000 */
[----:B------:R-:W-:Y:S01]  /*1270*/  IMAD.MOV.U32 R20, RZ, RZ, -0x35dec16 ;  /* 0xfca213eaff147424 */ /* 0x000fe200078e00ff */
[----:B------:R-:W-:Y:S01]  /*1280*/  UMOV UR7, 0x3e5ade15 ;  /* 0x3e5ade1500077882 */ /* 0x000fe20000000000 */
[----:B------:R-:W-:-:S06]  /*1290*/  IMAD.MOV.U32 R21, RZ, RZ, 0x3e928af3 ;  /* 0x3e928af3ff157424 */ /* 0x000fcc00078e00ff */
[----:B------:R-:W-:Y:S01]  /*12a0*/  DFMA R20, R18, UR6, R20 ;  /* 0x0000000612147c2b */ /* 0x000fe20008000014 */
[----:B------:R-:W-:Y:S01]  /*12b0*/  UMOV UR6, 0x62401315 ;  /* 0x6240131500067882 */ /* 0x000fe20000000000 */
[----:B------:R-:W-:-:S06]  /*12c0*/  UMOV UR7, 0x3ec71dee ;  /* 0x3ec71dee00077882 */ /* 0x000fcc0000000000 */
[----:B------:R-:W-:Y:S01]  /*12d0*/  DFMA R20, R18, R20, UR6 ;  /* 0x0000000612147e2b */ /* 0x000fe20008000014 */
        /* <DEDUP_REMOVED lines=20> */
[----:B------:R-:W-:-:S08]  /*1420*/  DFMA R20, R18, R20, UR6 ;  /* 0x0000000612147e2b */ /* 0x000fd00008000014 */
[----:B------:R-:W-:-:S08]  /*1430*/  DFMA R20, R18, R20, 1 ;  /* 0x3ff000001214742b */ /* 0x000fd00000000014 */
[----:B------:R-:W-:-:S10]  /*1440*/  DFMA R18, R18, R20, 1 ;  /* 0x3ff000001212742b */ /* 0x000fd40000000014 */
[----:B------:R-:W-:Y:S02]  /*1450*/  IMAD R11, R14, 0x100000, R19 ;  /* 0x001000000e0b7824 */ /* 0x000fe400078e0213 */
[----:B------:R-:W-:Y:S01]  /*1460*/  IMAD.MOV.U32 R10, RZ, RZ, R18 ;  /* 0x000000ffff0a7224 */ /* 0x000fe200078e0012 */
[----:B------:R-:W-:Y:S06]  /*1470*/  @!P0 BRA `(.L_x_33) ;  /* 0x0000000000308947 */ /* 0x000fec0003800000 */
[----:B------:R-:W-:Y:S01]  /*1480*/  FSETP.GEU.AND P1, PT, |R13|, 4.2275390625, PT ;  /* 0x408748000d00780b */ /* 0x000fe20003f2e200 */
[C---:B------:R-:W-:Y:S02]  /*1490*/  DADD R10, R12.reuse, +INF ;  /* 0x7ff000000c0a7429 */ /* 0x040fe40000000000 */
[----:B------:R-:W-:-:S08]  /*14a0*/  DSETP.GEU.AND P0, PT, R12, RZ, PT ;  /* 0x000000ff0c00722a */ /* 0x000fd00003f0e000 */
[----:B------:R-:W-:Y:S02]  /*14b0*/  FSEL R10, R10, RZ, P0 ;  /* 0x000000ff0a0a7208 */ /* 0x000fe40000000000 */
[----:B------:R-:W-:Y:S02]  /*14c0*/  @!P1 LEA.HI R3, R14, R14, RZ, 0x1 ;  /* 0x0000000e0e039211 */ /* 0x000fe400078f08ff */
[----:B------:R-:W-:Y:S02]  /*14d0*/  FSEL R11, R11, RZ, P0 ;  /* 0x000000ff0b0b7208 */ /* 0x000fe40000000000 */
[----:B------:R-:W-:-:S05]  /*14e0*/  @!P1 SHF.R.S32.HI R3, RZ, 0x1, R3 ;  /* 0x00000001ff039819 */ /* 0x000fca0000011403 */
[----:B------:R-:W-:Y:S02]  /*14f0*/  @!P1 IMAD.IADD R12, R14, 0x1, -R3 ;  /* 0x000000010e0c9824 */ /* 0x000fe400078e0a03 */
[----:B------:R-:W-:-:S03]  /*1500*/  @!P1 IMAD R19, R3, 0x100000, R19 ;  /* 0x0010000003139824 */ /* 0x000fc600078e0213 */
[----:B------:R-:W-:Y:S01]  /*1510*/  @!P1 LEA R13, R12, 0x3ff00000, 0x14 ;  /* 0x3ff000000c0d9811 */ /* 0x000fe200078ea0ff */
[----:B------:R-:W-:-:S06]  /*1520*/  @!P1 IMAD.MOV.U32 R12, RZ, RZ, RZ ;  /* 0x000000ffff0c9224 */ /* 0x000fcc00078e00ff */
[----:B------:R-:W-:-:S11]  /*1530*/  @!P1 DMUL R10, R18, R12 ;  /* 0x0000000c120a9228 */ /* 0x000fd60000000000 */
.L_x_33:
[----:B------:R-:W-:Y:S02]  /*1540*/  DFMA R16, R16, R10, R10 ;  /* 0x0000000a1010722b */ /* 0x000fe4000000000a */
[----:B------:R-:W-:-:S08]  /*1550*/  DSETP.NEU.AND P0, PT, |R10|, +INF , PT ;  /* 0x7ff000000a00742a */ /* 0x000fd00003f0d200 */
[----:B------:R-:W-:Y:S01]  /*1560*/  FSEL R3, R10, R16, !P0 ;  /* 0x000000100a037208 */ /* 0x000fe20004000000 */
[----:B------:R-:W-:Y:S01]  /*1570*/  IMAD.MOV.U32 R10, RZ, RZ, R0 ;  /* 0x000000ffff0a7224 */ /* 0x000fe200078e0000 */
[----:B------:R-:W-:Y:S01]  /*1580*/  FSEL R16, R11, R17, !P0 ;  /* 0x000000110b107208 */ /* 0x000fe20004000000 */
[----:B------:R-:W-:-:S04]  /*1590*/  IMAD.MOV.U32 R11, RZ, RZ, 0x0 ;  /* 0x00000000ff0b7424 */ /* 0x000fc800078e00ff */
[----:B------:R-:W-:Y:S05]  /*15a0*/  RET.REL.NODEC R10 `(compress_flags_from_density_kernel) ;  /* 0xffffffe80a947950 */ /* 0x000fea0003c3ffff */
.L_x_34:
        /* <DEDUP_REMOVED lines=13> */
.L_x_160:


//--------------------- .text.slice_popcount_sum_kernel --------------------------
	.section	.text.slice_popcount_sum_kernel,"ax",@progbits
	.align	128
        .global         slice_popcount_sum_kernel
        .type           slice_popcount_sum_kernel,@function
        .size           slice_popcount_sum_kernel,(.L_x_164 - slice_popcount_sum_kernel)
        .other          slice_popcount_sum_kernel,@"STO_CUDA_ENTRY STV_DEFAULT"
slice_popcount_sum_kernel:
.text.slice_popcount_sum_kernel:
[----:B------:R-:W-:Y:S01]  /*0000*/  LDC R1, c[0x0][0x37c] ;  /* 0x0000df00ff017b82 */ /* 0x000fe20000000800 */
[----:B------:R-:W0:Y:S01]  /*0010*/  S2R R0, SR_CTAID.X ;  /* 0x0000000000007919 */ /* 0x000e220000002500 */
[----:B------:R-:W0:Y:S02]  /*0020*/  LDCU UR4, c[0x0][0x388] ;  /* 0x00007100ff0477ac */ /* 0x000e240008000800 */
[----:B0-----:R-:W-:-:S13]  /*0030*/  ISETP.GE.AND P0, PT, R0, UR4, PT ;  /* 0x0000000400007c0c */ /* 0x001fda000bf06270 */
[----:B------:R-:W-:Y:S05]  /*0040*/  @P0 EXIT ;  /* 0x000000000000094d */ /* 0x000fea0003800000 */
[----:B------:R-:W0:Y:S01]  /*0050*/  S2R R2, SR_TID.X ;  /* 0x0000000000027919 */ /* 0x000e220000002100 */
[----:B------:R-:W0:Y:S01]  /*0060*/  LDCU UR5, c[0x0][0x38c] ;  /* 0x00007180ff0577ac */ /* 0x000e220008000800 */
[----:B------:R-:W-:Y:S01]  /*0070*/  BSSY.RECONVERGENT B0, `(.L_x_35) ;  /* 0x0000019000007945 */ /* 0x000fe20003800200 */
[----:B------:R-:W-:Y:S01]  /*0080*/  IMAD.MOV.U32 R11, RZ, RZ, RZ ;  /* 0x000000ffff0b7224 */ /* 0x000fe200078e00ff */
[----:B------:R-:W1:Y:S01]  /*0090*/  LDCU.64 UR6, c[0x0][0x358] ;  /* 0x00006b00ff0677ac */ /* 0x000e620008000a00 */
[----:B------:R-:W-:Y:S01]  /*00a0*/  IMAD.MOV.U32 R12, RZ, RZ, RZ ;  /* 0x000000ffff0c7224 */ /* 0x000fe200078e00ff */
[----:B------:R-:W2:Y:S01]  /*00b0*/  LDCU.64 UR8, c[0x0][0x380] ;  /* 0x00007000ff0877ac */ /* 0x000ea20008000a00 */
[----:B0-----:R-:W-:-:S13]  /*00c0*/  ISETP.GE.AND P0, PT, R2, UR5, PT ;  /* 0x0000000502007c0c */ /* 0x001fda000bf06270 */
[----:B-12---:R-:W-:Y:S05]  /*00d0*/  @P0 BRA `(.L_x_36) ;  /* 0x0000000000480947 */ /* 0x006fea0003800000 */
[----:B------:R-:W0:Y:S01]  /*00e0*/  LDC R8, c[0x0][0x360] ;  /* 0x0000d800ff087b82 */ /* 0x000e220000000800 */
[----:B------:R-:W-:Y:S02]  /*00f0*/  IMAD.MOV.U32 R11, RZ, RZ, RZ ;  /* 0x000000ffff0b7224 */ /* 0x000fe400078e00ff */
[----:B------:R-:W-:Y:S02]  /*0100*/  IMAD.MOV.U32 R12, RZ, RZ, RZ ;  /* 0x000000ffff0c7224 */ /* 0x000fe400078e00ff */
[----:B------:R-:W-:-:S07]  /*0110*/  IMAD.MOV.U32 R3, RZ, RZ, R2 ;  /* 0x000000ffff037224 */ /* 0x000fce00078e0002 */
.L_x_37:
[--C-:B------:R-:W-:Y:S01]  /*0120*/  SHF.R.S32.HI R5, RZ, 0x1f, R3.reuse ;  /* 0x0000001fff057819 */ /* 0x100fe20000011403 */
[----:B------:R-:W-:-:S04]  /*0130*/  IMAD.MOV.U32 R4, RZ, RZ, R3 ;  /* 0x000000ffff047224 */ /* 0x000fc800078e0003 */
[----:B------:R-:W-:-:S03]  /*0140*/  IMAD.WIDE.U32 R6, R0, UR5, R4 ;  /* 0x0000000500067c25 */ /* 0x000fc6000f8e0004 */
[----:B------:R-:W-:-:S04]  /*0150*/  LEA R4, P0, R6, UR8, 0x3 ;  /* 0x0000000806047c11 */ /* 0x000fc8000f8018ff */
[----:B------:R-:W-:-:S06]  /*0160*/  LEA.HI.X R5, R6, UR9, R7, 0x3, P0 ;  /* 0x0000000906057c11 */ /* 0x000fcc00080f1c07 */
[----:B------:R-:W2:Y:S01]  /*0170*/  LDG.E.64.CONSTANT R4, desc[UR6][R4.64] ;  /* 0x0000000604047981 */ /* 0x000ea2000c1e9b00 */
[----:B0-----:R-:W-:-:S05]  /*0180*/  IMAD.IADD R3, R8, 0x1, R3 ;  /* 0x0000000108037824 */ /* 0x001fca00078e0203 */
[----:B------:R-:W-:Y:S01]  /*0190*/  ISETP.GE.AND P0, PT, R3, UR5, PT ;  /* 0x0000000503007c0c */ /* 0x000fe2000bf06270 */
[----:B--2---:R-:W-:Y:S08]  /*01a0*/  POPC R6, R4 ;  /* 0x0000000400067309 */ /* 0x004ff00000000000 */
[----:B------:R-:W0:Y:S02]  /*01b0*/  POPC R7, R5 ;  /* 0x0000000500077309 */ /* 0x000e240000000000 */
[----:B0-----:R-:W-:-:S05]  /*01c0*/  IMAD.IADD R6, R6, 0x1, R7 ;  /* 0x0000000106067824 */ /* 0x001fca00078e0207 */
[----:B------:R-:W-:-:S05]  /*01d0*/  IADD3 R11, P1, PT, R6, R11, RZ ;  /* 0x0000000b060b7210 */ /* 0x000fca0007f3e0ff */
[----:B------:R-:W-:Y:S01]  /*01e0*/  IMAD.X R12, RZ, RZ, R12, P1 ;  /* 0x000000ffff0c7224 */ /* 0x000fe200008e060c */
[----:B------:R-:W-:Y:S07]  /*01f0*/  @!P0 BRA `(.L_x_37) ;  /* 0xfffffffc00c88947 */ /* 0x000fee000383ffff */
.L_x_36:
[----:B------:R-:W-:Y:S05]  /*0200*/  BSYNC.RECONVERGENT B0 ;  /* 0x0000000000007941 */ /* 0x000fea0003800200 */
.L_x_35:
[----:B------:R-:W0:Y:S01]  /*0210*/  SHFL.DOWN PT, R4, R11, 0x10, 0x1f ;  /* 0x0a001f000b047f89 */ /* 0x000e2200000e0000 */
[----:B------:R-:W1:Y:S01]  /*0220*/  LDCU UR4, c[0x0][0x360] ;  /* 0x00006c00ff0477ac */ /* 0x000e620008000800 */
[----:B------:R-:W-:Y:S02]  /*0230*/  LOP3.LUT P1, RZ, R2, 0x1f, RZ, 0xc0, !PT ;  /* 0x0000001f02ff7812 */ /* 0x000fe4000782c0ff */
[----:B------:R-:W2:Y:S01]  /*0240*/  SHFL.DOWN PT, R3, R12, 0x10, 0x1f ;  /* 0x0a001f000c037f89 */ /* 0x000ea200000e0000 */
[----:B-1----:R-:W-:Y:S01]  /*0250*/  USHF.R.U32.HI UR4, URZ, 0x5, UR4 ;  /* 0x00000005ff047899 */ /* 0x002fe20008011604 */
[----:B0-----:R-:W-:-:S05]  /*0260*/  IADD3 R5, P0, PT, R4, R11, RZ ;  /* 0x0000000b04057210 */ /* 0x001fca0007f1e0ff */
[----:B--2---:R-:W-:Y:S01]  /*0270*/  IMAD.X R10, R3, 0x1, R12, P0 ;  /* 0x00000001030a7824 */ /* 0x004fe200000e060c */
[----:B------:R-:W0:Y:S04]  /*0280*/  SHFL.DOWN PT, R4, R5, 0x8, 0x1f ;  /* 0x09001f0005047f89 */ /* 0x000e2800000e0000 */
[----:B------:R-:W1:Y:S01]  /*0290*/  SHFL.DOWN PT, R3, R10, 0x8, 0x1f ;  /* 0x09001f000a037f89 */ /* 0x000e6200000e0000 */
[----:B0-----:R-:W-:Y:S02]  /*02a0*/  IADD3 R9, P0, PT, R4, R5, RZ ;  /* 0x0000000504097210 */ /* 0x001fe40007f1e0ff */
[----:B------:R-:W0:Y:S03]  /*02b0*/  @!P1 S2R R5, SR_CgaCtaId ;  /* 0x0000000000059919 */ /* 0x000e260000008800 */
[----:B-1----:R-:W-:Y:S01]  /*02c0*/  IMAD.X R6, R3, 0x1, R10, P0 ;  /* 0x0000000103067824 */ /* 0x002fe200000e060a */
[----:B------:R-:W1:Y:S04]  /*02d0*/  SHFL.DOWN PT, R4, R9, 0x4, 0x1f ;  /* 0x08801f0009047f89 */ /* 0x000e6800000e0000 */
[----:B------:R-:W2:Y:S01]  /*02e0*/  SHFL.DOWN PT, R3, R6, 0x4, 0x1f ;  /* 0x08801f0006037f89 */ /* 0x000ea200000e0000 */
[----:B-1----:R-:W-:-:S05]  /*02f0*/  IADD3 R7, P0, PT, R4, R9, RZ ;  /* 0x0000000904077210 */ /* 0x002fca0007f1e0ff */
[----:B--2---:R-:W-:Y:S01]  /*0300*/  IMAD.X R8, R3, 0x1, R6, P0 ;  /* 0x0000000103087824 */ /* 0x004fe200000e0606 */
[----:B------:R-:W1:Y:S01]  /*0310*/  SHFL.DOWN PT, R4, R7, 0x2, 0x1f ;  /* 0x08401f0007047f89 */ /* 0x000e6200000e0000 */
[----:B------:R-:W-:-:S03]  /*0320*/  ISETP.GE.U32.AND P0, PT, R2, UR4, PT ;  /* 0x0000000402007c0c */ /* 0x000fc6000bf06070 */
[----:B------:R-:W2:Y:S10]  /*0330*/  SHFL.DOWN PT, R3, R8, 0x2, 0x1f ;  /* 0x08401f0008037f89 */ /* 0x000eb400000e0000 */
[----:B------:R-:W3:Y:S01]  /*0340*/  @!P0 S2R R12, SR_CgaCtaId ;  /* 0x00000000000c8919 */ /* 0x000ee20000008800 */
[----:B-1----:R-:W-:-:S02]  /*0350*/  IADD3 R9, P2, PT, R4, R7, RZ ;  /* 0x0000000704097210 */ /* 0x002fc40007f5e0ff */
[----:B------:R-:W-:Y:S02]  /*0360*/  @!P1 MOV R4, 0x400 ;  /* 0x0000040000049802 */ /* 0x000fe40000000f00 */
[----:B------:R-:W-:Y:S01]  /*0370*/  @!P0 MOV R7, 0x400 ;  /* 0x0000040000078802 */ /* 0x000fe20000000f00 */
[----:B--2---:R-:W-:Y:S01]  /*0380*/  IMAD.X R10, R3, 0x1, R8, P2 ;  /* 0x00000001030a7824 */ /* 0x004fe200010e0608 */
[----:B------:R-:W1:Y:S01]  /*0390*/  SHFL.DOWN PT, R6, R9, 0x1, 0x1f ;  /* 0x08201f0009067f89 */ /* 0x000e6200000e0000 */
[----:B0-----:R-:W-:-:S03]  /*03a0*/  @!P1 LEA R5, R5, R4, 0x18 ;  /* 0x0000000405059211 */ /* 0x001fc600078ec0ff */
[----:B------:R-:W0:Y:S01]  /*03b0*/  SHFL.DOWN PT, R3, R10, 0x1, 0x1f ;  /* 0x08201f000a037f89 */ /* 0x000e2200000e0000 */
[----:B---3--:R-:W-:-:S05]  /*03c0*/  @!P0 LEA R11, R12, R7, 0x18 ;  /* 0x000000070c0b8211 */ /* 0x008fca00078ec0ff */
[----:B------:R-:W-:Y:S01]  /*03d0*/  @!P0 IMAD R8, R2, 0x8, R11 ;  /* 0x0000000802088824 */ /* 0x000fe200078e020b */
[----:B-1----:R-:W-:-:S05]  /*03e0*/  IADD3 R6, P2, PT, R6, R9, RZ ;  /* 0x0000000906067210 */ /* 0x002fca0007f5e0ff */
[----:B0-----:R-:W-:Y:S01]  /*03f0*/  IMAD.X R7, R3, 0x1, R10, P2 ;  /* 0x0000000103077824 */ /* 0x001fe200010e060a */
[----:B------:R-:W-:Y:S02]  /*0400*/  @!P1 LEA.HI R3, R2, R5, RZ, 0x1e ;  /* 0x0000000502039211 */ /* 0x000fe400078ff0ff */
[----:B------:R-:W-:-:S03]  /*0410*/  CS2R R4, SRZ ;  /* 0x0000000000047805 */ /* 0x000fc6000001ff00 */
[----:B------:R-:W-:Y:S01]  /*0420*/  @!P1 STS.64 [R3], R6 ;  /* 0x0000000603009388 */ /* 0x000fe20000000a00 */
[----:B------:R-:W-:Y:S06]  /*0430*/  BAR.SYNC.DEFER_BLOCKING 0x0 ;  /* 0x0000000000007b1d */ /* 0x000fec0000010000 */
[----:B------:R-:W0:Y:S04]  /*0440*/  @!P0 LDS.64 R4, [R8] ;  /* 0x0000000008048984 */ /* 0x000e280000000a00 */
[----:B0-----:R-:W0:Y:S04]  /*0450*/  SHFL.DOWN PT, R11, R4, 0x10, 0x1f ;  /* 0x0a001f00040b7f89 */ /* 0x001e2800000e0000 */
[----:B------:R-:W1:Y:S01]  /*0460*/  SHFL.DOWN PT, R9, R5, 0x10, 0x1f ;  /* 0x0a001f0005097f89 */ /* 0x000e6200000e0000 */
[----:B0-----:R-:W-:-:S05]  /*0470*/  IADD3 R13, P0, PT, R11, R4, RZ ;  /* 0x000000040b0d7210 */ /* 0x001fca0007f1e0ff */
[----:B-1----:R-:W-:Y:S01]  /*0480*/  IMAD.X R12, R9, 0x1, R5, P0 ;  /* 0x00000001090c7824 */ /* 0x002fe200000e0605 */
[----:B------:R-:W0:Y:S04]  /*0490*/  SHFL.DOWN PT, R10, R13, 0x8, 0x1f ;  /* 0x09001f000d0a7f89 */ /* 0x000e2800000e0000 */
        /* <DEDUP_REMOVED lines=11> */
[----:B------:R-:W-:Y:S01]  /*0550*/  ISETP.NE.AND P0, PT, R2, RZ, PT ;  /* 0x000000ff0200720c */ /* 0x000fe20003f05270 */
[----:B------:R0:W1:Y:S04]  /*0560*/  SHFL.DOWN PT, R4, R7, 0x1, 0x1f ;  /* 0x08201f0007047f89 */ /* 0x00006800000e0000 */
[----:B------:R0:W2:Y:S08]  /*0570*/  SHFL.DOWN PT, R5, R6, 0x1, 0x1f ;  /* 0x08201f0006057f89 */ /* 0x0000b000000e0000 */
[----:B0-----:R-:W-:Y:S05]  /*0580*/  @P0 EXIT ;  /* 0x000000000000094d */ /* 0x001fea0003800000 */
[----:B------:R-:W0:Y:S01]  /*0590*/  LDC.64 R2, c[0x0][0x390] ;  /* 0x0000e400ff027b82 */ /* 0x000e220000000a00 */
[----:B-1----:R-:W-:-:S05]  /*05a0*/  IADD3 R4, P0, PT, R4, R7, RZ ;  /* 0x0000000704047210 */ /* 0x002fca0007f1e0ff */
[----:B--2---:R-:W-:Y:S02]  /*05b0*/  IMAD.X R5, R5, 0x1, R6, P0 ;  /* 0x0000000105057824 */ /* 0x004fe400000e0606 */
[----:B0-----:R-:W-:-:S05]  /*05c0*/  IMAD.WIDE.U32 R2, R0, 0x8, R2 ;  /* 0x0000000800027825 */ /* 0x001fca00078e0002 */
[----:B------:R-:W-:Y:S01]  /*05d0*/  STG.E.64 desc[UR6][R2.64], R4 ;  /* 0x0000000402007986 */ /* 0x000fe2000c101b06 */
[----:B------:R-:W-:Y:S05]  /*05e0*/  EXIT ;  /* 0x000000000000794d */ /* 0x000fea0003800000 */
.L_x_38:
        /* <DEDUP_REMOVED lines=9> */
.L_x_164:


//--------------------- .text.popcount_weighted_keys_hybrid_tiled_kernel --------------------------
	.section	.text.popcount_weighted_keys_hybrid_tiled_kernel,"ax",@progbits
	.align	128
        .global         popcount_weighted_keys_hybrid_tiled_kernel
        .type           popcount_weighted_keys_hybrid_tiled_kernel,@function
        .size           popcount_weighted_keys_hybrid_tiled_kernel,(.L_x_165 - popcount_weighted_keys_hybrid_tiled_kernel)
        .other          popcount_weighted_keys_hybrid_tiled_kernel,@"STO_CUDA_ENTRY STV_DEFAULT"
popcount_weighted_keys_hybrid_tiled_kernel:
.text.popcount_weighted_keys_hybrid_tiled_kernel:
[----:B------:R-:W-:Y:S01]  /*0000*/  LDC R1, c[0x0][0x37c] ;  /* 0x0000df00ff017b82 */ /* 0x000fe20000000800 */
[----:B------:R-:W0:Y:S01]  /*0010*/  S2R R0, SR_CTAID.X ;  /* 0x0000000000007919 */ /* 0x000e220000002500 */
[----:B------:R-:W0:Y:S02]  /*0020*/  LDCU UR4, c[0x0][0x3d4] ;  /* 0x00007a80ff0477ac */ /* 0x000e240008000800 */
[----:B0-----:R-:W-:-:S13]  /*0030*/  ISETP.GE.AND P0, PT, R0, UR4, PT ;  /* 0x0000000400007c0c */ /* 0x001fda000bf06270 */
[----:B------:R-:W-:Y:S05]  /*0040*/  @P0 EXIT ;  /* 0x000000000000094d */ /* 0x000fea0003800000 */
[----:B------:R-:W0:Y:S01]  /*0050*/  S2UR UR4, SR_CTAID.Y ;  /* 0x00000000000479c3 */ /* 0x000e220000002600 */
[----:B------:R-:W1:Y:S07]  /*0060*/  LDCU UR5, c[0x0][0x3d0] ;  /* 0x00007a00ff0577ac */ /* 0x000e6e0008000800 */
[----:B------:R-:W0:Y:S02]  /*0070*/  LDC R3, c[0x0][0x3d8] ;  /* 0x0000f600ff037b82 */ /* 0x000e240000000800 */
[----:B0-----:R-:W-:-:S05]  /*0080*/  IMAD R8, R3, UR4, RZ ;  /* 0x0000000403087c24 */ /* 0x001fca000f8e02ff */
[----:B-1----:R-:W-:-:S13]  /*0090*/  ISETP.GE.AND P0, PT, R8, UR5, PT ;  /* 0x0000000508007c0c */ /* 0x002fda000bf06270 */
[----:B------:R-:W-:Y:S05]  /*00a0*/  @P0 EXIT ;  /* 0x000000000000094d */ /* 0x000fea0003800000 */
[----:B------:R-:W0:Y:S01]  /*00b0*/  S2R R2, SR_TID.X ;  /* 0x0000000000027919 */ /* 0x000e220000002100 */
[----:B------:R-:W0:Y:S01]  /*00c0*/  LDCU UR4, c[0x0][0x398] ;  /* 0x00007300ff0477ac */ /* 0x000e220008000800 */
[----:B------:R-:W-:Y:S01]  /*00d0*/  VIADDMNMX R3, R8, R3, UR5, PT ;  /* 0x0000000508037e46 */ /* 0x000fe2000b800103 */
[----:B------:R-:W-:Y:S01]  /*00e0*/  BSSY.RECONVERGENT B0, `(.L_x_39) ;  /* 0x0000012000007945 */ /* 0x000fe20003800200 */
[----:B------:R-:W1:Y:S01]  /*00f0*/  LDCU.64 UR8, c[0x0][0x358] ;  /* 0x00006b00ff0877ac */ /* 0x000e620008000a00 */
[----:B0-----:R-:W-:-:S13]  /*0100*/  ISETP.GE.AND P0, PT, R2, UR4, PT ;  /* 0x0000000402007c0c */ /* 0x001fda000bf06270 */
[----:B-1----:R-:W-:Y:S05]  /*0110*/  @P0 BRA `(.L_x_40) ;  /* 0x0000000000380947 */ /* 0x002fea0003800000 */
[----:B------:R-:W0:Y:S01]  /*0120*/  S2R R9, SR_CgaCtaId ;  /* 0x0000000000097919 */ /* 0x000e220000008800 */
[----:B------:R-:W1:Y:S01]  /*0130*/  LDC R13, c[0x0][0x360] ;  /* 0x0000d800ff0d7b82 */ /* 0x000e620000000800 */
[----:B------:R-:W-:Y:S01]  /*0140*/  MOV R4, 0x400 ;  /* 0x0000040000047802 */ /* 0x000fe20000000f00 */
[----:B------:R-:W-:-:S04]  /*0150*/  IMAD.MOV.U32 R10, RZ, RZ, R2 ;  /* 0x000000ffff0a7224 */ /* 0x000fc800078e0002 */
[----:B------:R-:W-:Y:S02]  /*0160*/  VIADD R4, R4, 0x300 ;  /* 0x0000030004047836 */ /* 0x000fe40000000000 */
[----:B------:R-:W2:Y:S03]  /*0170*/  LDC.64 R6, c[0x0][0x388] ;  /* 0x0000e200ff067b82 */ /* 0x000ea60000000a00 */
[----:B0-----:R-:W-:-:S07]  /*0180*/  LEA R9, R9, R4, 0x18 ;  /* 0x0000000409097211 */ /* 0x001fce00078ec0ff */
.L_x_41:
[----:B0-2---:R-:W-:-:S06]  /*0190*/  IMAD.WIDE R4, R10, 0x8, R6 ;  /* 0x000000080a047825 */ /* 0x005fcc00078e0206 */
[----:B------:R-:W2:Y:S01]  /*01a0*/  LDG.E.64.CONSTANT R4, desc[UR8][R4.64] ;  /* 0x0000000804047981 */ /* 0x000ea2000c1e9b00 */
[----:B------:R-:W-:Y:S02]  /*01b0*/  IMAD R11, R10, 0x8, R9 ;  /* 0x000000080a0b7824 */ /* 0x000fe400078e0209 */
[----:B-1----:R-:W-:-:S05]  /*01c0*/  IMAD.IADD R10, R13, 0x1, R10 ;  /* 0x000000010d0a7824 */ /* 0x002fca00078e020a */
[----:B------:R-:W-:Y:S01]  /*01d0*/  ISETP.GE.AND P0, PT, R10, UR4, PT ;  /* 0x000000040a007c0c */ /* 0x000fe2000bf06270 */
[----:B--2---:R0:W-:-:S12]  /*01e0*/  STS.64 [R11], R4 ;  /* 0x000000040b007388 */ /* 0x0041d80000000a00 */
[----:B------:R-:W-:Y:S05]  /*01f0*/  @!P0 BRA `(.L_x_41) ;  /* 0xfffffffc00e48947 */ /* 0x000fea000383ffff */
.L_x_40:
[----:B------:R-:W-:Y:S05]  /*0200*/  BSYNC.RECONVERGENT B0 ;  /* 0x0000000000007941 */ /* 0x000fea0003800200 */
.L_x_39:
[----:B0-----:R-:W-:Y:S01]  /*0210*/  IMAD.MOV.U32 R4, RZ, RZ, R8 ;  /* 0x000000ffff047224 */ /* 0x001fe200078e0008 */
[----:B------:R-:W-:Y:S01]  /*0220*/  BAR.SYNC.DEFER_BLOCKING 0x0 ;  /* 0x0000000000007b1d */ /* 0x000fe20000010000 */
[----:B------:R-:W-:-:S03]  /*0230*/  CS2R R12, SRZ ;  /* 0x00000000000c7805 */ /* 0x000fc6000001ff00 */
[----:B------:R-:W-:-:S13]  /*0240*/  ISETP.GE.AND P0, PT, R4, R3, PT ;  /* 0x000000030400720c */ /* 0x000fda0003f06270 */
[----:B------:R-:W-:Y:S05]  /*0250*/  @P0 BRA `(.L_x_42) ;  /* 0x0000001000a80947 */ /* 0x000fea0003800000 */
[----:B------:R-:W0:Y:S01]  /*0260*/  LDCU.128 UR12, c[0x0][0x3b0] ;  /* 0x00007600ff0c77ac */ /* 0x000e220008000c00 */
[----:B------:R-:W1:Y:S01]  /*0270*/  LDC R5, c[0x0][0x360] ;  /* 0x0000d800ff057b82 */ /* 0x000e620000000800 */
[----:B------:R-:W-:Y:S01]  /*0280*/  CS2R R12, SRZ ;  /* 0x00000000000c7805 */ /* 0x000fe2000001ff00 */
[----:B------:R-:W2:Y:S01]  /*0290*/  LDCU.64 UR4, c[0x0][0x3a8] ;  /* 0x00007500ff0477ac */ /* 0x000ea20008000a00 */
[----:B------:R-:W3:Y:S01]  /*02a0*/  LDCU UR6, c[0x0][0x39c] ;  /* 0x00007380ff0677ac */ /* 0x000ee20008000800 */
[----:B0-----:R-:W-:Y:S02]  /*02b0*/  UISETP.NE.U32.AND UP1, UPT, UR12, URZ, UPT ;  /* 0x000000ff0c00728c */ /* 0x001fe4000bf25070 */
[----:B--2---:R-:W-:Y:S02]  /*02c0*/  UISETP.EQ.U32.AND UP0, UPT, UR4, URZ, UPT ;  /* 0x000000ff0400728c */ /* 0x004fe4000bf02070 */
[----:B------:R-:W-:Y:S02]  /*02d0*/  UISETP.NE.AND.EX UP1, UPT, UR13, URZ, UPT, UP1 ;  /* 0x000000ff0d00728c */ /* 0x000fe4000bf25310 */
[----:B---3--:R-:W-:-:S02]  /*02e0*/  USHF.R.S32.HI UR6, URZ, 0x1f, UR6 ;  /* 0x0000001fff067899 */ /* 0x008fc40008011406 */
[----:B------:R-:W-:Y:S02]  /*02f0*/  UISETP.EQ.OR.EX UP0, UPT, UR5, URZ, !UP1, UP0 ;  /* 0x000000ff0500728c */ /* 0x000fe4000cf02700 */
[----:B------:R-:W-:-:S04]  /*0300*/  UISETP.EQ.U32.AND UP1, UPT, UR14, URZ, UPT ;  /* 0x000000ff0e00728c */ /* 0x000fc8000bf22070 */
[----:B------:R-:W-:-:S11]  /*0310*/  UISETP.EQ.OR.EX UP0, UPT, UR15, URZ, UP0, UP1 ;  /* 0x000000ff0f00728c */ /* 0x000fd60008702710 */
.L_x_59:
[----:B------:R-:W0:Y:S01]  /*0320*/  LDC R7, c[0x0][0x3d0] ;  /* 0x0000f400ff077b82 */ /* 0x000e220000000800 */
[----:B------:R-:W2:Y:S01]  /*0330*/  LDCU.64 UR4, c[0x0][0x3c8] ;  /* 0x00007900ff0477ac */ /* 0x000ea20008000a00 */
[----:B0-----:R-:W-:Y:S01]  /*0340*/  SHF.R.S32.HI R9, RZ, 0x1f, R7 ;  /* 0x0000001fff097819 */ /* 0x001fe20000011407 */
[----:B------:R-:W-:-:S04]  /*0350*/  IMAD.WIDE.U32 R6, R0, R7, RZ ;  /* 0x0000000700067225 */ /* 0x000fc800078e00ff */
[----:B------:R-:W-:Y:S01]  /*0360*/  IMAD R9, R9, R0, RZ ;  /* 0x0000000009097224 */ /* 0x000fe200078e02ff */
[----:B------:R-:W-:-:S03]  /*0370*/  IADD3 R19, P0, PT, R4, R6, RZ ;  /* 0x0000000604137210 */ /* 0x000fc60007f1e0ff */
[----:B------:R-:W-:Y:S02]  /*0380*/  IMAD.IADD R9, R7, 0x1, R9 ;  /* 0x0000000107097824 */ /* 0x000fe400078e0209 */
[----:B------:R-:W-:-:S03]  /*0390*/  IMAD.SHL.U32 R15, R19, 0x8, RZ ;  /* 0x00000008130f7824 */ /* 0x000fc600078e00ff */
[----:B------:R-:W-:Y:S02]  /*03a0*/  LEA.HI.X.SX32 R18, R4, R9, 0x1, P0 ;  /* 0x0000000904127211 */ /* 0x000fe400000f0eff */
[----:B--2---:R-:W-:Y:S02]  /*03b0*/  IADD3 R10, P0, PT, R15, UR4, RZ ;  /* 0x000000040f0a7c10 */ /* 0x004fe4000ff1e0ff */
[----:B------:R-:W-:-:S04]  /*03c0*/  SHF.L.U64.HI R8, R19, 0x3, R18 ;  /* 0x0000000313087819 */ /* 0x000fc80000010212 */
[----:B------:R-:W-:-:S06]  /*03d0*/  IADD3.X R11, PT, PT, R8, UR5, RZ, P0, !PT ;  /* 0x00000005080b7c10 */ /* 0x000fcc00087fe4ff */
[----:B------:R-:W2:Y:S01]  /*03e0*/  LDG.E.64.CONSTANT R10, desc[UR8][R10.64] ;  /* 0x000000080a0a7981 */ /* 0x000ea2000c1e9b00 */
[----:B------:R-:W-:-:S05]  /*03f0*/  VIADD R4, R4, 0x1 ;  /* 0x0000000104047836 */ /* 0x000fca0000000000 */
[----:B------:R-:W-:Y:S01]  /*0400*/  ISETP.NE.AND P3, PT, R4, R3, PT ;  /* 0x000000030400720c */ /* 0x000fe20003f65270 */
[----:B--2---:R-:W-:-:S14]  /*0410*/  DSETP.NEU.AND P0, PT, R10, RZ, PT ;  /* 0x000000ff0a00722a */ /* 0x004fdc0003f0d000 */
[----:B------:R-:W-:Y:S05]  /*0420*/  @!P0 BRA `(.L_x_43) ;  /* 0x0000001000308947 */ /* 0x000fea0003800000 */
[----:B------:R-:W0:Y:S02]  /*0430*/  LDCU.64 UR4, c[0x0][0x3c0] ;  /* 0x00007800ff0477ac */ /* 0x000e240008000a00 */
[----:B0-----:R-:W-:-:S04]  /*0440*/  IADD3 R6, P0, PT, R19, UR4, RZ ;  /* 0x0000000413067c10 */ /* 0x001fc8000ff1e0ff */
[----:B------:R-:W-:-:S05]  /*0450*/  IADD3.X R7, PT, PT, R18, UR5, RZ, P0, !PT ;  /* 0x0000000512077c10 */ /* 0x000fca00087fe4ff */
[----:B------:R-:W2:Y:S02]  /*0460*/  LDG.E.U8.CONSTANT R6, desc[UR8][R6.64] ;  /* 0x0000000806067981 */ /* 0x000ea4000c1e9100 */
[----:B--2---:R-:W-:-:S13]  /*0470*/  ISETP.NE.AND P0, PT, R6, RZ, PT ;  /* 0x000000ff0600720c */ /* 0x004fda0003f05270 */
[----:B------:R-:W-:Y:S05]  /*0480*/  @P0 BRA `(.L_x_44) ;  /* 0x0000000400bc0947 */ /* 0x000fea0003800000 */
[----:B------:R-:W0:Y:S02]  /*0490*/  LDCU UR4, c[0x0][0x39c] ;  /* 0x00007380ff0477ac */ /* 0x000e240008000800 */
[----:B0-----:R-:W-:-:S09]  /*04a0*/  UISETP.GE.AND UP1, UPT, UR4, 0x1, UPT ;  /* 0x000000010400788c */ /* 0x001fd2000bf26270 */
[----:B------:R-:W-:Y:S05]  /*04b0*/  BRA.U !UP1, `(.L_x_43) ;  /* 0x00000011090c7547 */ /* 0x000fea000b800000 */
[----:B------:R-:W-:-:S05]  /*04c0*/  UMOV UR4, URZ ;  /* 0x000000ff00047c82 */ /* 0x000fca0008000000 */
.L_x_50:
[----:B------:R-:W0:Y:S01]  /*04d0*/  LDCU.64 UR12, c[0x0][0x398] ;  /* 0x00007300ff0c77ac */ /* 0x000e220008000a00 */
[----:B------:R-:W2:Y:S01]  /*04e0*/  LDC.64 R6, c[0x0][0x3a0] ;  /* 0x0000e800ff067b82 */ /* 0x000ea20000000a00 */
[----:B------:R-:W-:Y:S01]  /*04f0*/  IMAD.U32 R14, RZ, RZ, UR4 ;  /* 0x00000004ff0e7e24 */ /* 0x000fe2000f8e00ff */
[----:B------:R-:W-:Y:S01]  /*0500*/  BSSY.RECONVERGENT B0, `(.L_x_45) ;  /* 0x0000029000007945 */ /* 0x000fe20003800200 */
[----:B------:R-:W-:Y:S01]  /*0510*/  IMAD.MOV.U32 R15, RZ, RZ, RZ ;  /* 0x000000ffff0f7224 */ /* 0x000fe200078e00ff */
[----:B------:R-:W3:Y:S01]  /*0520*/  LDCU.64 UR10, c[0x0][0x380] ;  /* 0x00007000ff0a77ac */ /* 0x000ee20008000a00 */
[----:B0-----:R-:W-:Y:S01]  /*0530*/  ISETP.GE.AND P1, PT, R2, UR12, PT ;  /* 0x0000000c02007c0c */ /* 0x001fe2000bf26270 */
[----:B------:R-:W-:Y:S02]  /*0540*/  IMAD R8, R18, UR13, RZ ;  /* 0x0000000d12087c24 */ /* 0x000fe4000f8e02ff */
[----:B------:R-:W-:-:S04]  /*0550*/  IMAD.WIDE.U32 R14, R19, UR13, R14 ;  /* 0x0000000d130e7c25 */ /* 0x000fc8000f8e000e */
[----:B------:R-:W-:Y:S01]  /*0560*/  IMAD R9, R19, UR6, R8 ;  /* 0x0000000613097c24 */ /* 0x000fe2000f8e0208 */
[----:B--2---:R-:W-:-:S03]  /*0570*/  LEA R6, P0, R14, R6, 0x3 ;  /* 0x000000060e067211 */ /* 0x004fc600078018ff */
[----:B------:R-:W-:Y:S01]  /*0580*/  IMAD.IADD R15, R15, 0x1, R9 ;  /* 0x000000010f0f7824 */ /* 0x000fe200078e0209 */
[----:B------:R-:W-:-:S04]  /*0590*/  CS2R R8, SRZ ;  /* 0x0000000000087805 */ /* 0x000fc8000001ff00 */
[----:B------:R-:W-:Y:S01]  /*05a0*/  LEA.HI.X R7, R14, R7, R15, 0x3, P0 ;  /* 0x000000070e077211 */ /* 0x000fe200000f1c0f */
[----:B---3--:R-:W-:Y:S06]  /*05b0*/  @P1 BRA `(.L_x_46) ;  /* 0x0000000000741947 */ /* 0x008fec0003800000 */
[----:B------:R-:W5:Y:S01]  /*05c0*/  LDG.E.64.CONSTANT R6, desc[UR8][R6.64] ;  /* 0x0000000806067981 */ /* 0x000f62000c1e9b00 */
[----:B------:R-:W-:Y:S01]  /*05d0*/  MOV R8, 0x400 ;  /* 0x0000040000087802 */ /* 0x000fe20000000f00 */
[----:B------:R-:W-:Y:S01]  /*05e0*/  IMAD.MOV.U32 R23, RZ, RZ, R2 ;  /* 0x000000ffff177224 */ /* 0x000fe200078e0002 */
[----:B------:R-:W0:Y:S03]  /*05f0*/  S2R R9, SR_CgaCtaId ;  /* 0x0000000000097919 */ /* 0x000e260000008800 */
[----:B------:R-:W-:-:S05]  /*0600*/  VIADD R8, R8, 0x300 ;  /* 0x0000030008087836 */ /* 0x000fca0000000000 */
[----:B0-----:R-:W-:Y:S02]  /*0610*/  LEA R22, R9, R8, 0x18 ;  /* 0x0000000809167211 */ /* 0x001fe400078ec0ff */
[----:B------:R-:W-:-:S07]  /*0620*/  CS2R R8, SRZ ;  /* 0x0000000000087805 */ /* 0x000fce000001ff00 */
.L_x_47:
[----:B------:R-:W-:Y:S01]  /*0630*/  SHF.R.S32.HI R15, RZ, 0x1f, R23 ;  /* 0x0000001fff0f7819 */ /* 0x000fe20000011417 */
[----:B------:R-:W-:-:S04]  /*0640*/  IMAD.U32 R14, RZ, RZ, UR4 ;  /* 0x00000004ff0e7e24 */ /* 0x000fc8000f8e00ff */
[----:B------:R-:W-:Y:S02]  /*0650*/  IMAD R16, R15, UR13, RZ ;  /* 0x0000000d0f107c24 */ /* 0x000fe4000f8e02ff */
[----:B------:R-:W-:Y:S02]  /*0660*/  IMAD.MOV.U32 R15, RZ, RZ, RZ ;  /* 0x000000ffff0f7224 */ /* 0x000fe400078e00ff */
[C---:B------:R-:W-:Y:S02]  /*0670*/  IMAD R17, R23.reuse, UR6, R16 ;  /* 0x0000000617117c24 */ /* 0x040fe4000f8e0210 */
[----:B------:R-:W-:-:S04]  /*0680*/  IMAD.WIDE.U32 R14, R23, UR13, R14 ;  /* 0x0000000d170e7c25 */ /* 0x000fc8000f8e000e */
[----:B------:R-:W-:Y:S01]  /*0690*/  IMAD.IADD R15, R15, 0x1, R17 ;  /* 0x000000010f0f7824 */ /* 0x000fe200078e0211 */
[----:B------:R-:W-:-:S04]  /*06a0*/  LEA R16, P0, R14, UR10, 0x3 ;  /* 0x0000000a0e107c11 */ /* 0x000fc8000f8018ff */
[----:B------:R-:W-:-:S06]  /*06b0*/  LEA.HI.X R17, R14, UR11, R15, 0x3, P0 ;  /* 0x0000000b0e117c11 */ /* 0x000fcc00080f1c0f */
[----:B------:R-:W2:Y:S01]  /*06c0*/  LDG.E.64.CONSTANT R16, desc[UR8][R16.64] ;  /* 0x0000000810107981 */ /* 0x000ea2000c1e9b00 */
[----:B------:R-:W-:Y:S01]  /*06d0*/  IMAD R14, R23, 0x8, R22 ;  /* 0x00000008170e7824 */ /* 0x000fe200078e0216 */
[----:B-1----:R-:W-:-:S04]  /*06e0*/  IADD3 R23, PT, PT, R5, R23, RZ ;  /* 0x0000001705177210 */ /* 0x002fc80007ffe0ff */
[----:B------:R-:W-:Y:S01]  /*06f0*/  ISETP.GE.AND P0, PT, R23, UR12, PT ;  /* 0x0000000c17007c0c */ /* 0x000fe2000bf06270 */
[----:B------:R-:W0:Y:S01]  /*0700*/  LDS.64 R14, [R14] ;  /* 0x000000000e0e7984 */ /* 0x000e220000000a00 */
[----:B--2--5:R-:W-:Y:S02]  /*0710*/  LOP3.LUT R24, R16, R6, RZ, 0xc0, !PT ;  /* 0x0000000610187212 */ /* 0x024fe400078ec0ff */
[----:B------:R-:W-:Y:S02]  /*0720*/  LOP3.LUT R25, R17, R7, RZ, 0xc0, !PT ;  /* 0x0000000711197212 */ /* 0x000fe400078ec0ff */
[----:B------:R-:W-:Y:S08]  /*0730*/  POPC R20, R24 ;  /* 0x0000001800147309 */ /* 0x000ff00000000000 */
[----:B------:R-:W1:Y:S02]  /*0740*/  POPC R21, R25 ;  /* 0x0000001900157309 */ /* 0x000e640000000000 */
[----:B-1----:R-:W-:-:S06]  /*0750*/  IMAD.IADD R20, R20, 0x1, R21 ;  /* 0x0000000114147824 */ /* 0x002fcc00078e0215 */
[----:B------:R-:W0:Y:S02]  /*0760*/  I2F.F64.U32 R20, R20 ;  /* 0x0000001400147312 */ /* 0x000e240000201800 */
[----:B0-----:R-:W-:Y:S01]  /*0770*/  DFMA R8, R20, R14, R8 ;  /* 0x0000000e1408722b */ /* 0x001fe20000000008 */
[----:B------:R-:W-:Y:S10]  /*0780*/  @!P0 BRA `(.L_x_47) ;  /* 0xfffffffc00a88947 */ /* 0x000ff4000383ffff */
.L_x_46:
[----:B------:R-:W-:Y:S05]  /*0790*/  BSYNC.RECONVERGENT B0 ;  /* 0x0000000000007941 */ /* 0x000fea0003800200 */
.L_x_45:
[----:B------:R-:W-:Y:S04]  /*07a0*/  SHFL.DOWN PT, R7, R9, 0x10, 0x1f ;  /* 0x0a001f0009077f89 */ /* 0x000fe800000e0000 */
[----:B------:R-:W0:Y:S02]  /*07b0*/  SHFL.DOWN PT, R6, R8, 0x10, 0x1f ;  /* 0x0a001f0008067f89 */ /* 0x000e2400000e0000 */
[----:B0-----:R-:W-:Y:S01]  /*07c0*/  DADD R6, R6, R8 ;  /* 0x0000000006067229 */ /* 0x001fe20000000008 */
[----:B------:R-:W-:-:S04]  /*07d0*/  LOP3.LUT R9, R2, 0x1f, RZ, 0xc0, !PT ;  /* 0x0000001f02097812 */ /* 0x000fc800078ec0ff */
[----:B------:R-:W-:Y:S02]  /*07e0*/  ISETP.NE.AND P0, PT, R9, RZ, PT ;  /* 0x000000ff0900720c */ /* 0x000fe40003f05270 */
[----:B------:R-:W-:Y:S04]  /*07f0*/  SHFL.DOWN PT, R15, R7, 0x8, 0x1f ;  /* 0x09001f00070f7f89 */ /* 0x000fe800000e0000 */
[----:B------:R-:W0:Y:S07]  /*0800*/  SHFL.DOWN PT, R14, R6, 0x8, 0x1f ;  /* 0x09001f00060e7f89 */ /* 0x000e2e00000e0000 */
[----:B------:R-:W2:Y:S01]  /*0810*/  @!P0 S2R R8, SR_CgaCtaId ;  /* 0x0000000000088919 */ /* 0x000ea20000008800 */
[----:B0-----:R-:W-:-:S07]  /*0820*/  DADD R14, R6, R14 ;  /* 0x00000000060e7229 */ /* 0x001fce000000000e */
[----:B------:R-:W-:Y:S04]  /*0830*/  SHFL.DOWN PT, R17, R15, 0x4, 0x1f ;  /* 0x08801f000f117f89 */ /* 0x000fe800000e0000 */
[----:B------:R-:W0:Y:S02]  /*0840*/  SHFL.DOWN PT, R16, R14, 0x4, 0x1f ;  /* 0x08801f000e107f89 */ /* 0x000e2400000e0000 */
[----:B0-----:R-:W-:Y:S01]  /*0850*/  DADD R16, R14, R16 ;  /* 0x000000000e107229 */ /* 0x001fe20000000010 */
[----:B------:R-:W-:-:S04]  /*0860*/  @!P0 MOV R15, 0x400 ;  /* 0x00000400000f8802 */ /* 0x000fc80000000f00 */
[----:B--2---:R-:W-:Y:S02]  /*0870*/  @!P0 LEA R15, R8, R15, 0x18 ;  /* 0x0000000f080f8211 */ /* 0x004fe400078ec0ff */
[----:B------:R-:W-:Y:S02]  /*0880*/  SHFL.DOWN PT, R21, R17, 0x2, 0x1f ;  /* 0x08401f0011157f89 */ /* 0x000fe400000e0000 */
[----:B------:R-:W-:Y:S02]  /*0890*/  @!P0 LEA.HI R15, R2, R15, RZ, 0x1e ;  /* 0x0000000f020f8211 */ /* 0x000fe400078ff0ff */
[----:B------:R-:W0:Y:S02]  /*08a0*/  SHFL.DOWN PT, R20, R16, 0x2, 0x1f ;  /* 0x08401f0010147f89 */ /* 0x000e2400000e0000 */
[----:B0-----:R-:W-:-:S07]  /*08b0*/  DADD R20, R16, R20 ;  /* 0x0000000010147229 */ /* 0x001fce0000000014 */
[----:B------:R-:W-:Y:S04]  /*08c0*/  SHFL.DOWN PT, R7, R21, 0x1, 0x1f ;  /* 0x08201f0015077f89 */ /* 0x000fe800000e0000 */
[----:B------:R-:W0:Y:S02]  /*08d0*/  SHFL.DOWN PT, R6, R20, 0x1, 0x1f ;  /* 0x08201f0014067f89 */ /* 0x000e2400000e0000 */
[----:B0-----:R-:W-:Y:S01]  /*08e0*/  DADD R8, R20, R6 ;  /* 0x0000000014087229 */ /* 0x001fe20000000006 */
[----:B------:R-:W-:-:S06]  /*08f0*/  CS2R R6, SRZ ;  /* 0x0000000000067805 */ /* 0x000fcc000001ff00 */
[----:B------:R0:W-:Y:S01]  /*0900*/  @!P0 STS.64 [R15], R8 ;  /* 0x000000080f008388 */ /* 0x0001e20000000a00 */
[----:B------:R-:W-:Y:S01]  /*0910*/  BAR.SYNC.DEFER_BLOCKING 0x0 ;  /* 0x0000000000007b1d */ /* 0x000fe20000010000 */
[----:B------:R-:W-:-:S13]  /*0920*/  ISETP.GT.U32.AND P0, PT, R2, 0x1f, PT ;  /* 0x0000001f0200780c */ /* 0x000fda0003f04070 */
[----:B0-----:R-:W-:Y:S05]  /*0930*/  @P0 BRA `(.L_x_48) ;  /* 0x0000000000640947 */ /* 0x001fea0003800000 */
[----:B-1----:R-:W-:Y:S01]  /*0940*/  SHF.R.U32.HI R7, RZ, 0x5, R5 ;  /* 0x00000005ff077819 */ /* 0x002fe20000011605 */
[----:B------:R-:W-:-:S03]  /*0950*/  UMOV UR5, 0xffffffff ;  /* 0xffffffff00057882 */ /* 0x000fc60000000000 */
[----:B------:R-:W-:-:S13]  /*0960*/  ISETP.GE.U32.AND P0, PT, R2, R7, PT ;  /* 0x000000070200720c */ /* 0x000fda0003f06070 */
[----:B------:R-:W0:Y:S01]  /*0970*/  @!P0 S2R R7, SR_CgaCtaId ;  /* 0x0000000000078919 */ /* 0x000e220000008800 */
[----:B------:R-:W-:-:S04]  /*0980*/  @!P0 MOV R6, 0x400 ;  /* 0x0000040000068802 */ /* 0x000fc80000000f00 */
[----:B0-----:R-:W-:Y:S02]  /*0990*/  @!P0 LEA R9, R7, R6, 0x18 ;  /* 0x0000000607098211 */ /* 0x001fe400078ec0ff */
[----:B------:R-:W-:-:S03]  /*09a0*/  CS2R R6, SRZ ;  /* 0x0000000000067805 */ /* 0x000fc6000001ff00 */
[----:B------:R-:W-:-:S05]  /*09b0*/  @!P0 IMAD R8, R2, 0x8, R9 ;  /* 0x0000000802088824 */ /* 0x000fca00078e0209 */
[----:B------:R0:W1:Y:S01]  /*09c0*/  @!P0 LDS.64 R6, [R8] ;  /* 0x0000000008068984 */ /* 0x0000620000000a00 */
[----:B------:R-:W-:Y:S05]  /*09d0*/  BRA.DIV UR5, `(.L_x_49) ;  /* 0x0000000e05b07947 */ /* 0x000fea000b800000 */
[----:B-1----:R-:W-:Y:S04]  /*09e0*/  SHFL.DOWN PT, R9, R7, 0x10, 0x1f ;  /* 0x0a001f0007097f89 */ /* 0x002fe800000e0000 */
[----:B0-----:R-:W0:Y:S02]  /*09f0*/  SHFL.DOWN PT, R8, R6, 0x10, 0x1f ;  /* 0x0a001f0006087f89 */ /* 0x001e2400000e0000 */
[----:B0-----:R-:W-:-:S07]  /*0a00*/  DADD R8, R8, R6 ;  /* 0x0000000008087229 */ /* 0x001fce0000000006 */
[----:B------:R-:W-:Y:S04]  /*0a10*/  SHFL.DOWN PT, R15, R9, 0x8, 0x1f ;  /* 0x09001f00090f7f89 */ /* 0x000fe800000e0000 */
[----:B------:R-:W0:Y:S02]  /*0a20*/  SHFL.DOWN PT, R14, R8, 0x8, 0x1f ;  /* 0x09001f00080e7f89 */ /* 0x000e2400000e0000 */
[----:B0-----:R-:W-:-:S07]  /*0a30*/  DADD R14, R8, R14 ;  /* 0x00000000080e7229 */ /* 0x001fce000000000e */
[----:B------:R-:W-:Y:S04]  /*0a40*/  SHFL.DOWN PT, R17, R15, 0x4, 0x1f ;  /* 0x08801f000f117f89 */ /* 0x000fe800000e0000 */
[----:B------:R-:W0:Y:S02]  /*0a50*/  SHFL.DOWN PT, R16, R14, 0x4, 0x1f ;  /* 0x08801f000e107f89 */ /* 0x000e2400000e0000 */
[----:B0-----:R-:W-:-:S07]  /*0a60*/  DADD R16, R14, R16 ;  /* 0x000000000e107229 */ /* 0x001fce0000000010 */
[----:B------:R-:W-:Y:S04]  /*0a70*/  SHFL.DOWN PT, R7, R17, 0x2, 0x1f ;  /* 0x08401f0011077f89 */ /* 0x000fe800000e0000 */
[----:B------:R-:W0:Y:S02]  /*0a80*/  SHFL.DOWN PT, R6, R16, 0x2, 0x1f ;  /* 0x08401f0010067f89 */ /* 0x000e2400000e0000 */
[----:B0-----:R-:W-:-:S07]  /*0a90*/  DADD R6, R16, R6 ;  /* 0x0000000010067229 */ /* 0x001fce0000000006 */
[----:B------:R0:W1:Y:S04]  /*0aa0*/  SHFL.DOWN PT, R9, R7, 0x1, 0x1f ;  /* 0x08201f0007097f89 */ /* 0x00006800000e0000 */
[----:B------:R0:W2:Y:S02]  /*0ab0*/  SHFL.DOWN PT, R8, R6, 0x1, 0x1f ;  /* 0x08201f0006087f89 */ /* 0x0000a400000e0000 */
.L_x_70:
[----:B012---:R-:W-:-:S11]  /*0ac0*/  DADD R6, R6, R8 ;  /* 0x0000000006067229 */ /* 0x007fd60000000008 */
.L_x_48:
[----:B------:R-:W-:Y:S05]  /*0ad0*/  WARPSYNC.ALL ;  /* 0x0000000000007948 */ /* 0x000fea0003800000 */
[----:B------:R-:W-:Y:S01]  /*0ae0*/  BAR.SYNC.DEFER_BLOCKING 0x0 ;  /* 0x0000000000007b1d */ /* 0x000fe20000010000 */
[----:B------:R-:W-:Y:S01]  /*0af0*/  UIADD3 UR5, UPT, UPT, UR4, 0x1, URZ ;  /* 0x0000000104057890 */ /* 0x000fe2000fffe0ff */
[----:B------:R-:W-:-:S03]  /*0b00*/  ISETP.NE.AND P0, PT, R2, RZ, PT ;  /* 0x000000ff0200720c */ /* 0x000fc60003f05270 */
[----:B------:R-:W-:Y:S01]  /*0b10*/  UISETP.NE.AND UP1, UPT, UR5, UR13, UPT ;  /* 0x0000000d0500728c */ /* 0x000fe2000bf25270 */
[----:B------:R-:W-:-:S10]  /*0b20*/  DFMA R6, R10, R6, R12 ;  /* 0x000000060a06722b */ /* 0x000fd4000000000c */
[----:B------:R-:W-:Y:S02]  /*0b30*/  FSEL R12, R6, R12, !P0 ;  /* 0x0000000c060c7208 */ /* 0x000fe40004000000 */
[----:B------:R-:W-:Y:S01]  /*0b40*/  FSEL R13, R7, R13, !P0 ;  /* 0x0000000d070d7208 */ /* 0x000fe20004000000 */
[----:B------:R-:W-:Y:S06]  /*0b50*/  BRA.U !UP1, `(.L_x_43) ;  /* 0x0000000909647547 */ /* 0x000fec000b800000 */
[----:B------:R-:W-:Y:S01]  /*0b60*/  UMOV UR4, UR5 ;  /* 0x0000000500047c82 */ /* 0x000fe20008000000 */
[----:B------:R-:W-:Y:S05]  /*0b70*/  BRA `(.L_x_50) ;  /* 0xfffffff800547947 */ /* 0x000fea000383ffff */
.L_x_44:
[----:B------:R-:W-:Y:S05]  /*0b80*/  BRA.U UP0, `(.L_x_43) ;  /* 0x0000000900587547 */ /* 0x000fea000b800000 */
[----:B------:R-:W0:Y:S08]  /*0b90*/  LDC.64 R6, c[0x0][0x3b8] ;  /* 0x0000ee00ff067b82 */ /* 0x000e300000000a00 */
[----:B------:R-:W2:Y:S01]  /*0ba0*/  LDC.64 R16, c[0x0][0x3b0] ;  /* 0x0000ec00ff107b82 */ /* 0x000ea20000000a00 */
[----:B0-----:R-:W-:-:S04]  /*0bb0*/  LEA R6, P0, R19, R6, 0x2 ;  /* 0x0000000613067211 */ /* 0x001fc800078010ff */
[----:B------:R-:W-:-:S05]  /*0bc0*/  LEA.HI.X R7, R19, R7, R18, 0x2, P0 ;  /* 0x0000000713077211 */ /* 0x000fca00000f1412 */
[----:B------:R-:W3:Y:S01]  /*0bd0*/  LDG.E.CONSTANT R6, desc[UR8][R6.64] ;  /* 0x0000000806067981 */ /* 0x000ee2000c1e9900 */
[----:B--2---:R-:W-:-:S05]  /*0be0*/  IADD3 R14, P1, PT, R15, R16, RZ ;  /* 0x000000100f0e7210 */ /* 0x004fca0007f3e0ff */
[----:B------:R-:W-:Y:S01]  /*0bf0*/  IMAD.X R15, R8, 0x1, R17, P1 ;  /* 0x00000001080f7824 */ /* 0x000fe200008e0611 */
[----:B---3--:R-:W-:-:S13]  /*0c00*/  ISETP.GE.AND P0, PT, R6, 0x1, PT ;  /* 0x000000010600780c */ /* 0x008fda0003f06270 */
[----:B------:R-:W-:Y:S05]  /*0c10*/  @!P0 BRA `(.L_x_43) ;  /* 0x0000000800348947 */ /* 0x000fea0003800000 */
[----:B------:R-:W2:Y:S01]  /*0c20*/  LDG.E.64.CONSTANT R14, desc[UR8][R14.64] ;  /* 0x000000080e0e7981 */ /* 0x000ea2000c1e9b00 */
[----:B------:R-:W2:Y:S01]  /*0c30*/  LDC.64 R8, c[0x0][0x3a8] ;  /* 0x0000ea00ff087b82 */ /* 0x000ea20000000a00 */
[----:B------:R-:W-:Y:S02]  /*0c40*/  IMAD.MOV.U32 R7, RZ, RZ, RZ ;  /* 0x000000ffff077224 */ /* 0x000fe400078e00ff */
[----:B------:R-:W-:Y:S01]  /*0c50*/  IMAD.MOV.U32 R22, RZ, RZ, RZ ;  /* 0x000000ffff167224 */ /* 0x000fe200078e00ff */
[----:B--2---:R-:W-:-:S04]  /*0c60*/  LEA R8, P0, R14, R8, 0x3 ;  /* 0x000000080e087211 */ /* 0x004fc800078018ff */
[----:B------:R-:W-:-:S09]  /*0c70*/  LEA.HI.X R9, R14, R9, R15, 0x3, P0 ;  /* 0x000000090e097211 */ /* 0x000fd200000f1c0f */
.L_x_58:
[----:B------:R-:W-:Y:S01]  /*0c80*/  IMAD.WIDE R14, R7, 0x8, R8 ;  /* 0x00000008070e7825 */ /* 0x000fe200078e0208 */
[----:B------:R-:W0:Y:S05]  /*0c90*/  LDCU UR4, c[0x0][0x39c] ;  /* 0x00007380ff0477ac */ /* 0x000e2a0008000800 */
[----:B------:R-:W2:Y:S02]  /*0ca0*/  LDG.E.64.CONSTANT R14, desc[UR8][R14.64] ;  /* 0x000000080e0e7981 */ /* 0x000ea4000c1e9b00 */
[C---:B--2---:R-:W-:Y:S02]  /*0cb0*/  LOP3.LUT R16, R14.reuse, 0x1, RZ, 0xc0, !PT ;  /* 0x000000010e107812 */ /* 0x044fe400078ec0ff */
[----:B------:R-:W-:-:S02]  /*0cc0*/  SHF.R.U64 R21, R14, 0x1, R15 ;  /* 0x000000010e157819 */ /* 0x000fc4000000120f */
[----:B------:R-:W-:-:S04]  /*0cd0*/  ISETP.NE.U32.AND P0, PT, R16, 0x1, PT ;  /* 0x000000011000780c */ /* 0x000fc80003f05070 */
[----:B------:R-:W-:-:S04]  /*0ce0*/  ISETP.NE.U32.AND.EX P0, PT, RZ, RZ, PT, P0 ;  /* 0x000000ffff00720c */ /* 0x000fc80003f05100 */
[----:B------:R-:W-:-:S13]  /*0cf0*/  ISETP.NE.OR P0, PT, R2, RZ, P0 ;  /* 0x000000ff0200720c */ /* 0x000fda0000705670 */
[----:B------:R-:W2:Y:S01]  /*0d00*/  @!P0 LDC.64 R16, c[0x0][0x390] ;  /* 0x0000e400ff108b82 */ /* 0x000ea20000000a00 */
[----:B0-----:R-:W-:-:S05]  /*0d10*/  @!P0 VIADDMNMX R19, R22, R21, UR4, PT ;  /* 0x0000000416138e46 */ /* 0x001fca000b800115 */
[----:B--2---:R-:W-:-:S04]  /*0d20*/  @!P0 IMAD.WIDE R18, R19, 0x8, R16 ;  /* 0x0000000813128825 */ /* 0x004fc800078e0210 */
[C---:B------:R-:W-:Y:S02]  /*0d30*/  @!P0 IMAD.WIDE R16, R22.reuse, 0x8, R16 ;  /* 0x0000000816108825 */ /* 0x040fe400078e0210 */
[----:B------:R-:W2:Y:S04]  /*0d40*/  @!P0 LDG.E.64.CONSTANT R18, desc[UR8][R18.64] ;  /* 0x0000000812128981 */ /* 0x000ea8000c1e9b00 */
[----:B------:R-:W2:Y:S01]  /*0d50*/  @!P0 LDG.E.64.CONSTANT R16, desc[UR8][R16.64] ;  /* 0x0000000810108981 */ /* 0x000ea2000c1e9b00 */
[----:B------:R-:W-:Y:S01]  /*0d60*/  IMAD.IADD R22, R22, 0x1, R21 ;  /* 0x0000000116167824 */ /* 0x000fe200078e0215 */
[----:B------:R-:W-:Y:S01]  /*0d70*/  ISETP.LT.U32.AND P1, PT, R14, RZ, PT ;  /* 0x000000ff0e00720c */ /* 0x000fe20003f21070 */
[----:B------:R-:W-:-:S03]  /*0d80*/  VIADD R7, R7, 0x1 ;  /* 0x0000000107077836 */ /* 0x000fc60000000000 */
[----:B------:R-:W-:-:S04]  /*0d90*/  ISETP.GE.AND P2, PT, R22, UR4, PT ;  /* 0x0000000416007c0c */ /* 0x000fc8000bf46270 */
[----:B------:R-:W-:-:S04]  /*0da0*/  ISETP.GE.OR P2, PT, R7, R6, P2 ;  /* 0x000000060700720c */ /* 0x000fc80001746670 */
[----:B------:R-:W-:Y:S01]  /*0db0*/  ISETP.LT.U32.OR.EX P1, PT, R15, 0x2, P2, P1 ;  /* 0x000000020f00780c */ /* 0x000fe20001721510 */
[----:B--2---:R-:W-:-:S08]  /*0dc0*/  @!P0 DADD R20, R18, -R16 ;  /* 0x0000000012148229 */ /* 0x004fd00000000810 */
[----:B------:R-:W-:-:S04]  /*0dd0*/  @!P0 DFMA R12, R10, R20, R12 ;  /* 0x000000140a0c822b */ /* 0x000fc8000000000c */
[----:B------:R-:W-:Y:S07]  /*0de0*/  @P1 BRA `(.L_x_51) ;  /* 0x0000000400b81947 */ /* 0x000fee0003800000 */
[----:B------:R-:W-:Y:S01]  /*0df0*/  SHF.R.U32.HI R23, RZ, 0x1, R15 ;  /* 0x00000001ff177819 */ /* 0x000fe2000001160f */
[----:B------:R-:W-:-:S06]  /*0e00*/  UMOV UR4, URZ ;  /* 0x000000ff00047c82 */ /* 0x000fcc0008000000 */
.L_x_57:
[----:B------:R-:W0:Y:S01]  /*0e10*/  LDCU UR10, c[0x0][0x398] ;  /* 0x00007300ff0a77ac */ /* 0x000e220008000800 */
[----:B------:R-:W-:Y:S01]  /*0e20*/  BSSY.RECONVERGENT B0, `(.L_x_52) ;  /* 0x0000026000007945 */ /* 0x000fe20003800200 */
[----:B------:R-:W-:Y:S01]  /*0e30*/  CS2R R14, SRZ ;  /* 0x00000000000e7805 */ /* 0x000fe2000001ff00 */
[----:B------:R-:W2:Y:S01]  /*0e40*/  LDCU UR11, c[0x0][0x39c] ;  /* 0x00007380ff0b77ac */ /* 0x000ea20008000800 */
[----:B------:R-:W3:Y:S01]  /*0e50*/  LDCU.64 UR12, c[0x0][0x380] ;  /* 0x00007000ff0c77ac */ /* 0x000ee20008000a00 */
[----:B0-----:R-:W-:-:S13]  /*0e60*/  ISETP.GE.AND P0, PT, R2, UR10, PT ;  /* 0x0000000a02007c0c */ /* 0x001fda000bf06270 */
[----:B--23--:R-:W-:Y:S05]  /*0e70*/  @P0 BRA `(.L_x_53) ;  /* 0x0000000000800947 */ /* 0x00cfea0003800000 */
[----:B------:R-:W-:-:S06]  /*0e80*/  IMAD.WIDE R16, R7, 0x8, R8 ;  /* 0x0000000807107825 */ /* 0x000fcc00078e0208 */
[----:B------:R-:W5:Y:S01]  /*0e90*/  LDG.E.64.CONSTANT R16, desc[UR8][R16.64] ;  /* 0x0000000810107981 */ /* 0x000f62000c1e9b00 */
[----:B------:R-:W0:Y:S01]  /*0ea0*/  S2UR UR7, SR_CgaCtaId ;  /* 0x00000000000779c3 */ /* 0x000e220000008800 */
[----:B------:R-:W-:Y:S01]  /*0eb0*/  UMOV UR5, 0x400 ;  /* 0x0000040000057882 */ /* 0x000fe20000000000 */
[----:B------:R-:W-:Y:S01]  /*0ec0*/  SHF.R.S32.HI R25, RZ, 0x1f, R22 ;  /* 0x0000001fff197819 */ /* 0x000fe20000011416 */
[----:B------:R-:W-:Y:S01]  /*0ed0*/  UIADD3 UR5, UPT, UPT, UR5, 0x300, URZ ;  /* 0x0000030005057890 */ /* 0x000fe2000fffe0ff */
[----:B------:R-:W-:Y:S01]  /*0ee0*/  IMAD.MOV.U32 R24, RZ, RZ, R2 ;  /* 0x000000ffff187224 */ /* 0x000fe200078e0002 */
[----:B------:R-:W-:Y:S02]  /*0ef0*/  CS2R R14, SRZ ;  /* 0x00000000000e7805 */ /* 0x000fe4000001ff00 */
[----:B0-----:R-:W-:-:S06]  /*0f00*/  ULEA UR5, UR7, UR5, 0x18 ;  /* 0x0000000507057291 */ /* 0x001fcc000f8ec0ff */
[----:B------:R-:W-:-:S07]  /*0f10*/  LEA R26, R2, UR5, 0x3 ;  /* 0x00000005021a7c11 */ /* 0x000fce000f8e18ff */
.L_x_54:
[----:B------:R-:W-:Y:S01]  /*0f20*/  SHF.R.S32.HI R18, RZ, 0x1f, R24 ;  /* 0x0000001fff127819 */ /* 0x000fe20000011418 */
[----:B------:R-:W-:-:S04]  /*0f30*/  IMAD.MOV.U32 R19, RZ, RZ, R25 ;  /* 0x000000ffff137224 */ /* 0x000fc800078e0019 */
[----:B------:R-:W-:Y:S02]  /*0f40*/  IMAD R21, R18, UR11, RZ ;  /* 0x0000000b12157c24 */ /* 0x000fe4000f8e02ff */
[----:B------:R-:W-:Y:S02]  /*0f50*/  IMAD.MOV.U32 R18, RZ, RZ, R22 ;  /* 0x000000ffff127224 */ /* 0x000fe400078e0016 */
[C---:B------:R-:W-:Y:S02]  /*0f60*/  IMAD R21, R24.reuse, UR6, R21 ;  /* 0x0000000618157c24 */ /* 0x040fe4000f8e0215 */
[----:B------:R-:W-:-:S04]  /*0f70*/  IMAD.WIDE.U32 R18, R24, UR11, R18 ;  /* 0x0000000b18127c25 */ /* 0x000fc8000f8e0012 */
[----:B------:R-:W-:Y:S01]  /*0f80*/  IMAD.IADD R19, R19, 0x1, R21 ;  /* 0x0000000113137824 */ /* 0x000fe200078e0215 */
[----:B------:R-:W-:-:S04]  /*0f90*/  LEA R20, P0, R18, UR12, 0x3 ;  /* 0x0000000c12147c11 */ /* 0x000fc8000f8018ff */
[----:B------:R-:W-:Y:S02]  /*0fa0*/  LEA.HI.X R21, R18, UR13, R19, 0x3, P0 ;  /* 0x0000000d12157c11 */ /* 0x000fe400080f1c13 */
[----:B------:R0:W2:Y:S04]  /*0fb0*/  LDS.64 R18, [R26] ;  /* 0x000000001a127984 */ /* 0x0000a80000000a00 */
[----:B------:R-:W3:Y:S01]  /*0fc0*/  LDG.E.64.CONSTANT R20, desc[UR8][R20.64] ;  /* 0x0000000814147981 */ /* 0x000ee2000c1e9b00 */
[C---:B-1----:R-:W-:Y:S02]  /*0fd0*/  IMAD.IADD R24, R5.reuse, 0x1, R24 ;  /* 0x0000000105187824 */ /* 0x042fe400078e0218 */
[----:B0-----:R-:W-:-:S03]  /*0fe0*/  IMAD R26, R5, 0x8, R26 ;  /* 0x00000008051a7824 */ /* 0x001fc600078e021a */
[----:B------:R-:W-:Y:S02]  /*0ff0*/  ISETP.GE.AND P0, PT, R24, UR10, PT ;  /* 0x0000000a18007c0c */ /* 0x000fe4000bf06270 */
[----:B---3-5:R-:W-:Y:S02]  /*1000*/  LOP3.LUT R27, R20, R16, RZ, 0xc0, !PT ;  /* 0x00000010141b7212 */ /* 0x028fe400078ec0ff */
[----:B------:R-:W-:-:S04]  /*1010*/  LOP3.LUT R20, R21, R17, RZ, 0xc0, !PT ;  /* 0x0000001115147212 */ /* 0x000fc800078ec0ff */
[----:B------:R-:W-:Y:S08]  /*1020*/  POPC R27, R27 ;  /* 0x0000001b001b7309 */ /* 0x000ff00000000000 */
[----:B------:R-:W0:Y:S02]  /*1030*/  POPC R28, R20 ;  /* 0x00000014001c7309 */ /* 0x000e240000000000 */
[----:B0-----:R-:W-:-:S06]  /*1040*/  IMAD.IADD R28, R27, 0x1, R28 ;  /* 0x000000011b1c7824 */ /* 0x001fcc00078e021c */
[----:B------:R-:W2:Y:S02]  /*1050*/  I2F.F64.U32 R28, R28 ;  /* 0x0000001c001c7312 */ /* 0x000ea40000201800 */
[----:B--2---:R-:W-:Y:S01]  /*1060*/  DFMA R14, R28, R18, R14 ;  /* 0x000000121c0e722b */ /* 0x004fe2000000000e */
[----:B------:R-:W-:Y:S10]  /*1070*/  @!P0 BRA `(.L_x_54) ;  /* 0xfffffffc00a88947 */ /* 0x000ff4000383ffff */
.L_x_53:
[----:B------:R-:W-:Y:S05]  /*1080*/  BSYNC.RECONVERGENT B0 ;  /* 0x0000000000007941 */ /* 0x000fea0003800200 */
.L_x_52:
        /* <DEDUP_REMOVED lines=8> */
[----:B0-----:R-:W-:Y:S01]  /*1110*/  DADD R24, R20, R16 ;  /* 0x0000000014187229 */ /* 0x001fe20000000010 */
[----:B------:R-:W-:-:S06]  /*1120*/  @!P0 MOV R20, 0x400 ;  /* 0x0000040000148802 */ /* 0x000fcc0000000f00 */
[----:B------:R-:W-:Y:S01]  /*1130*/  SHFL.DOWN PT, R19, R25, 0x4, 0x1f ;  /* 0x08801f0019137f89 */ /* 0x000fe200000e0000 */
[----:B------:R-:W-:-:S03]  /*1140*/  @!P0 VIADD R20, R20, 0x100 ;  /* 0x0000010014148836 */ /* 0x000fc60000000000 */
[----:B------:R-:W0:Y:S02]  /*1150*/  SHFL.DOWN PT, R18, R24, 0x4, 0x1f ;  /* 0x08801f0018127f89 */ /* 0x000e2400000e0000 */
[----:B--2---:R-:W-:-:S04]  /*1160*/  @!P0 LEA R21, R27, R20, 0x18 ;  /* 0x000000141b158211 */ /* 0x004fc800078ec0ff */
[----:B------:R-:W-:Y:S01]  /*1170*/  @!P0 LEA.HI R21, R2, R21, RZ, 0x1e ;  /* 0x0000001502158211 */ /* 0x000fe200078ff0ff */
[----:B0-----:R-:W-:-:S07]  /*1180*/  DADD R18, R24, R18 ;  /* 0x0000000018127229 */ /* 0x001fce0000000012 */
[----:B------:R-:W-:Y:S04]  /*1190*/  SHFL.DOWN PT, R17, R19, 0x2, 0x1f ;  /* 0x08401f0013117f89 */ /* 0x000fe800000e0000 */
[----:B------:R-:W0:Y:S02]  /*11a0*/  SHFL.DOWN PT, R16, R18, 0x2, 0x1f ;  /* 0x08401f0012107f89 */ /* 0x000e2400000e0000 */
[----:B0-----:R-:W-:Y:S01]  /*11b0*/  DADD R16, R18, R16 ;  /* 0x0000000012107229 */ /* 0x001fe20000000010 */
[----:B------:R-:W-:-:S06]  /*11c0*/  CS2R R18, SRZ ;  /* 0x0000000000127805 */ /* 0x000fcc000001ff00 */
[----:B------:R-:W-:Y:S04]  /*11d0*/  SHFL.DOWN PT, R15, R17, 0x1, 0x1f ;  /* 0x08201f00110f7f89 */ /* 0x000fe800000e0000 */
[----:B------:R-:W0:Y:S02]  /*11e0*/  SHFL.DOWN PT, R14, R16, 0x1, 0x1f ;  /* 0x08201f00100e7f89 */ /* 0x000e2400000e0000 */
[----:B0-----:R-:W-:-:S07]  /*11f0*/  DADD R14, R16, R14 ;  /* 0x00000000100e7229 */ /* 0x001fce000000000e */
        /* <DEDUP_REMOVED lines=8> */
[----:B------:R-:W-:-:S05]  /*1280*/  @!P0 MOV R14, 0x400 ;  /* 0x00000400000e8802 */ /* 0x000fca0000000f00 */
[----:B------:R-:W-:-:S05]  /*1290*/  @!P0 VIADD R14, R14, 0x100 ;  /* 0x000001000e0e8836 */ /* 0x000fca0000000000 */
[----:B0-----:R-:W-:Y:S02]  /*12a0*/  @!P0 LEA R17, R15, R14, 0x18 ;  /* 0x0000000e0f118211 */ /* 0x001fe400078ec0ff */
[----:B------:R-:W-:Y:S02]  /*12b0*/  CS2R R14, SRZ ;  /* 0x00000000000e7805 */ /* 0x000fe4000001ff00 */
[----:B------:R-:W-:-:S05]  /*12c0*/  @!P0 LEA R16, R2, R17, 0x3 ;  /* 0x0000001102108211 */ /* 0x000fca00078e18ff */
        /* <DEDUP_REMOVED lines=16> */
.L_x_81:
[----:B--2---:R-:W-:-:S06]  /*13d0*/  IMAD.MOV.U32 R18, RZ, RZ, R28 ;  /* 0x000000ffff127224 */ /* 0x004fcc00078e001c */
[----:B-1----:R-:W-:-:S11]  /*13e0*/  DADD R18, R14, R18 ;  /* 0x000000000e127229 */ /* 0x002fd60000000012 */
.L_x_55:
[----:B0-----:R-:W-:Y:S01]  /*13f0*/  DFMA R14, R10, R18, R12 ;  /* 0x000000120a0e722b */ /* 0x001fe2000000000c */
[----:B------:R-:W-:Y:S01]  /*1400*/  ISETP.NE.AND P0, PT, R2, RZ, PT ;  /* 0x000000ff0200720c */ /* 0x000fe20003f05270 */
[----:B------:R-:W-:Y:S05]  /*1410*/  WARPSYNC.ALL ;  /* 0x0000000000007948 */ /* 0x000fea0003800000 */
[----:B------:R-:W-:-:S03]  /*1420*/  VIADD R22, R22, 0x1 ;  /* 0x0000000116167836 */ /* 0x000fc60000000000 */
[----:B------:R-:W-:Y:S02]  /*1430*/  FSEL R12, R14, R12, !P0 ;  /* 0x0000000c0e0c7208 */ /* 0x000fe40004000000 */
[----:B------:R-:W-:Y:S01]  /*1440*/  FSEL R13, R15, R13, !P0 ;  /* 0x0000000d0f0d7208 */ /* 0x000fe20004000000 */
[----:B------:R-:W0:Y:S01]  /*1450*/  LDCU UR5, c[0x0][0x39c] ;  /* 0x00007380ff0577ac */ /* 0x000e220008000800 */
[----:B------:R-:W-:Y:S01]  /*1460*/  VIADD R7, R7, 0x1 ;  /* 0x0000000107077836 */ /* 0x000fe20000000000 */
[----:B------:R-:W-:Y:S01]  /*1470*/  UIADD3 UR4, UPT, UPT, UR4, 0x1, URZ ;  /* 0x0000000104047890 */ /* 0x000fe2000fffe0ff */
[----:B------:R-:W-:Y:S05]  /*1480*/  BAR.SYNC.DEFER_BLOCKING 0x0 ;  /* 0x0000000000007b1d */ /* 0x000fea0000010000 */
[----:B------:R-:W-:-:S02]  /*1490*/  ISETP.GT.U32.AND P1, PT, R23, UR4, PT ;  /* 0x0000000417007c0c */ /* 0x000fc4000bf24070 */
[----:B0-----:R-:W-:-:S04]  /*14a0*/  ISETP.GE.AND P0, PT, R22, UR5, PT ;  /* 0x0000000516007c0c */ /* 0x001fc8000bf06270 */
[----:B------:R-:W-:-:S13]  /*14b0*/  ISETP.LT.AND P0, PT, R7, R6, !P0 ;  /* 0x000000060700720c */ /* 0x000fda0004701270 */
[----:B------:R-:W-:Y:S05]  /*14c0*/  @P0 BRA P1, `(.L_x_57) ;  /* 0xfffffff800500947 */ /* 0x000fea000083ffff */
.L_x_51:
[----:B------:R-:W-:-:S13]  /*14d0*/  ISETP.GE.AND P0, PT, R7, R6, PT ;  /* 0x000000060700720c */ /* 0x000fda0003f06270 */
[----:B------:R-:W-:Y:S05]  /*14e0*/  @!P0 BRA `(.L_x_58) ;  /* 0xfffffff400e48947 */ /* 0x000fea000383ffff */
.L_x_43:
[----:B------:R-:W-:Y:S05]  /*14f0*/  @P3 BRA `(.L_x_59) ;  /* 0xffffffec00883947 */ /* 0x000fea000383ffff */
.L_x_42:
[----:B-1----:R-:W-:Y:S01]  /*1500*/  SHFL.DOWN PT, R5, R13, 0x10, 0x1f ;  /* 0x0a001f000d057f89 */ /* 0x002fe200000e0000 */
[C---:B------:R-:W-:Y:S02]  /*1510*/  LOP3.LUT P0, RZ, R2.reuse, 0x1f, RZ, 0xc0, !PT ;  /* 0x0000001f02ff7812 */ /* 0x040fe4000780c0ff */
[----:B------:R-:W-:Y:S01]  /*1520*/  ISETP.GT.U32.AND P1, PT, R2, 0x1f, PT ;  /* 0x0000001f0200780c */ /* 0x000fe20003f24070 */
[----:B------:R-:W0:Y:S10]  /*1530*/  SHFL.DOWN PT, R4, R12, 0x10, 0x1f ;  /* 0x0a001f000c047f89 */ /* 0x000e3400000e0000 */
[----:B------:R-:W1:Y:S01]  /*1540*/  @!P0 S2R R14, SR_CgaCtaId ;  /* 0x00000000000e8919 */ /* 0x000e620000008800 */
[----:B------:R-:W-:-:S05]  /*1550*/  @!P0 MOV R3, 0x400 ;  /* 0x0000040000038802 */ /* 0x000fca0000000f00 */
[----:B------:R-:W-:Y:S01]  /*1560*/  @!P0 VIADD R3, R3, 0x200 ;  /* 0x0000020003038836 */ /* 0x000fe20000000000 */
[----:B0-----:R-:W-:-:S07]  /*1570*/  DADD R4, R4, R12 ;  /* 0x0000000004047229 */ /* 0x001fce000000000c */
[----:B------:R-:W-:Y:S04]  /*1580*/  SHFL.DOWN PT, R7, R5, 0x8, 0x1f ;  /* 0x09001f0005077f89 */ /* 0x000fe800000e0000 */
[----:B------:R-:W0:Y:S01]  /*1590*/  SHFL.DOWN PT, R6, R4, 0x8, 0x1f ;  /* 0x09001f0004067f89 */ /* 0x000e2200000e0000 */
[----:B-1----:R-:W-:-:S04]  /*15a0*/  @!P0 LEA R3, R14, R3, 0x18 ;  /* 0x000000030e038211 */ /* 0x002fc800078ec0ff */
[----:B------:R-:W-:Y:S01]  /*15b0*/  @!P0 LEA.HI R3, R2, R3, RZ, 0x1e ;  /* 0x0000000302038211 */ /* 0x000fe200078ff0ff */
        /* <DEDUP_REMOVED lines=10> */
[----:B------:R0:W-:Y:S01]  /*1660*/  @!P0 STS.64 [R3], R12 ;  /* 0x0000000c03008388 */ /* 0x0001e20000000a00 */
[----:B------:R-:W-:Y:S06]  /*1670*/  BAR.SYNC.DEFER_BLOCKING 0x0 ;  /* 0x0000000000007b1d */ /* 0x000fec0000010000 */
[----:B------:R-:W-:Y:S05]  /*1680*/  @P1 EXIT ;  /* 0x000000000000194d */ /* 0x000fea0003800000 */
[----:B------:R-:W1:Y:S02]  /*1690*/  LDCU UR4, c[0x0][0x360] ;  /* 0x00006c00ff0477ac */ /* 0x000e640008000800 */
[----:B-1----:R-:W-:-:S06]  /*16a0*/  USHF.R.U32.HI UR4, URZ, 0x5, UR4 ;  /* 0x00000005ff047899 */ /* 0x002fcc0008011604 */
[----:B------:R-:W-:-:S13]  /*16b0*/  ISETP.GE.U32.AND P0, PT, R2, UR4, PT ;  /* 0x0000000402007c0c */ /* 0x000fda000bf06070 */
[----:B------:R-:W1:Y:S01]  /*16c0*/  @!P0 S2R R4, SR_CgaCtaId ;  /* 0x0000000000048919 */ /* 0x000e620000008800 */
[----:B0-----:R-:W-:-:S05]  /*16d0*/  @!P0 MOV R3, 0x400 ;  /* 0x0000040000038802 */ /* 0x001fca0000000f00 */
[----:B------:R-:W-:-:S05]  /*16e0*/  @!P0 VIADD R3, R3, 0x200 ;  /* 0x0000020003038836 */ /* 0x000fca0000000000 */
[----:B-1----:R-:W-:Y:S02]  /*16f0*/  @!P0 LEA R3, R4, R3, 0x18 ;  /* 0x0000000304038211 */ /* 0x002fe400078ec0ff */
[----:B------:R-:W-:-:S03]  /*1700*/  CS2R R4, SRZ ;  /* 0x0000000000047805 */ /* 0x000fc6000001ff00 */
[----:B------:R-:W-:-:S05]  /*1710*/  @!P0 IMAD R3, R2, 0x8, R3 ;  /* 0x0000000802038824 */ /* 0x000fca00078e0203 */
[----:B------:R-:W0:Y:S01]  /*1720*/  @!P0 LDS.64 R4, [R3] ;  /* 0x0000000003048984 */ /* 0x000e220000000a00 */
[----:B------:R-:W-:-:S03]  /*1730*/  ISETP.NE.AND P0, PT, R2, RZ, PT ;  /* 0x000000ff0200720c */ /* 0x000fc60003f05270 */
[----:B0-----:R-:W-:Y:S04]  /*1740*/  SHFL.DOWN PT, R7, R5, 0x10, 0x1f ;  /* 0x0a001f0005077f89 */ /* 0x001fe800000e0000 */
        /* <DEDUP_REMOVED lines=12> */
[----:B------:R0:W2:Y:S01]  /*1810*/  SHFL.DOWN PT, R2, R12, 0x1, 0x1f ;  /* 0x08201f000c027f89 */ /* 0x0000a200000e0000 */
[----:B------:R-:W-:Y:S05]  /*1820*/  @P0 EXIT ;  /* 0x000000000000094d */ /* 0x000fea0003800000 */
[----:B------:R-:W3:Y:S01]  /*1830*/  LDC.64 R4, c[0x0][0x3e0] ;  /* 0x0000f800ff047b82 */ /* 0x000ee20000000a00 */
[----:B-12---:R-:W-:-:S07]  /*1840*/  DADD R2, R12, R2 ;  /* 0x000000000c027229 */ /* 0x006fce0000000002 */
[----:B------:R-:W1:Y:S01]  /*1850*/  LDC.64 R6, c[0x0][0x3e8] ;  /* 0x0000fa00ff067b82 */ /* 0x000e620000000a00 */
[----:B---3--:R-:W-:Y:S01]  /*1860*/  DMUL R4, R2, R4 ;  /* 0x0000000402047228 */ /* 0x008fe20000000000 */
[----:B-1----:R-:W-:-:S06]  /*1870*/  IMAD.WIDE.U32 R2, R0, 0x8, R6 ;  /* 0x0000000800027825 */ /* 0x002fcc00078e0006 */
[----:B------:R-:W-:Y:S01]  /*1880*/  REDG.E.ADD.F64.RN.STRONG.GPU desc[UR8][R2.64], R4 ;  /* 0x00000004020079a6 */ /* 0x000fe2000c12ff08 */
[----:B------:R-:W-:Y:S05]  /*1890*/  EXIT ;  /* 0x000000000000794d */ /* 0x000fea0003800000 */
.L_x_49:
[----:B-1----:R-:W-:Y:S02]  /*18a0*/  IMAD.MOV.U32 R24, RZ, RZ, R7 ;  /* 0x000000ffff187224 */ /* 0x002fe400078e0007 */
[----:B------:R-:W-:Y:S02]  /*18b0*/  IMAD.MOV.U32 R25, RZ, RZ, 0x10 ;  /* 0x00000010ff197424 */ /* 0x000fe400078e00ff */
[----:B------:R-:W-:Y:S02]  /*18c0*/  IMAD.MOV.U32 R26, RZ, RZ, 0x1f ;  /* 0x0000001fff1a7424 */ /* 0x000fe400078e00ff */
[----:B------:R-:W-:-:S07]  /*18d0*/  IMAD.MOV.U32 R27, RZ, RZ, -0x1 ;  /* 0xffffffffff1b7424 */ /* 0x000fce00078e00ff */
[----:B0-----:R-:W-:Y:S05]  /*18e0*/  WARPSYNC.COLLECTIVE R27, `(.L_x_60) ;  /* 0x000000001b087348 */ /* 0x001fea0003c00000 */
[----:B------:R1:W2:Y:S02]  /*18f0*/  SHFL.DOWN P0, R28, R24, R25, R26 ;  /* 0x08000019181c7389 */ /* 0x0002a4000000001a */
[----:B012---:R-:W-:Y:S05]  /*1900*/  ENDCOLLECTIVE ;  /* 0x000000000000791b */ /* 0x007fea0003800000 */
.L_x_60:
[----:B------:R-:W-:Y:S02]  /*1910*/  IMAD.MOV.U32 R24, RZ, RZ, R6 ;  /* 0x000000ffff187224 */ /* 0x000fe400078e0006 */
[----:B------:R-:W-:-:S07]  /*1920*/  IMAD.MOV.U32 R9, RZ, RZ, R28 ;  /* 0x000000ffff097224 */ /* 0x000fce00078e001c */
[----:B------:R-:W-:Y:S05]  /*1930*/  WARPSYNC.COLLECTIVE R27, `(.L_x_61) ;  /* 0x000000001b087348 */ /* 0x000fea0003c00000 */
[----:B------:R0:W1:Y:S02]  /*1940*/  SHFL.DOWN P0, R28, R24, R25, R26 ;  /* 0x08000019181c7389 */ /* 0x000064000000001a */
[----:B01----:R-:W-:Y:S05]  /*1950*/  ENDCOLLECTIVE ;  /* 0x000000000000791b */ /* 0x003fea0003800000 */
.L_x_61:
[----:B------:R-:W-:Y:S02]  /*1960*/  IMAD.MOV.U32 R25, RZ, RZ, 0x8 ;  /* 0x00000008ff197424 */ /* 0x000fe400078e00ff */
[----:B------:R-:W-:-:S06]  /*1970*/  IMAD.MOV.U32 R8, RZ, RZ, R28 ;  /* 0x000000ffff087224 */ /* 0x000fcc00078e001c */
[----:B------:R-:W-:-:S10]  /*1980*/  DADD R8, R8, R6 ;  /* 0x0000000008087229 */ /* 0x000fd40000000006 */
[----:B------:R-:W-:-:S07]  /*1990*/  IMAD.MOV.U32 R24, RZ, RZ, R9 ;  /* 0x000000ffff187224 */ /* 0x000fce00078e0009 */
[----:B------:R-:W-:Y:S05]  /*19a0*/  WARPSYNC.COLLECTIVE R27, `(.L_x_62) ;  /* 0x000000001b087348 */ /* 0x000fea0003c00000 */
[----:B------:R0:W1:Y:S02]  /*19b0*/  SHFL.DOWN P0, R28, R24, R25, R26 ;  /* 0x08000019181c7389 */ /* 0x000064000000001a */
[----:B01----:R-:W-:Y:S05]  /*19c0*/  ENDCOLLECTIVE ;  /* 0x000000000000791b */ /* 0x003fea0003800000 */
.L_x_62:
[----:B------:R-:W-:Y:S01]  /*19d0*/  IMAD.MOV.U32 R24, RZ, RZ, R8 ;  /* 0x000000ffff187224 */ /* 0x000fe200078e0008 */
[----:B------:R-:W-:-:S07]  /*19e0*/  MOV R15, R28 ;  /* 0x0000001c000f7202 */ /* 0x000fce0000000f00 */
[----:B------:R-:W-:Y:S05]  /*19f0*/  WARPSYNC.COLLECTIVE R27, `(.L_x_63) ;  /* 0x000000001b087348 */ /* 0x000fea0003c00000 */
[----:B------:R0:W1:Y:S02]  /*1a00*/  SHFL.DOWN P0, R28, R24, R25, R26 ;  /* 0x08000019181c7389 */ /* 0x000064000000001a */
[----:B01----:R-:W-:Y:S05]  /*1a10*/  ENDCOLLECTIVE ;  /* 0x000000000000791b */ /* 0x003fea0003800000 */
.L_x_63:
[----:B------:R-:W-:Y:S02]  /*1a20*/  IMAD.MOV.U32 R25, RZ, RZ, 0x4 ;  /* 0x00000004ff197424 */ /* 0x000fe400078e00ff */
[----:B------:R-:W-:-:S06]  /*1a30*/  IMAD.MOV.U32 R14, RZ, RZ, R28 ;  /* 0x000000ffff0e7224 */ /* 0x000fcc00078e001c */
[----:B------:R-:W-:-:S10]  /*1a40*/  DADD R14, R8, R14 ;  /* 0x00000000080e7229 */ /* 0x000fd4000000000e */
[----:B------:R-:W-:-:S07]  /*1a50*/  IMAD.MOV.U32 R24, RZ, RZ, R15 ;  /* 0x000000ffff187224 */ /* 0x000fce00078e000f */
[----:B------:R-:W-:Y:S05]  /*1a60*/  WARPSYNC.COLLECTIVE R27, `(.L_x_64) ;  /* 0x000000001b087348 */ /* 0x000fea0003c00000 */
[----:B------:R0:W1:Y:S02]  /*1a70*/  SHFL.DOWN P0, R28, R24, R25, R26 ;  /* 0x08000019181c7389 */ /* 0x000064000000001a */
[----:B01----:R-:W-:Y:S05]  /*1a80*/  ENDCOLLECTIVE ;  /* 0x000000000000791b */ /* 0x003fea0003800000 */
.L_x_64:
[----:B------:R-:W-:Y:S02]  /*1a90*/  IMAD.MOV.U32 R24, RZ, RZ, R14 ;  /* 0x000000ffff187224 */ /* 0x000fe400078e000e */
[----:B------:R-:W-:-:S07]  /*1aa0*/  IMAD.MOV.U32 R17, RZ, RZ, R28 ;  /* 0x000000ffff117224 */ /* 0x000fce00078e001c */
[----:B------:R-:W-:Y:S05]  /*1ab0*/  WARPSYNC.COLLECTIVE R27, `(.L_x_65) ;  /* 0x000000001b087348 */ /* 0x000fea0003c00000 */
[----:B------:R0:W1:Y:S02]  /*1ac0*/  SHFL.DOWN P0, R28, R24, R25, R26 ;  /* 0x08000019181c7389 */ /* 0x000064000000001a */
[----:B01----:R-:W-:Y:S05]  /*1ad0*/  ENDCOLLECTIVE ;  /* 0x000000000000791b */ /* 0x003fea0003800000 */
.L_x_65:
[----:B------:R-:W-:Y:S02]  /*1ae0*/  IMAD.MOV.U32 R25, RZ, RZ, 0x2 ;  /* 0x00000002ff197424 */ /* 0x000fe400078e00ff */
[----:B------:R-:W-:-:S06]  /*1af0*/  IMAD.MOV.U32 R16, RZ, RZ, R28 ;  /* 0x000000ffff107224 */ /* 0x000fcc00078e001c */
[----:B------:R-:W-:-:S10]  /*1b00*/  DADD R16, R14, R16 ;  /* 0x000000000e107229 */ /* 0x000fd40000000010 */
[----:B------:R-:W-:-:S07]  /*1b10*/  IMAD.MOV.U32 R24, RZ, RZ, R17 ;  /* 0x000000ffff187224 */ /* 0x000fce00078e0011 */
[----:B------:R-:W-:Y:S05]  /*1b20*/  WARPSYNC.COLLECTIVE R27, `(.L_x_66) ;  /* 0x000000001b087348 */ /* 0x000fea0003c00000 */
[----:B------:R0:W1:Y:S02]  /*1b30*/  SHFL.DOWN P0, R28, R24, R25, R26 ;  /* 0x08000019181c7389 */ /* 0x000064000000001a */
[----:B01----:R-:W-:Y:S05]  /*1b40*/  ENDCOLLECTIVE ;  /* 0x000000000000791b */ /* 0x003fea0003800000 */
.L_x_66:
[----:B------:R-:W-:Y:S02]  /*1b50*/  IMAD.MOV.U32 R24, RZ, RZ, R16 ;  /* 0x000000ffff187224 */ /* 0x000fe400078e0010 */
[----:B------:R-:W-:-:S07]  /*1b60*/  IMAD.MOV.U32 R7, RZ, RZ, R28 ;  /* 0x000000ffff077224 */ /* 0x000fce00078e001c */
[----:B------:R-:W-:Y:S05]  /*1b70*/  WARPSYNC.COLLECTIVE R27, `(.L_x_67) ;  /* 0x000000001b087348 */ /* 0x000fea0003c00000 */
[----:B------:R0:W1:Y:S02]  /*1b80*/  SHFL.DOWN P0, R28, R24, R25, R26 ;  /* 0x08000019181c7389 */ /* 0x000064000000001a */
[----:B01----:R-:W-:Y:S05]  /*1b90*/  ENDCOLLECTIVE ;  /* 0x000000000000791b */ /* 0x003fea0003800000 */
.L_x_67:
[----:B------:R-:W-:Y:S02]  /*1ba0*/  IMAD.MOV.U32 R25, RZ, RZ, 0x1 ;  /* 0x00000001ff197424 */ /* 0x000fe400078e00ff */
[----:B------:R-:W-:-:S06]  /*1bb0*/  IMAD.MOV.U32 R6, RZ, RZ, R28 ;  /* 0x000000ffff067224 */ /* 0x000fcc00078e001c */
[----:B------:R-:W-:-:S10]  /*1bc0*/  DADD R6, R16, R6 ;  /* 0x0000000010067229 */ /* 0x000fd40000000006 */
[----:B------:R-:W-:-:S07]  /*1bd0*/  IMAD.MOV.U32 R24, RZ, RZ, R7 ;  /* 0x000000ffff187224 */ /* 0x000fce00078e0007 */
[----:B------:R-:W-:Y:S05]  /*1be0*/  WARPSYNC.COLLECTIVE R27, `(.L_x_68) ;  /* 0x000000001b087348 */ /* 0x000fea0003c00000 */
[----:B------:R0:W1:Y:S02]  /*1bf0*/  SHFL.DOWN P0, R28, R24, R25, R26 ;  /* 0x08000019181c7389 */ /* 0x000064000000001a */
[----:B01----:R-:W-:Y:S05]  /*1c00*/  ENDCOLLECTIVE ;  /* 0x000000000000791b */ /* 0x003fea0003800000 */
.L_x_68:
[----:B------:R-:W-:Y:S01]  /*1c10*/  IMAD.MOV.U32 R24, RZ, RZ, R6 ;  /* 0x000000ffff187224 */ /* 0x000fe200078e0006 */
[----:B------:R-:W-:-:S07]  /*1c20*/  MOV R9, R28 ;  /* 0x0000001c00097202 */ /* 0x000fce0000000f00 */
[----:B------:R-:W-:Y:S05]  /*1c30*/  WARPSYNC.COLLECTIVE R27, `(.L_x_69) ;  /* 0x000000001b087348 */ /* 0x000fea0003c00000 */
[----:B------:R0:W1:Y:S02]  /*1c40*/  SHFL.DOWN P0, R28, R24, R25, R26 ;  /* 0x08000019181c7389 */ /* 0x000064000000001a */
[----:B01----:R-:W-:Y:S05]  /*1c50*/  ENDCOLLECTIVE ;  /* 0x000000000000791b */ /* 0x003fea0003800000 */
.L_x_69:
[----:B------:R-:W-:Y:S01]  /*1c60*/  IMAD.MOV.U32 R8, RZ, RZ, R28 ;  /* 0x000000ffff087224 */ /* 0x000fe200078e001c */
[----:B------:R-:W-:Y:S06]  /*1c70*/  BRA `(.L_x_70) ;  /* 0xffffffec00907947 */ /* 0x000fec000383ffff */
.L_x_56:
[----:B-1----:R-:W-:Y:S02]  /*1c80*/  IMAD.MOV.U32 R24, RZ, RZ, R15 ;  /* 0x000000ffff187224 */ /* 0x002fe400078e000f */
[----:B------:R-:W-:Y:S02]  /*1c90*/  IMAD.MOV.U32 R25, RZ, RZ, 0x10 ;  /* 0x00000010ff197424 */ /* 0x000fe400078e00ff */
[----:B------:R-:W-:Y:S02]  /*1ca0*/  IMAD.MOV.U32 R26, RZ, RZ, 0x1f ;  /* 0x0000001fff1a7424 */ /* 0x000fe400078e00ff */
[----:B------:R-:W-:-:S07]  /*1cb0*/  IMAD.MOV.U32 R27, RZ, RZ, -0x1 ;  /* 0xffffffffff1b7424 */ /* 0x000fce00078e00ff */
[----:B0-----:R-:W-:Y:S05]  /*1cc0*/  WARPSYNC.COLLECTIVE R27, `(.L_x_71) ;  /* 0x000000001b087348 */ /* 0x001fea0003c00000 */
[----:B------:R1:W2:Y:S02]  /*1cd0*/  SHFL.DOWN P0, R28, R24, R25, R26 ;  /* 0x08000019181c7389 */ /* 0x0002a4000000001a */
[----:B012---:R-:W-:Y:S05]  /*1ce0*/  ENDCOLLECTIVE ;  /* 0x000000000000791b */ /* 0x007fea0003800000 */
.L_x_71:
[----:B------:R-:W-:Y:S02]  /*1cf0*/  IMAD.MOV.U32 R24, RZ, RZ, R14 ;  /* 0x000000ffff187224 */ /* 0x000fe400078e000e */
[----:B------:R-:W-:-:S07]  /*1d00*/  IMAD.MOV.U32 R17, RZ, RZ, R28 ;  /* 0x000000ffff117224 */ /* 0x000fce00078e001c */
[----:B------:R-:W-:Y:S05]  /*1d10*/  WARPSYNC.COLLECTIVE R27, `(.L_x_72) ;  /* 0x000000001b087348 */ /* 0x000fea0003c00000 */
[----:B------:R0:W1:Y:S02]  /*1d20*/  SHFL.DOWN P0, R28, R24, R25, R26 ;  /* 0x08000019181c7389 */ /* 0x000064000000001a */
[----:B01----:R-:W-:Y:S05]  /*1d30*/  ENDCOLLECTIVE ;  /* 0x000000000000791b */ /* 0x003fea0003800000 */
.L_x_72:
[----:B------:R-:W-:Y:S02]  /*1d40*/  IMAD.MOV.U32 R25, RZ, RZ, 0x8 ;  /* 0x00000008ff197424 */ /* 0x000fe400078e00ff */
[----:B------:R-:W-:-:S06]  /*1d50*/  IMAD.MOV.U32 R16, RZ, RZ, R28 ;  /* 0x000000ffff107224 */ /* 0x000fcc00078e001c */
[----:B------:R-:W-:-:S10]  /*1d60*/  DADD R16, R16, R14 ;  /* 0x0000000010107229 */ /* 0x000fd4000000000e */
[----:B------:R-:W-:-:S07]  /*1d70*/  IMAD.MOV.U32 R24, RZ, RZ, R17 ;  /* 0x000000ffff187224 */ /* 0x000fce00078e0011 */
[----:B------:R-:W-:Y:S05]  /*1d80*/  WARPSYNC.COLLECTIVE R27, `(.L_x_73) ;  /* 0x000000001b087348 */ /* 0x000fea0003c00000 */
[----:B------:R0:W1:Y:S02]  /*1d90*/  SHFL.DOWN P0, R28, R24, R25, R26 ;  /* 0x08000019181c7389 */ /* 0x000064000000001a */
[----:B01----:R-:W-:Y:S05]  /*1da0*/  ENDCOLLECTIVE ;  /* 0x000000000000791b */ /* 0x003fea0003800000 */
.L_x_73:
[----:B------:R-:W-:Y:S02]  /*1db0*/  IMAD.MOV.U32 R24, RZ, RZ, R16 ;  /* 0x000000ffff187224 */ /* 0x000fe400078e0010 */
[----:B------:R-:W-:-:S07]  /*1dc0*/  IMAD.MOV.U32 R19, RZ, RZ, R28 ;  /* 0x000000ffff137224 */ /* 0x000fce00078e001c */
[----:B------:R-:W-:Y:S05]  /*1dd0*/  WARPSYNC.COLLECTIVE R27, `(.L_x_74) ;  /* 0x000000001b087348 */ /* 0x000fea0003c00000 */
[----:B------:R0:W1:Y:S02]  /*1de0*/  SHFL.DOWN P0, R28, R24, R25, R26 ;  /* 0x08000019181c7389 */ /* 0x000064000000001a */
[----:B01----:R-:W-:Y:S05]  /*1df0*/  ENDCOLLECTIVE ;  /* 0x000000000000791b */ /* 0x003fea0003800000 */
.L_x_74:
[----:B------:R-:W-:Y:S02]  /*1e00*/  IMAD.MOV.U32 R25, RZ, RZ, 0x4 ;  /* 0x00000004ff197424 */ /* 0x000fe400078e00ff */
[----:B------:R-:W-:-:S06]  /*1e10*/  IMAD.MOV.U32 R18, RZ, RZ, R28 ;  /* 0x000000ffff127224 */ /* 0x000fcc00078e001c */
[----:B------:R-:W-:-:S10]  /*1e20*/  DADD R18, R16, R18 ;  /* 0x0000000010127229 */ /* 0x000fd40000000012 */
[----:B------:R-:W-:-:S07]  /*1e30*/  MOV R24, R19 ;  /* 0x0000001300187202 */ /* 0x000fce0000000f00 */
[----:B------:R-:W-:Y:S05]  /*1e40*/  WARPSYNC.COLLECTIVE R27, `(.L_x_75) ;  /* 0x000000001b087348 */ /* 0x000fea0003c00000 */
[----:B------:R0:W1:Y:S02]  /*1e50*/  SHFL.DOWN P0, R28, R24, R25, R26 ;  /* 0x08000019181c7389 */ /* 0x000064000000001a */
[----:B01----:R-:W-:Y:S05]  /*1e60*/  ENDCOLLECTIVE ;  /* 0x000000000000791b */ /* 0x003fea0003800000 */
.L_x_75:
[----:B------:R-:W-:Y:S02]  /*1e70*/  IMAD.MOV.U32 R24, RZ, RZ, R18 ;  /* 0x000000ffff187224 */ /* 0x000fe400078e0012 */
[----:B------:R-:W-:-:S07]  /*1e80*/  IMAD.MOV.U32 R21, RZ, RZ, R28 ;  /* 0x000000ffff157224 */ /* 0x000fce00078e001c */
[----:B------:R-:W-:Y:S05]  /*1e90*/  WARPSYNC.COLLECTIVE R27, `(.L_x_76) ;  /* 0x000000001b087348 */ /* 0x000fea0003c00000 */
[----:B------:R0:W1:Y:S02]  /*1ea0*/  SHFL.DOWN P0, R28, R24, R25, R26 ;  /* 0x08000019181c7389 */ /* 0x000064000000001a */
[----:B01----:R-:W-:Y:S05]  /*1eb0*/  ENDCOLLECTIVE ;  /* 0x000000000000791b */ /* 0x003fea0003800000 */
.L_x_76:
[----:B------:R-:W-:Y:S02]  /*1ec0*/  IMAD.MOV.U32 R25, RZ, RZ, 0x2 ;  /* 0x00000002ff197424 */ /* 0x000fe400078e00ff */
[----:B------:R-:W-:-:S06]  /*1ed0*/  IMAD.MOV.U32 R20, RZ, RZ, R28 ;  /* 0x000000ffff147224 */ /* 0x000fcc00078e001c */
[----:B------:R-:W-:-:S10]  /*1ee0*/  DADD R20, R18, R20 ;  /* 0x0000000012147229 */ /* 0x000fd40000000014 */
[----:B------:R-:W-:-:S07]  /*1ef0*/  IMAD.MOV.U32 R24, RZ, RZ, R21 ;  /* 0x000000ffff187224 */ /* 0x000fce00078e0015 */
[----:B------:R-:W-:Y:S05]  /*1f00*/  WARPSYNC.COLLECTIVE R27, `(.L_x_77) ;  /* 0x000000001b087348 */ /* 0x000fea0003c00000 */
[----:B------:R0:W1:Y:S02]  /*1f10*/  SHFL.DOWN P0, R28, R24, R25, R26 ;  /* 0x08000019181c7389 */ /* 0x000064000000001a */
[----:B01----:R-:W-:Y:S05]  /*1f20*/  ENDCOLLECTIVE ;  /* 0x000000000000791b */ /* 0x003fea0003800000 */
.L_x_77:
[----:B------:R-:W-:Y:S02]  /*1f30*/  IMAD.MOV.U32 R24, RZ, RZ, R20 ;  /* 0x000000ffff187224 */ /* 0x000fe400078e0014 */
[----:B------:R-:W-:-:S07]  /*1f40*/  IMAD.MOV.U32 R15, RZ, RZ, R28 ;  /* 0x000000ffff0f7224 */ /* 0x000fce00078e001c */
[----:B------:R-:W-:Y:S05]  /*1f50*/  WARPSYNC.COLLECTIVE R27, `(.L_x_78) ;  /* 0x000000001b087348 */ /* 0x000fea0003c00000 */
[----:B------:R0:W1:Y:S02]  /*1f60*/  SHFL.DOWN P0, R28, R24, R25, R26 ;  /* 0x08000019181c7389 */ /* 0x000064000000001a */
[----:B01----:R-:W-:Y:S05]  /*1f70*/  ENDCOLLECTIVE ;  /* 0x000000000000791b */ /* 0x003fea0003800000 */
.L_x_78:
[----:B------:R-:W-:Y:S02]  /*1f80*/  IMAD.MOV.U32 R25, RZ, RZ, 0x1 ;  /* 0x00000001ff197424 */ /* 0x000fe400078e00ff */
[----:B------:R-:W-:-:S06]  /*1f90*/  IMAD.MOV.U32 R14, RZ, RZ, R28 ;  /* 0x000000ffff0e7224 */ /* 0x000fcc00078e001c */
[----:B------:R-:W-:-:S10]  /*1fa0*/  DADD R14, R20, R14 ;  /* 0x00000000140e7229 */ /* 0x000fd4000000000e */
[----:B------:R-:W-:-:S07]  /*1fb0*/  IMAD.MOV.U32 R24, RZ, RZ, R15 ;  /* 0x000000ffff187224 */ /* 0x000fce00078e000f */
[----:B------:R-:W-:Y:S05]  /*1fc0*/  WARPSYNC.COLLECTIVE R27, `(.L_x_79) ;  /* 0x000000001b087348 */ /* 0x000fea0003c00000 */
[----:B------:R0:W1:Y:S02]  /*1fd0*/  SHFL.DOWN P0, R28, R24, R25, R26 ;  /* 0x08000019181c7389 */ /* 0x000064000000001a */
[----:B01----:R-:W-:Y:S05]  /*1fe0*/  ENDCOLLECTIVE ;  /* 0x000000000000791b */ /* 0x003fea0003800000 */
.L_x_79:
[----:B------:R-:W-:Y:S02]  /*1ff0*/  IMAD.MOV.U32 R24, RZ, RZ, R14 ;  /* 0x000000ffff187224 */ /* 0x000fe400078e000e */
[----:B------:R-:W-:-:S07]  /*2000*/  IMAD.MOV.U32 R19, RZ, RZ, R28 ;  /* 0x000000ffff137224 */ /* 0x000fce00078e001c */
[----:B------:R-:W-:Y:S05]  /*2010*/  WARPSYNC.COLLECTIVE R27, `(.L_x_80) ;  /* 0x000000001b087348 */ /* 0x000fea0003c00000 */
[----:B------:R0:W1:Y:S02]  /*2020*/  SHFL.DOWN P0, R28, R24, R25, R26 ;  /* 0x08000019181c7389 */ /* 0x000064000000001a */
[----:B01----:R-:W-:Y:S05]  /*2030*/  ENDCOLLECTIVE ;  /* 0x000000000000791b */ /* 0x003fea0003800000 */
.L_x_80:
[----:B------:R-:W-:Y:S05]  /*2040*/  BRA `(.L_x_81) ;  /* 0xfffffff000e07947 */ /* 0x000fea000383ffff */
.L_x_82:
        /* <DEDUP_REMOVED lines=11> */
.L_x_165:


//--------------------- .text.popcount_weighted_keys_hybrid_kernel --------------------------
	.section	.text.popcount_weighted_keys_hybrid_kernel,"ax",@progbits
	.align	128
        .global         popcount_weighted_keys_hybrid_kernel
        .type           popcount_weighted_keys_hybrid_kernel,@function
        .size           popcount_weighted_keys_hybrid_kernel,(.L_x_166 - popcount_weighted_keys_hybrid_kernel)
        .other          popcount_weighted_keys_hybrid_kernel,@"STO_CUDA_ENTRY STV_DEFAULT"
popcount_weighted_keys_hybrid_kernel:
.text.popcount_weighted_keys_hybrid_kernel:
        /* <DEDUP_REMOVED lines=18> */
.L_x_85:
[----:B0-2---:R-:W-:-:S06]  /*0120*/  IMAD.WIDE R4, R9, 0x8, R6 ;  /* 0x0000000809047825 */ /* 0x005fcc00078e0206 */
[----:B------:R-:W2:Y:S01]  /*0130*/  LDG.E.64.CONSTANT R4, desc[UR10][R4.64] ;  /* 0x0000000a04047981 */ /* 0x000ea2000c1e9b00 */
[----:B------:R-:W-:Y:S02]  /*0140*/  IMAD R11, R9, 0x8, R2 ;  /* 0x00000008090b7824 */ /* 0x000fe400078e0202 */
[----:B-1----:R-:W-:-:S05]  /*0150*/  IMAD.IADD R9, R8, 0x1, R9 ;  /* 0x0000000108097824 */ /* 0x002fca00078e0209 */
[----:B------:R-:W-:Y:S01]  /*0160*/  ISETP.GE.AND P0, PT, R9, UR4, PT ;  /* 0x0000000409007c0c */ /* 0x000fe2000bf06270 */
[----:B--2---:R0:W-:-:S12]  /*0170*/  STS.64 [R11], R4 ;  /* 0x000000040b007388 */ /* 0x0041d80000000a00 */
[----:B------:R-:W-:Y:S05]  /*0180*/  @!P0 BRA `(.L_x_85) ;  /* 0xfffffffc00e48947 */ /* 0x000fea000383ffff */
.L_x_84:
[----:B------:R-:W-:Y:S05]  /*0190*/  BSYNC.RECONVERGENT B0 ;  /* 0x0000000000007941 */ /* 0x000fea0003800200 */
.L_x_83:
[----:B------:R-:W1:Y:S01]  /*01a0*/  LDCU UR4, c[0x0][0x3d0] ;  /* 0x00007a00ff0477ac */ /* 0x000e620008000800 */
[----:B0-----:R-:W-:Y:S01]  /*01b0*/  CS2R R10, SRZ ;  /* 0x00000000000a7805 */ /* 0x001fe2000001ff00 */
[----:B-1----:R-:W-:Y:S01]  /*01c0*/  UISETP.GE.AND UP0, UPT, UR4, 0x1, UPT ;  /* 0x000000010400788c */ /* 0x002fe2000bf06270 */
[----:B------:R-:W-:Y:S08]  /*01d0*/  BAR.SYNC.DEFER_BLOCKING 0x0 ;  /* 0x0000000000007b1d */ /* 0x000ff00000010000 */
[----:B------:R-:W-:Y:S05]  /*01e0*/  BRA.U !UP0, `(.L_x_86) ;  /* 0x0000001108887547 */ /* 0x000fea000b800000 */
[----:B------:R-:W0:Y:S01]  /*01f0*/  LDCU.128 UR12, c[0x0][0x3b0] ;  /* 0x00007600ff0c77ac */ /* 0x000e220008000c00 */
[----:B------:R-:W1:Y:S01]  /*0200*/  LDC R2, c[0x0][0x360] ;  /* 0x0000d800ff027b82 */ /* 0x000e620000000800 */
[----:B------:R-:W-:Y:S01]  /*0210*/  CS2R R10, SRZ ;  /* 0x00000000000a7805 */ /* 0x000fe2000001ff00 */
[----:B------:R-:W2:Y:S01]  /*0220*/  LDCU.64 UR4, c[0x0][0x3a8] ;  /* 0x00007500ff0477ac */ /* 0x000ea20008000a00 */
[----:B------:R-:W3:Y:S01]  /*0230*/  LDCU UR6, c[0x0][0x39c] ;  /* 0x00007380ff0677ac */ /* 0x000ee20008000800 */
[----:B0-----:R-:W-:Y:S02]  /*0240*/  UISETP.NE.U32.AND UP1, UPT, UR12, URZ, UPT ;  /* 0x000000ff0c00728c */ /* 0x001fe4000bf25070 */
[----:B--2---:R-:W-:Y:S02]  /*0250*/  UISETP.EQ.U32.AND UP0, UPT, UR4, URZ, UPT ;  /* 0x000000ff0400728c */ /* 0x004fe4000bf02070 */
[----:B------:R-:W-:Y:S01]  /*0260*/  UISETP.NE.AND.EX UP1, UPT, UR13, URZ, UPT, UP1 ;  /* 0x000000ff0d00728c */ /* 0x000fe2000bf25310 */
[----:B-1----:R-:W-:Y:S01]  /*0270*/  SHF.R.U32.HI R4, RZ, 0x5, R2 ;  /* 0x00000005ff047819 */ /* 0x002fe20000011602 */
[----:B---3--:R-:W-:-:S02]  /*0280*/  USHF.R.S32.HI UR6, URZ, 0x1f, UR6 ;  /* 0x0000001fff067899 */ /* 0x008fc40008011406 */
[----:B------:R-:W-:Y:S02]  /*0290*/  UISETP.EQ.OR.EX UP0, UPT, UR5, URZ, !UP1, UP0 ;  /* 0x000000ff0500728c */ /* 0x000fe4000cf02700 */
[----:B------:R-:W-:Y:S01]  /*02a0*/  UISETP.EQ.U32.AND UP1, UPT, UR14, URZ, UPT ;  /* 0x000000ff0e00728c */ /* 0x000fe2000bf22070 */
[----:B------:R-:W-:-:S03]  /*02b0*/  UMOV UR4, URZ ;  /* 0x000000ff00047c82 */ /* 0x000fc60008000000 */
[----:B------:R-:W-:-:S11]  /*02c0*/  UISETP.EQ.OR.EX UP0, UPT, UR15, URZ, UP0, UP1 ;  /* 0x000000ff0f00728c */ /* 0x000fd60008702710 */
.L_x_103:
[----:B0-----:R-:W0:Y:S01]  /*02d0*/  LDC R5, c[0x0][0x3d0] ;  /* 0x0000f400ff057b82 */ /* 0x001e220000000800 */
[----:B-1----:R-:W1:Y:S01]  /*02e0*/  LDCU.64 UR8, c[0x0][0x3c8] ;  /* 0x00007900ff0877ac */ /* 0x002e620008000a00 */
[----:B------:R-:W-:Y:S02]  /*02f0*/  UMOV UR5, URZ ;  /* 0x000000ff00057c82 */ /* 0x000fe40008000000 */
[----:B0-----:R-:W-:-:S04]  /*0300*/  IMAD.WIDE.U32 R14, R0, R5, UR4 ;  /* 0x00000004000e7e25 */ /* 0x001fc8000f8e0005 */
[C---:B------:R-:W-:Y:S01]  /*0310*/  IMAD.SHL.U32 R17, R14.reuse, 0x8, RZ ;  /* 0x000000080e117824 */ /* 0x040fe200078e00ff */
[----:B------:R-:W-:-:S04]  /*0320*/  SHF.L.U64.HI R8, R14, 0x3, R15 ;  /* 0x000000030e087819 */ /* 0x000fc8000001020f */
[----:B-1----:R-:W-:-:S04]  /*0330*/  IADD3 R12, P0, PT, R17, UR8, RZ ;  /* 0x00000008110c7c10 */ /* 0x002fc8000ff1e0ff */
[----:B------:R-:W-:-:S06]  /*0340*/  IADD3.X R13, PT, PT, R8, UR9, RZ, P0, !PT ;  /* 0x00000009080d7c10 */ /* 0x000fcc00087fe4ff */
[----:B------:R-:W2:Y:S01]  /*0350*/  LDG.E.64.CONSTANT R12, desc[UR10][R12.64] ;  /* 0x0000000a0c0c7981 */ /* 0x000ea2000c1e9b00 */
[----:B------:R-:W-:-:S06]  /*0360*/  UIADD3 UR4, UPT, UPT, UR4, 0x1, URZ ;  /* 0x0000000104047890 */ /* 0x000fcc000fffe0ff */
[----:B------:R-:W-:Y:S01]  /*0370*/  ISETP.NE.AND P3, PT, R5, UR4, PT ;  /* 0x0000000405007c0c */ /* 0x000fe2000bf65270 */
        /* <DEDUP_REMOVED lines=11> */
[----:B------:R-:W-:-:S07]  /*0430*/  IMAD.MOV.U32 R8, RZ, RZ, RZ ;  /* 0x000000ffff087224 */ /* 0x000fce00078e00ff */
.L_x_94:
[----:B0-----:R-:W0:Y:S01]  /*0440*/  LDC.64 R6, c[0x0][0x398] ;  /* 0x0000e600ff067b82 */ /* 0x001e220000000a00 */
[----:B------:R-:W-:Y:S01]  /*0450*/  IMAD.MOV.U32 R9, RZ, RZ, RZ ;  /* 0x000000ffff097224 */ /* 0x000fe200078e00ff */
[----:B------:R-:W1:Y:S01]  /*0460*/  LDCU.64 UR8, c[0x0][0x380] ;  /* 0x00007000ff0877ac */ /* 0x000e620008000a00 */
[----:B------:R-:W-:Y:S01]  /*0470*/  BSSY.RECONVERGENT B0, `(.L_x_89) ;  /* 0x0000028000007945 */ /* 0x000fe20003800200 */
[----:B------:R-:W-:-:S04]  /*0480*/  CS2R R18, SRZ ;  /* 0x0000000000127805 */ /* 0x000fc8000001ff00 */
[----:B------:R-:W2:Y:S01]  /*0490*/  LDC.64 R16, c[0x0][0x3a0] ;  /* 0x0000e800ff107b82 */ /* 0x000ea20000000a00 */
[----:B0-----:R-:W-:Y:S01]  /*04a0*/  ISETP.GE.AND P1, PT, R3, R6, PT ;  /* 0x000000060300720c */ /* 0x001fe20003f26270 */
[-C--:B------:R-:W-:Y:S02]  /*04b0*/  IMAD R5, R15, R7.reuse, RZ ;  /* 0x000000070f057224 */ /* 0x080fe400078e02ff */
[----:B------:R-:W-:-:S04]  /*04c0*/  IMAD.WIDE.U32 R20, R14, R7, R8 ;  /* 0x000000070e147225 */ /* 0x000fc800078e0008 */
[----:B------:R-:W-:Y:S01]  /*04d0*/  IMAD R5, R14, UR6, R5 ;  /* 0x000000060e057c24 */ /* 0x000fe2000f8e0205 */
[----:B--2---:R-:W-:-:S03]  /*04e0*/  LEA R16, P0, R20, R16, 0x3 ;  /* 0x0000001014107211 */ /* 0x004fc600078018ff */
[----:B------:R-:W-:-:S05]  /*04f0*/  IMAD.IADD R5, R21, 0x1, R5 ;  /* 0x0000000115057824 */ /* 0x000fca00078e0205 */
[----:B------:R-:W-:Y:S01]  /*0500*/  LEA.HI.X R17, R20, R17, R5, 0x3, P0 ;  /* 0x0000001114117211 */ /* 0x000fe200000f1c05 */
[----:B-1----:R-:W-:Y:S06]  /*0510*/  @P1 BRA `(.L_x_90) ;  /* 0x0000000000741947 */ /* 0x002fec0003800000 */
[----:B------:R-:W5:Y:S01]  /*0520*/  LDG.E.64.CONSTANT R16, desc[UR10][R16.64] ;  /* 0x0000000a10107981 */ /* 0x000f62000c1e9b00 */
[----:B------:R-:W-:Y:S01]  /*0530*/  MOV R5, 0x400 ;  /* 0x0000040000057802 */ /* 0x000fe20000000f00 */
[----:B------:R-:W-:Y:S01]  /*0540*/  IMAD.MOV.U32 R9, RZ, RZ, R3 ;  /* 0x000000ffff097224 */ /* 0x000fe200078e0003 */
[----:B------:R-:W0:Y:S03]  /*0550*/  S2R R18, SR_CgaCtaId ;  /* 0x0000000000127919 */ /* 0x000e260000008800 */
[----:B------:R-:W-:-:S05]  /*0560*/  VIADD R5, R5, 0x300 ;  /* 0x0000030005057836 */ /* 0x000fca0000000000 */
[----:B0-----:R-:W-:Y:S02]  /*0570*/  LEA R5, R18, R5, 0x18 ;  /* 0x0000000512057211 */ /* 0x001fe400078ec0ff */
[----:B------:R-:W-:-:S07]  /*0580*/  CS2R R18, SRZ ;  /* 0x0000000000127805 */ /* 0x000fce000001ff00 */
.L_x_91:
[----:B------:R-:W-:Y:S01]  /*0590*/  SHF.R.S32.HI R20, RZ, 0x1f, R9 ;  /* 0x0000001fff147819 */ /* 0x000fe20000011409 */
[----:B------:R-:W-:-:S04]  /*05a0*/  IMAD.MOV.U32 R21, RZ, RZ, RZ ;  /* 0x000000ffff157224 */ /* 0x000fc800078e00ff */
[-C--:B------:R-:W-:Y:S02]  /*05b0*/  IMAD R22, R20, R7.reuse, RZ ;  /* 0x0000000714167224 */ /* 0x080fe400078e02ff */
[----:B------:R-:W-:Y:S02]  /*05c0*/  IMAD.MOV.U32 R20, RZ, RZ, R8 ;  /* 0x000000ffff147224 */ /* 0x000fe400078e0008 */
[C---:B------:R-:W-:Y:S02]  /*05d0*/  IMAD R23, R9.reuse, UR6, R22 ;  /* 0x0000000609177c24 */ /* 0x040fe4000f8e0216 */
[----:B------:R-:W-:-:S04]  /*05e0*/  IMAD.WIDE.U32 R20, R9, R7, R20 ;  /* 0x0000000709147225 */ /* 0x000fc800078e0014 */
[----:B------:R-:W-:Y:S01]  /*05f0*/  IMAD.IADD R21, R21, 0x1, R23 ;  /* 0x0000000115157824 */ /* 0x000fe200078e0217 */
[----:B------:R-:W-:-:S04]  /*0600*/  LEA R22, P0, R20, UR8, 0x3 ;  /* 0x0000000814167c11 */ /* 0x000fc8000f8018ff */
[----:B------:R-:W-:-:S06]  /*0610*/  LEA.HI.X R23, R20, UR9, R21, 0x3, P0 ;  /* 0x0000000914177c11 */ /* 0x000fcc00080f1c15 */
[----:B------:R-:W2:Y:S01]  /*0620*/  LDG.E.64.CONSTANT R22, desc[UR10][R22.64] ;  /* 0x0000000a16167981 */ /* 0x000ea2000c1e9b00 */
[----:B------:R-:W-:Y:S02]  /*0630*/  IMAD R20, R9, 0x8, R5 ;  /* 0x0000000809147824 */ /* 0x000fe400078e0205 */
[----:B------:R-:W-:-:S04]  /*0640*/  IMAD.IADD R9, R2, 0x1, R9 ;  /* 0x0000000102097824 */ /* 0x000fc800078e0209 */
[----:B------:R-:W0:Y:S01]  /*0650*/  LDS.64 R20, [R20] ;  /* 0x0000000014147984 */ /* 0x000e220000000a00 */
[----:B------:R-:W-:Y:S02]  /*0660*/  ISETP.GE.AND P0, PT, R9, R6, PT ;  /* 0x000000060900720c */ /* 0x000fe40003f06270 */
        /* <DEDUP_REMOVED lines=8> */
.L_x_90:
[----:B------:R-:W-:Y:S05]  /*06f0*/  BSYNC.RECONVERGENT B0 ;  /* 0x0000000000007941 */ /* 0x000fea0003800200 */
.L_x_89:
[----:B------:R-:W-:Y:S01]  /*0700*/  SHFL.DOWN PT, R17, R19, 0x10, 0x1f ;  /* 0x0a001f0013117f89 */ /* 0x000fe200000e0000 */
[----:B------:R-:W-:-:S03]  /*0710*/  LOP3.LUT R5, R3, 0x1f, RZ, 0xc0, !PT ;  /* 0x0000001f03057812 */ /* 0x000fc600078ec0ff */
[----:B------:R-:W0:Y:S01]  /*0720*/  SHFL.DOWN PT, R16, R18, 0x10, 0x1f ;  /* 0x0a001f0012107f89 */ /* 0x000e2200000e0000 */
[----:B------:R-:W-:-:S13]  /*0730*/  ISETP.NE.AND P0, PT, R5, RZ, PT ;  /* 0x000000ff0500720c */ /* 0x000fda0003f05270 */
[----:B------:R-:W1:Y:S01]  /*0740*/  @!P0 S2R R5, SR_CgaCtaId ;  /* 0x0000000000058919 */ /* 0x000e620000008800 */
[----:B------:R-:W-:Y:S01]  /*0750*/  @!P0 MOV R6, 0x400 ;  /* 0x0000040000068802 */ /* 0x000fe20000000f00 */
        /* <DEDUP_REMOVED lines=20> */
[----:B------:R-:W-:Y:S02]  /*08a0*/  ISETP.GE.U32.AND P0, PT, R3, R4, PT ;  /* 0x000000040300720c */ /* 0x000fe40003f06070 */
[----:B------:R-:W-:Y:S01]  /*08b0*/  CS2R R16, SRZ ;  /* 0x0000000000107805 */ /* 0x000fe2000001ff00 */
[----:B------:R-:W-:-:S10]  /*08c0*/  UMOV UR5, 0xffffffff ;  /* 0xffffffff00057882 */ /* 0x000fd40000000000 */
[----:B------:R-:W0:Y:S01]  /*08d0*/  @!P0 S2R R6, SR_CgaCtaId ;  /* 0x0000000000068919 */ /* 0x000e220000008800 */
[----:B------:R-:W-:-:S04]  /*08e0*/  @!P0 MOV R5, 0x400 ;  /* 0x0000040000058802 */ /* 0x000fc80000000f00 */
[----:B0-----:R-:W-:-:S05]  /*08f0*/  @!P0 LEA R6, R6, R5, 0x18 ;  /* 0x0000000506068211 */ /* 0x001fca00078ec0ff */
[----:B------:R-:W-:-:S05]  /*0900*/  @!P0 IMAD R5, R3, 0x8, R6 ;  /* 0x0000000803058824 */ /* 0x000fca00078e0206 */
[----:B------:R0:W1:Y:S01]  /*0910*/  @!P0 LDS.64 R16, [R5] ;  /* 0x0000000005108984 */ /* 0x0000620000000a00 */
[----:B------:R-:W-:Y:S05]  /*0920*/  BRA.DIV UR5, `(.L_x_93) ;  /* 0x0000000e05a07947 */ /* 0x000fea000b800000 */
[----:B-1----:R-:W-:Y:S04]  /*0930*/  SHFL.DOWN PT, R19, R17, 0x10, 0x1f ;  /* 0x0a001f0011137f89 */ /* 0x002fe800000e0000 */
[----:B------:R-:W1:Y:S02]  /*0940*/  SHFL.DOWN PT, R18, R16, 0x10, 0x1f ;  /* 0x0a001f0010127f89 */ /* 0x000e6400000e0000 */
[----:B-1----:R-:W-:-:S07]  /*0950*/  DADD R18, R18, R16 ;  /* 0x0000000012127229 */ /* 0x002fce0000000010 */
[----:B------:R-:W-:Y:S04]  /*0960*/  SHFL.DOWN PT, R21, R19, 0x8, 0x1f ;  /* 0x09001f0013157f89 */ /* 0x000fe800000e0000 */
        /* <DEDUP_REMOVED lines=8> */
[----:B------:R1:W2:Y:S04]  /*09f0*/  SHFL.DOWN PT, R19, R17, 0x1, 0x1f ;  /* 0x08201f0011137f89 */ /* 0x0002a800000e0000 */
[----:B------:R1:W3:Y:S02]  /*0a00*/  SHFL.DOWN PT, R18, R16, 0x1, 0x1f ;  /* 0x08201f0010127f89 */ /* 0x0002e400000e0000 */
.L_x_114:
[----:B-123--:R-:W-:-:S11]  /*0a10*/  DADD R16, R16, R18 ;  /* 0x0000000010107229 */ /* 0x00efd60000000012 */
.L_x_92:
[----:B------:R-:W-:Y:S01]  /*0a20*/  VIADD R8, R8, 0x1 ;  /* 0x0000000108087836 */ /* 0x000fe20000000000 */
[----:B------:R-:W-:Y:S01]  /*0a30*/  DFMA R16, R12, R16, R10 ;  /* 0x000000100c10722b */ /* 0x000fe2000000000a */
[----:B------:R-:W-:Y:S05]  /*0a40*/  WARPSYNC.ALL ;  /* 0x0000000000007948 */ /* 0x000fea0003800000 */
[----:B------:R-:W-:Y:S01]  /*0a50*/  BAR.SYNC.DEFER_BLOCKING 0x0 ;  /* 0x0000000000007b1d */ /* 0x000fe20000010000 */
[----:B------:R-:W-:Y:S02]  /*0a60*/  ISETP.NE.AND P1, PT, R8, R7, PT ;  /* 0x000000070800720c */ /* 0x000fe40003f25270 */
[----:B------:R-:W-:-:S04]  /*0a70*/  ISETP.NE.AND P0, PT, R3, RZ, PT ;  /* 0x000000ff0300720c */ /* 0x000fc80003f05270 */
[----:B------:R-:W-:Y:S02]  /*0a80*/  FSEL R10, R16, R10, !P0 ;  /* 0x0000000a100a7208 */ /* 0x000fe40004000000 */
[----:B------:R-:W-:-:S05]  /*0a90*/  FSEL R11, R17, R11, !P0 ;  /* 0x0000000b110b7208 */ /* 0x000fca0004000000 */
[----:B------:R-:W-:Y:S05]  /*0aa0*/  @!P1 BRA `(.L_x_87) ;  /* 0x0000000800549947 */ /* 0x000fea0003800000 */
[----:B------:R-:W-:Y:S05]  /*0ab0*/  BRA `(.L_x_94) ;  /* 0xfffffff800607947 */ /* 0x000fea000383ffff */
.L_x_88:
[----:B------:R-:W-:Y:S05]  /*0ac0*/  BRA.U UP0, `(.L_x_87) ;  /* 0x00000009004c7547 */ /* 0x000fea000b800000 */
[----:B------:R-:W0:Y:S02]  /*0ad0*/  LDC.64 R6, c[0x0][0x3b8] ;  /* 0x0000ee00ff067b82 */ /* 0x000e240000000a00 */
[----:B0-----:R-:W-:-:S04]  /*0ae0*/  LEA R6, P0, R14, R6, 0x2 ;  /* 0x000000060e067211 */ /* 0x001fc800078010ff */
[----:B------:R-:W-:Y:S02]  /*0af0*/  LEA.HI.X R7, R14, R7, R15, 0x2, P0 ;  /* 0x000000070e077211 */ /* 0x000fe400000f140f */
[----:B------:R-:W0:Y:S03]  /*0b00*/  LDC.64 R14, c[0x0][0x3b0] ;  /* 0x0000ec00ff0e7b82 */ /* 0x000e260000000a00 */
[----:B------:R-:W2:Y:S01]  /*0b10*/  LDG.E.CONSTANT R5, desc[UR10][R6.64] ;  /* 0x0000000a06057981 */ /* 0x000ea2000c1e9900 */
[----:B0-----:R-:W-:-:S04]  /*0b20*/  IADD3 R16, P1, PT, R17, R14, RZ ;  /* 0x0000000e11107210 */ /* 0x001fc80007f3e0ff */
[----:B------:R-:W-:Y:S02]  /*0b30*/  IADD3.X R17, PT, PT, R8, R15, RZ, P1, !PT ;  /* 0x0000000f08117210 */ /* 0x000fe40000ffe4ff */
[----:B--2---:R-:W-:-:S13]  /*0b40*/  ISETP.GE.AND P0, PT, R5, 0x1, PT ;  /* 0x000000010500780c */ /* 0x004fda0003f06270 */
[----:B------:R-:W-:Y:S05]  /*0b50*/  @!P0 BRA `(.L_x_87) ;  /* 0x0000000800288947 */ /* 0x000fea0003800000 */
[----:B------:R-:W2:Y:S01]  /*0b60*/  LDG.E.64.CONSTANT R16, desc[UR10][R16.64] ;  /* 0x0000000a10107981 */ /* 0x000ea2000c1e9b00 */
[----:B------:R-:W2:Y:S01]  /*0b70*/  LDC.64 R14, c[0x0][0x3a8] ;  /* 0x0000ea00ff0e7b82 */ /* 0x000ea20000000a00 */
[----:B------:R-:W-:Y:S02]  /*0b80*/  IMAD.MOV.U32 R6, RZ, RZ, RZ ;  /* 0x000000ffff067224 */ /* 0x000fe400078e00ff */
[----:B------:R-:W-:Y:S01]  /*0b90*/  IMAD.MOV.U32 R8, RZ, RZ, RZ ;  /* 0x000000ffff087224 */ /* 0x000fe200078e00ff */
[----:B--2---:R-:W-:-:S04]  /*0ba0*/  LEA R14, P0, R16, R14, 0x3 ;  /* 0x0000000e100e7211 */ /* 0x004fc800078018ff */
[----:B------:R-:W-:-:S09]  /*0bb0*/  LEA.HI.X R15, R16, R15, R17, 0x3, P0 ;  /* 0x0000000f100f7211 */ /* 0x000fd200000f1c11 */
.L_x_102:
[----:B-1----:R-:W-:Y:S01]  /*0bc0*/  IMAD.WIDE R16, R6, 0x8, R14 ;  /* 0x0000000806107825 */ /* 0x002fe200078e020e */
[----:B0-----:R-:W0:Y:S05]  /*0bd0*/  LDCU UR5, c[0x0][0x39c] ;  /* 0x00007380ff0577ac */ /* 0x001e2a0008000800 */
[----:B------:R-:W2:Y:S02]  /*0be0*/  LDG.E.64.CONSTANT R16, desc[UR10][R16.64] ;  /* 0x0000000a10107981 */ /* 0x000ea4000c1e9b00 */
[----:B--2---:R-:W-:-:S04]  /*0bf0*/  LOP3.LUT R7, R16, 0x1, RZ, 0xc0, !PT ;  /* 0x0000000110077812 */ /* 0x004fc800078ec0ff */
[----:B------:R-:W-:Y:S02]  /*0c00*/  ISETP.NE.U32.AND P0, PT, R7, 0x1, PT ;  /* 0x000000010700780c */ /* 0x000fe40003f05070 */
[----:B------:R-:W-:Y:S02]  /*0c10*/  SHF.R.U64 R7, R16, 0x1, R17 ;  /* 0x0000000110077819 */ /* 0x000fe40000001211 */
[----:B------:R-:W-:-:S04]  /*0c20*/  ISETP.NE.U32.AND.EX P0, PT, RZ, RZ, PT, P0 ;  /* 0x000000ffff00720c */ /* 0x000fc80003f05100 */
[----:B------:R-:W-:-:S13]  /*0c30*/  ISETP.NE.OR P0, PT, R3, RZ, P0 ;  /* 0x000000ff0300720c */ /* 0x000fda0000705670 */
[----:B------:R-:W1:Y:S01]  /*0c40*/  @!P0 LDC.64 R18, c[0x0][0x390] ;  /* 0x0000e400ff128b82 */ /* 0x000e620000000a00 */
[----:B0-----:R-:W-:-:S05]  /*0c50*/  @!P0 VIADDMNMX R21, R8, R7, UR5, PT ;  /* 0x0000000508158e46 */ /* 0x001fca000b800107 */
[----:B-1----:R-:W-:-:S04]  /*0c60*/  @!P0 IMAD.WIDE R20, R21, 0x8, R18 ;  /* 0x0000000815148825 */ /* 0x002fc800078e0212 */
        /* <DEDUP_REMOVED lines=14> */
.L_x_101:
[----:B0-----:R-:W0:Y:S01]  /*0d50*/  LDCU UR9, c[0x0][0x398] ;  /* 0x00007300ff0977ac */ /* 0x001e220008000800 */
[----:B------:R-:W-:Y:S01]  /*0d60*/  BSSY.RECONVERGENT B0, `(.L_x_96) ;  /* 0x0000025000007945 */ /* 0x000fe20003800200 */
[----:B------:R-:W-:Y:S01]  /*0d70*/  CS2R R18, SRZ ;  /* 0x0000000000127805 */ /* 0x000fe2000001ff00 */
[----:B-1----:R-:W1:Y:S01]  /*0d80*/  LDCU UR12, c[0x0][0x39c] ;  /* 0x00007380ff0c77ac */ /* 0x002e620008000800 */
[----:B------:R-:W2:Y:S01]  /*0d90*/  LDCU.64 UR14, c[0x0][0x380] ;  /* 0x00007000ff0e77ac */ /* 0x000ea20008000a00 */
[----:B0-----:R-:W-:-:S13]  /*0da0*/  ISETP.GE.AND P0, PT, R3, UR9, PT ;  /* 0x0000000903007c0c */ /* 0x001fda000bf06270 */
[----:B-12---:R-:W-:Y:S05]  /*0db0*/  @P0 BRA `(.L_x_97) ;  /* 0x00000000007c0947 */ /* 0x006fea0003800000 */
        /* <DEDUP_REMOVED lines=10> */
.L_x_98:
[----:B------:R-:W-:Y:S01]  /*0e60*/  SHF.R.S32.HI R20, RZ, 0x1f, R29 ;  /* 0x0000001fff147819 */ /* 0x000fe2000001141d */
[----:B------:R-:W-:-:S04]  /*0e70*/  IMAD.MOV.U32 R26, RZ, RZ, R8 ;  /* 0x000000ffff1a7224 */ /* 0x000fc800078e0008 */
[----:B------:R-:W-:Y:S02]  /*0e80*/  IMAD R22, R20, UR12, RZ ;  /* 0x0000000c14167c24 */ /* 0x000fe4000f8e02ff */
[----:B------:R-:W-:-:S04]  /*0e90*/  IMAD.WIDE.U32 R20, R29, UR12, R26 ;  /* 0x0000000c1d147c25 */ /* 0x000fc8000f8e001a */
[----:B------:R-:W-:Y:S01]  /*0ea0*/  IMAD R23, R29, UR6, R22 ;  /* 0x000000061d177c24 */ /* 0x000fe2000f8e0216 */
[----:B------:R-:W-:-:S03]  /*0eb0*/  LEA R22, P0, R20, UR14, 0x3 ;  /* 0x0000000e14167c11 */ /* 0x000fc6000f8018ff */
[----:B------:R-:W-:-:S05]  /*0ec0*/  IMAD.IADD R21, R21, 0x1, R23 ;  /* 0x0000000115157824 */ /* 0x000fca00078e0217 */
[----:B------:R-:W-:Y:S02]  /*0ed0*/  LEA.HI.X R23, R20, UR15, R21, 0x3, P0 ;  /* 0x0000000f14177c11 */ /* 0x000fe400080f1c15 */
[----:B------:R0:W1:Y:S04]  /*0ee0*/  LDS.64 R20, [R9] ;  /* 0x0000000009147984 */ /* 0x0000680000000a00 */
[----:B------:R-:W2:Y:S01]  /*0ef0*/  LDG.E.64.CONSTANT R22, desc[UR10][R22.64] ;  /* 0x0000000a16167981 */ /* 0x000ea2000c1e9b00 */
[C---:B------:R-:W-:Y:S02]  /*0f00*/  IMAD.IADD R29, R2.reuse, 0x1, R29 ;  /* 0x00000001021d7824 */ /* 0x040fe400078e021d */
[----:B0-----:R-:W-:-:S03]  /*0f10*/  IMAD R9, R2, 0x8, R9 ;  /* 0x0000000802097824 */ /* 0x001fc600078e0209 */
[----:B------:R-:W-:Y:S02]  /*0f20*/  ISETP.GE.AND P0, PT, R29, UR9, PT ;  /* 0x000000091d007c0c */ /* 0x000fe4000bf06270 */
[----:B--2--5:R-:W-:Y:S02]  /*0f30*/  LOP3.LUT R26, R22, R16, RZ, 0xc0, !PT ;  /* 0x00000010161a7212 */ /* 0x024fe400078ec0ff */
[----:B------:R-:W-:Y:S02]  /*0f40*/  LOP3.LUT R28, R23, R17, RZ, 0xc0, !PT ;  /* 0x00000011171c7212 */ /* 0x000fe400078ec0ff */
[----:B------:R-:W-:Y:S08]  /*0f50*/  POPC R24, R26 ;  /* 0x0000001a00187309 */ /* 0x000ff00000000000 */
[----:B------:R-:W0:Y:S02]  /*0f60*/  POPC R25, R28 ;  /* 0x0000001c00197309 */ /* 0x000e240000000000 */
[----:B0-----:R-:W-:-:S06]  /*0f70*/  IMAD.IADD R24, R24, 0x1, R25 ;  /* 0x0000000118187824 */ /* 0x001fcc00078e0219 */
[----:B------:R-:W1:Y:S02]  /*0f80*/  I2F.F64.U32 R24, R24 ;  /* 0x0000001800187312 */ /* 0x000e640000201800 */
[----:B-1----:R-:W-:Y:S01]  /*0f90*/  DFMA R18, R24, R20, R18 ;  /* 0x000000141812722b */ /* 0x002fe20000000012 */
[----:B------:R-:W-:Y:S10]  /*0fa0*/  @!P0 BRA `(.L_x_98) ;  /* 0xfffffffc00ac8947 */ /* 0x000ff4000383ffff */
.L_x_97:
[----:B------:R-:W-:Y:S05]  /*0fb0*/  BSYNC.RECONVERGENT B0 ;  /* 0x0000000000007941 */ /* 0x000fea0003800200 */
.L_x_96:
[----:B------:R-:W-:Y:S01]  /*0fc0*/  SHFL.DOWN PT, R17, R19, 0x10, 0x1f ;  /* 0x0a001f0013117f89 */ /* 0x000fe200000e0000 */
[----:B------:R-:W-:-:S03]  /*0fd0*/  LOP3.LUT R9, R3, 0x1f, RZ, 0xc0, !PT ;  /* 0x0000001f03097812 */ /* 0x000fc600078ec0ff */
[----:B------:R-:W0:Y:S01]  /*0fe0*/  SHFL.DOWN PT, R16, R18, 0x10, 0x1f ;  /* 0x0a001f0012107f89 */ /* 0x000e2200000e0000 */
[----:B------:R-:W-:-:S13]  /*0ff0*/  ISETP.NE.AND P0, PT, R9, RZ, PT ;  /* 0x000000ff0900720c */ /* 0x000fda0003f05270 */
[----:B------:R-:W1:Y:S01]  /*1000*/  @!P0 S2R R26, SR_CgaCtaId ;  /* 0x00000000001a8919 */ /* 0x000e620000008800 */
[----:B------:R-:W-:-:S05]  /*1010*/  @!P0 MOV R9, 0x400 ;  /* 0x0000040000098802 */ /* 0x000fca0000000f00 */
[----:B------:R-:W-:Y:S01]  /*1020*/  @!P0 VIADD R9, R9, 0x100 ;  /* 0x0000010009098836 */ /* 0x000fe20000000000 */
[----:B0-----:R-:W-:-:S07]  /*1030*/  DADD R22, R16, R18 ;  /* 0x0000000010167229 */ /* 0x001fce0000000012 */
[----:B------:R-:W-:Y:S04]  /*1040*/  SHFL.DOWN PT, R17, R23, 0x8, 0x1f ;  /* 0x09001f0017117f89 */ /* 0x000fe800000e0000 */
[----:B------:R-:W0:Y:S02]  /*1050*/  SHFL.DOWN PT, R16, R22, 0x8, 0x1f ;  /* 0x09001f0016107f89 */ /* 0x000e2400000e0000 */
[----:B0-----:R-:W-:-:S07]  /*1060*/  DADD R24, R22, R16 ;  /* 0x0000000016187229 */ /* 0x001fce0000000010 */
[----:B------:R-:W-:Y:S04]  /*1070*/  SHFL.DOWN PT, R21, R25, 0x4, 0x1f ;  /* 0x08801f0019157f89 */ /* 0x000fe800000e0000 */
[----:B------:R-:W0:Y:S02]  /*1080*/  SHFL.DOWN PT, R20, R24, 0x4, 0x1f ;  /* 0x08801f0018147f89 */ /* 0x000e2400000e0000 */
[----:B0-----:R-:W-:Y:S01]  /*1090*/  DADD R20, R24, R20 ;  /* 0x0000000018147229 */ /* 0x001fe20000000014 */
[----:B-1----:R-:W-:-:S04]  /*10a0*/  @!P0 LEA R24, R26, R9, 0x18 ;  /* 0x000000091a188211 */ /* 0x002fc800078ec0ff */
[----:B------:R-:W-:Y:S02]  /*10b0*/  @!P0 LEA.HI R9, R3, R24, RZ, 0x1e ;  /* 0x0000001803098211 */ /* 0x000fe400078ff0ff */
        /* <DEDUP_REMOVED lines=11> */
[----:B------:R-:W-:Y:S01]  /*1170*/  ISETP.GE.U32.AND P0, PT, R3, R4, PT ;  /* 0x000000040300720c */ /* 0x000fe20003f06070 */
[----:B------:R-:W-:-:S12]  /*1180*/  UMOV UR7, 0xffffffff ;  /* 0xffffffff00077882 */ /* 0x000fd80000000000 */
[----:B------:R-:W0:Y:S01]  /*1190*/  @!P0 S2R R16, SR_CgaCtaId ;  /* 0x0000000000108919 */ /* 0x000e220000008800 */
[----:B------:R-:W-:-:S05]  /*11a0*/  @!P0 MOV R9, 0x400 ;  /* 0x0000040000098802 */ /* 0x000fca0000000f00 */
[----:B------:R-:W-:-:S05]  /*11b0*/  @!P0 VIADD R9, R9, 0x100 ;  /* 0x0000010009098836 */ /* 0x000fca0000000000 */
[----:B0-----:R-:W-:Y:S02]  /*11c0*/  @!P0 LEA R18, R16, R9, 0x18 ;  /* 0x0000000910128211 */ /* 0x001fe400078ec0ff */
[----:B------:R-:W-:-:S03]  /*11d0*/  CS2R R16, SRZ ;  /* 0x0000000000107805 */ /* 0x000fc6000001ff00 */
        /* <DEDUP_REMOVED lines=17> */
.L_x_125:
[----:B--23--:R-:W-:-:S11]  /*12f0*/  DADD R18, R16, R18 ;  /* 0x0000000010127229 */ /* 0x00cfd60000000012 */
.L_x_99:
[----:B------:R-:W-:Y:S01]  /*1300*/  DFMA R18, R12, R18, R10 ;  /* 0x000000120c12722b */ /* 0x000fe2000000000a */
[----:B------:R-:W-:Y:S01]  /*1310*/  ISETP.NE.AND P0, PT, R3, RZ, PT ;  /* 0x000000ff0300720c */ /* 0x000fe20003f05270 */
[----:B------:R-:W-:Y:S05]  /*1320*/  WARPSYNC.ALL ;  /* 0x0000000000007948 */ /* 0x000fea0003800000 */
[----:B------:R-:W-:-:S03]  /*1330*/  VIADD R8, R8, 0x1 ;  /* 0x0000000108087836 */ /* 0x000fc60000000000 */
[----:B------:R-:W-:Y:S02]  /*1340*/  FSEL R10, R18, R10, !P0 ;  /* 0x0000000a120a7208 */ /* 0x000fe40004000000 */
[----:B------:R-:W-:Y:S01]  /*1350*/  FSEL R11, R19, R11, !P0 ;  /* 0x0000000b130b7208 */ /* 0x000fe20004000000 */
[----:B------:R-:W2:Y:S01]  /*1360*/  LDCU UR7, c[0x0][0x39c] ;  /* 0x00007380ff0777ac */ /* 0x000ea20008000800 */
[----:B------:R-:W-:Y:S01]  /*1370*/  IADD3 R6, PT, PT, R6, 0x1, RZ ;  /* 0x0000000106067810 */ /* 0x000fe20007ffe0ff */
[----:B------:R-:W-:Y:S01]  /*1380*/  UIADD3 UR5, UPT, UPT, UR5, 0x1, URZ ;  /* 0x0000000105057890 */ /* 0x000fe2000fffe0ff */
[----:B------:R-:W-:Y:S05]  /*1390*/  BAR.SYNC.DEFER_BLOCKING 0x0 ;  /* 0x0000000000007b1d */ /* 0x000fea0000010000 */
[----:B------:R-:W-:-:S02]  /*13a0*/  ISETP.GT.U32.AND P1, PT, R7, UR5, PT ;  /* 0x0000000507007c0c */ /* 0x000fc4000bf24070 */
[----:B--2---:R-:W-:-:S04]  /*13b0*/  ISETP.GE.AND P0, PT, R8, UR7, PT ;  /* 0x0000000708007c0c */ /* 0x004fc8000bf06270 */
[----:B------:R-:W-:-:S13]  /*13c0*/  ISETP.LT.AND P0, PT, R6, R5, !P0 ;  /* 0x000000050600720c */ /* 0x000fda0004701270 */
[----:B------:R-:W-:Y:S05]  /*13d0*/  @P0 BRA P1, `(.L_x_101) ;  /* 0xfffffff8005c0947 */ /* 0x000fea000083ffff */
.L_x_95:
[----:B------:R-:W-:-:S13]  /*13e0*/  ISETP.GE.AND P0, PT, R6, R5, PT ;  /* 0x000000050600720c */ /* 0x000fda0003f06270 */
[----:B------:R-:W-:Y:S05]  /*13f0*/  @!P0 BRA `(.L_x_102) ;  /* 0xfffffff400f08947 */ /* 0x000fea000383ffff */
.L_x_87:
[----:B------:R-:W-:Y:S05]  /*1400*/  @P3 BRA `(.L_x_103) ;  /* 0xffffffec00b03947 */ /* 0x000fea000383ffff */
.L_x_86:
[----:B0-----:R-:W-:Y:S01]  /*1410*/  SHFL.DOWN PT, R5, R11, 0x10, 0x1f ;  /* 0x0a001f000b057f89 */ /* 0x001fe200000e0000 */
[C---:B------:R-:W-:Y:S02]  /*1420*/  LOP3.LUT P0, RZ, R3.reuse, 0x1f, RZ, 0xc0, !PT ;  /* 0x0000001f03ff7812 */ /* 0x040fe4000780c0ff */
[----:B------:R-:W-:Y:S01]  /*1430*/  ISETP.GT.U32.AND P1, PT, R3, 0x1f, PT ;  /* 0x0000001f0300780c */ /* 0x000fe20003f24070 */
[----:B------:R-:W0:Y:S10]  /*1440*/  SHFL.DOWN PT, R4, R10, 0x10, 0x1f ;  /* 0x0a001f000a047f89 */ /* 0x000e3400000e0000 */
[----:B------:R-:W2:Y:S01]  /*1450*/  @!P0 S2R R15, SR_CgaCtaId ;  /* 0x00000000000f8919 */ /* 0x000ea20000008800 */
[----:B------:R-:W-:-:S05]  /*1460*/  @!P0 MOV R2, 0x400 ;  /* 0x0000040000028802 */ /* 0x000fca0000000f00 */
[----:B------:R-:W-:Y:S01]  /*1470*/  @!P0 VIADD R2, R2, 0x200 ;  /* 0x0000020002028836 */ /* 0x000fe20000000000 */
[----:B0-----:R-:W-:-:S07]  /*1480*/  DADD R4, R4, R10 ;  /* 0x0000000004047229 */ /* 0x001fce000000000a */
[----:B------:R-:W-:Y:S04]  /*1490*/  SHFL.DOWN PT, R7, R5, 0x8, 0x1f ;  /* 0x09001f0005077f89 */ /* 0x000fe800000e0000 */
[----:B------:R-:W0:Y:S01]  /*14a0*/  SHFL.DOWN PT, R6, R4, 0x8, 0x1f ;  /* 0x09001f0004067f89 */ /* 0x000e2200000e0000 */
[----:B--2---:R-:W-:Y:S01]  /*14b0*/  @!P0 LEA R2, R15, R2, 0x18 ;  /* 0x000000020f028211 */ /* 0x004fe200078ec0ff */
[----:B0-----:R-:W-:-:S03]  /*14c0*/  DADD R6, R4, R6 ;  /* 0x0000000004067229 */ /* 0x001fc60000000006 */
[----:B------:R-:W-:-:S04]  /*14d0*/  @!P0 LEA.HI R5, R3, R2, RZ, 0x1e ;  /* 0x0000000203058211 */ /* 0x000fc800078ff0ff */
        /* <DEDUP_REMOVED lines=12> */
[----:B------:R-:W2:Y:S02]  /*15a0*/  LDCU UR4, c[0x0][0x360] ;  /* 0x00006c00ff0477ac */ /* 0x000ea40008000800 */
[----:B--2---:R-:W-:-:S06]  /*15b0*/  USHF.R.U32.HI UR4, URZ, 0x5, UR4 ;  /* 0x00000005ff047899 */ /* 0x004fcc0008011604 */
[----:B------:R-:W-:-:S13]  /*15c0*/  ISETP.GE.U32.AND P0, PT, R3, UR4, PT ;  /* 0x0000000403007c0c */ /* 0x000fda000bf06070 */
[----:B0-----:R-:W0:Y:S01]  /*15d0*/  @!P0 S2R R5, SR_CgaCtaId ;  /* 0x0000000000058919 */ /* 0x001e220000008800 */
[----:B------:R-:W-:-:S05]  /*15e0*/  @!P0 MOV R2, 0x400 ;  /* 0x0000040000028802 */ /* 0x000fca0000000f00 */
[----:B------:R-:W-:-:S05]  /*15f0*/  @!P0 VIADD R2, R2, 0x200 ;  /* 0x0000020002028836 */ /* 0x000fca0000000000 */
[----:B0-----:R-:W-:Y:S02]  /*1600*/  @!P0 LEA R2, R5, R2, 0x18 ;  /* 0x0000000205028211 */ /* 0x001fe400078ec0ff */
        /* <DEDUP_REMOVED lines=16> */
[----:B------:R0:W2:Y:S04]  /*1710*/  SHFL.DOWN PT, R3, R13, 0x1, 0x1f ;  /* 0x08201f000d037f89 */ /* 0x0000a800000e0000 */
[----:B------:R0:W3:Y:S01]  /*1720*/  SHFL.DOWN PT, R2, R12, 0x1, 0x1f ;  /* 0x08201f000c027f89 */ /* 0x0000e200000e0000 */
[----:B------:R-:W-:Y:S05]  /*1730*/  @P0 EXIT ;  /* 0x000000000000094d */ /* 0x000fea0003800000 */
[----:B------:R-:W4:Y:S01]  /*1740*/  LDC.64 R4, c[0x0][0x3e0] ;  /* 0x0000f800ff047b82 */ /* 0x000f220000000a00 */
[----:B------:R-:W5:Y:S01]  /*1750*/  LDCU.64 UR4, c[0x0][0x3d8] ;  /* 0x00007b00ff0477ac */ /* 0x000f620008000a00 */
[----:B--23--:R-:W-:-:S08]  /*1760*/  DADD R2, R12, R2 ;  /* 0x000000000c027229 */ /* 0x00cfd00000000002 */
[----:B-----5:R-:W-:Y:S01]  /*1770*/  DMUL R2, R2, UR4 ;  /* 0x0000000402027c28 */ /* 0x020fe20008000000 */
[----:B----4-:R-:W-:-:S06]  /*1780*/  IMAD.WIDE.U32 R4, R0, 0x8, R4 ;  /* 0x0000000800047825 */ /* 0x010fcc00078e0004 */
[----:B------:R-:W-:Y:S01]  /*1790*/  STG.E.64 desc[UR10][R4.64], R2 ;  /* 0x0000000204007986 */ /* 0x000fe2000c101b0a */
[----:B------:R-:W-:Y:S05]  /*17a0*/  EXIT ;  /* 0x000000000000794d */ /* 0x000fea0003800000 */
.L_x_93:
[----:B-1----:R-:W-:Y:S02]  /*17b0*/  IMAD.MOV.U32 R9, RZ, RZ, R17 ;  /* 0x000000ffff097224 */ /* 0x002fe400078e0011 */
[----:B------:R-:W-:Y:S02]  /*17c0*/  IMAD.MOV.U32 R24, RZ, RZ, 0x10 ;  /* 0x00000010ff187424 */ /* 0x000fe400078e00ff */
[----:B------:R-:W-:Y:S02]  /*17d0*/  IMAD.MOV.U32 R25, RZ, RZ, 0x1f ;  /* 0x0000001fff197424 */ /* 0x000fe400078e00ff */
[----:B------:R-:W-:-:S07]  /*17e0*/  IMAD.MOV.U32 R26, RZ, RZ, -0x1 ;  /* 0xffffffffff1a7424 */ /* 0x000fce00078e00ff */
[----:B0-----:R-:W-:Y:S05]  /*17f0*/  WARPSYNC.COLLECTIVE R26, `(.L_x_104) ;  /* 0x000000001a087348 */ /* 0x001fea0003c00000 */
[----:B------:R1:W2:Y:S02]  /*1800*/  SHFL.DOWN P0, R27, R9, R24, R25 ;  /* 0x08000018091b7389 */ /* 0x0002a40000000019 */
[----:B012---:R-:W-:Y:S05]  /*1810*/  ENDCOLLECTIVE ;  /* 0x000000000000791b */ /* 0x007fea0003800000 */
.L_x_104:
[----:B------:R-:W-:Y:S02]  /*1820*/  IMAD.MOV.U32 R9, RZ, RZ, R16 ;  /* 0x000000ffff097224 */ /* 0x000fe400078e0010 */
[----:B------:R-:W-:-:S07]  /*1830*/  IMAD.MOV.U32 R19, RZ, RZ, R27 ;  /* 0x000000ffff137224 */ /* 0x000fce00078e001b */
[----:B------:R-:W-:Y:S05]  /*1840*/  WARPSYNC.COLLECTIVE R26, `(.L_x_105) ;  /* 0x000000001a087348 */ /* 0x000fea0003c00000 */
[----:B------:R0:W1:Y:S02]  /*1850*/  SHFL.DOWN P0, R27, R9, R24, R25 ;  /* 0x08000018091b7389 */ /* 0x0000640000000019 */
[----:B01----:R-:W-:Y:S05]  /*1860*/  ENDCOLLECTIVE ;  /* 0x000000000000791b */ /* 0x003fea0003800000 */
.L_x_105:
[----:B------:R-:W-:Y:S02]  /*1870*/  IMAD.MOV.U32 R24, RZ, RZ, 0x8 ;  /* 0x00000008ff187424 */ /* 0x000fe400078e00ff */
[----:B------:R-:W-:-:S06]  /*1880*/  IMAD.MOV.U32 R18, RZ, RZ, R27 ;  /* 0x000000ffff127224 */ /* 0x000fcc00078e001b */
[----:B------:R-:W-:-:S10]  /*1890*/  DADD R18, R18, R16 ;  /* 0x0000000012127229 */ /* 0x000fd40000000010 */
[----:B------:R-:W-:-:S07]  /*18a0*/  IMAD.MOV.U32 R9, RZ, RZ, R19 ;  /* 0x000000ffff097224 */ /* 0x000fce00078e0013 */
[----:B------:R-:W-:Y:S05]  /*18b0*/  WARPSYNC.COLLECTIVE R26, `(.L_x_106) ;  /* 0x000000001a087348 */ /* 0x000fea0003c00000 */
[----:B------:R0:W1:Y:S02]  /*18c0*/  SHFL.DOWN P0, R27, R9, R24, R25 ;  /* 0x08000018091b7389 */ /* 0x0000640000000019 */
[----:B01----:R-:W-:Y:S05]  /*18d0*/  ENDCOLLECTIVE ;  /* 0x000000000000791b */ /* 0x003fea0003800000 */
.L_x_106:
[----:B------:R-:W-:Y:S02]  /*18e0*/  IMAD.MOV.U32 R9, RZ, RZ, R18 ;  /* 0x000000ffff097224 */ /* 0x000fe400078e0012 */
[----:B------:R-:W-:-:S07]  /*18f0*/  IMAD.MOV.U32 R21, RZ, RZ, R27 ;  /* 0x000000ffff157224 */ /* 0x000fce00078e001b */
[----:B------:R-:W-:Y:S05]  /*1900*/  WARPSYNC.COLLECTIVE R26, `(.L_x_107) ;  /* 0x000000001a087348 */ /* 0x000fea0003c00000 */
[----:B------:R0:W1:Y:S02]  /*1910*/  SHFL.DOWN P0, R27, R9, R24, R25 ;  /* 0x08000018091b7389 */ /* 0x0000640000000019 */
[----:B01----:R-:W-:Y:S05]  /*1920*/  ENDCOLLECTIVE ;  /* 0x000000000000791b */ /* 0x003fea0003800000 */
.L_x_107:
[----:B------:R-:W-:Y:S01]  /*1930*/  IMAD.MOV.U32 R24, RZ, RZ, 0x4 ;  /* 0x00000004ff187424 */ /* 0x000fe200078e00ff */
[----:B------:R-:W-:-:S06]  /*1940*/  MOV R20, R27 ;  /* 0x0000001b00147202 */ /* 0x000fcc0000000f00 */
[----:B------:R-:W-:-:S10]  /*1950*/  DADD R20, R18, R20 ;  /* 0x0000000012147229 */ /* 0x000fd40000000014 */
[----:B------:R-:W-:-:S07]  /*1960*/  IMAD.MOV.U32 R9, RZ, RZ, R21 ;  /* 0x000000ffff097224 */ /* 0x000fce00078e0015 */
[----:B------:R-:W-:Y:S05]  /*1970*/  WARPSYNC.COLLECTIVE R26, `(.L_x_108) ;  /* 0x000000001a087348 */ /* 0x000fea0003c00000 */
[----:B------:R0:W1:Y:S02]  /*1980*/  SHFL.DOWN P0, R27, R9, R24, R25 ;  /* 0x08000018091b7389 */ /* 0x0000640000000019 */
[----:B01----:R-:W-:Y:S05]  /*1990*/  ENDCOLLECTIVE ;  /* 0x000000000000791b */ /* 0x003fea0003800000 */
.L_x_108:
[----:B------:R-:W-:Y:S02]  /*19a0*/  IMAD.MOV.U32 R9, RZ, RZ, R20 ;  /* 0x000000ffff097224 */ /* 0x000fe400078e0014 */
[----:B------:R-:W-:-:S07]  /*19b0*/  IMAD.MOV.U32 R23, RZ, RZ, R27 ;  /* 0x000000ffff177224 */ /* 0x000fce00078e001b */
[----:B------:R-:W-:Y:S05]  /*19c0*/  WARPSYNC.COLLECTIVE R26, `(.L_x_109) ;  /* 0x000000001a087348 */ /* 0x000fea0003c00000 */
[----:B------:R0:W1:Y:S02]  /*19d0*/  SHFL.DOWN P0, R27, R9, R24, R25 ;  /* 0x08000018091b7389 */ /* 0x0000640000000019 */
[----:B01----:R-:W-:Y:S05]  /*19e0*/  ENDCOLLECTIVE ;  /* 0x000000000000791b */ /* 0x003fea0003800000 */
.L_x_109:
[----:B------:R-:W-:Y:S02]  /*19f0*/  IMAD.MOV.U32 R24, RZ, RZ, 0x2 ;  /* 0x00000002ff187424 */ /* 0x000fe400078e00ff */
[----:B------:R-:W-:-:S06]  /*1a00*/  IMAD.MOV.U32 R22, RZ, RZ, R27 ;  /* 0x000000ffff167224 */ /* 0x000fcc00078e001b */
[----:B------:R-:W-:-:S10]  /*1a10*/  DADD R22, R20, R22 ;  /* 0x0000000014167229 */ /* 0x000fd40000000016 */
[----:B------:R-:W-:-:S07]  /*1a20*/  IMAD.MOV.U32 R9, RZ, RZ, R23 ;  /* 0x000000ffff097224 */ /* 0x000fce00078e0017 */
[----:B------:R-:W-:Y:S05]  /*1a30*/  WARPSYNC.COLLECTIVE R26, `(.L_x_110) ;  /* 0x000000001a087348 */ /* 0x000fea0003c00000 */
[----:B------:R0:W1:Y:S02]  /*1a40*/  SHFL.DOWN P0, R27, R9, R24, R25 ;  /* 0x08000018091b7389 */ /* 0x0000640000000019 */
[----:B01----:R-:W-:Y:S05]  /*1a50*/  ENDCOLLECTIVE ;  /* 0x000000000000791b */ /* 0x003fea0003800000 */
.L_x_110:
[----:B------:R-:W-:Y:S02]  /*1a60*/  IMAD.MOV.U32 R9, RZ, RZ, R22 ;  /* 0x000000ffff097224 */ /* 0x000fe400078e0016 */
[----:B------:R-:W-:-:S07]  /*1a70*/  IMAD.MOV.U32 R17, RZ, RZ, R27 ;  /* 0x000000ffff117224 */ /* 0x000fce00078e001b */
[----:B------:R-:W-:Y:S05]  /*1a80*/  WARPSYNC.COLLECTIVE R26, `(.L_x_111) ;  /* 0x000000001a087348 */ /* 0x000fea0003c00000 */
[----:B------:R0:W1:Y:S02]  /*1a90*/  SHFL.DOWN P0, R27, R9, R24, R25 ;  /* 0x08000018091b7389 */ /* 0x0000640000000019 */
[----:B01----:R-:W-:Y:S05]  /*1aa0*/  ENDCOLLECTIVE ;  /* 0x000000000000791b */ /* 0x003fea0003800000 */
.L_x_111:
[----:B------:R-:W-:Y:S02]  /*1ab0*/  IMAD.MOV.U32 R24, RZ, RZ, 0x1 ;  /* 0x00000001ff187424 */ /* 0x000fe400078e00ff */
[----:B------:R-:W-:-:S06]  /*1ac0*/  IMAD.MOV.U32 R16, RZ, RZ, R27 ;  /* 0x000000ffff107224 */ /* 0x000fcc00078e001b */
[----:B------:R-:W-:-:S10]  /*1ad0*/  DADD R16, R22, R16 ;  /* 0x0000000016107229 */ /* 0x000fd40000000010 */
[----:B------:R-:W-:-:S07]  /*1ae0*/  IMAD.MOV.U32 R9, RZ, RZ, R17 ;  /* 0x000000ffff097224 */ /* 0x000fce00078e0011 */
[----:B------:R-:W-:Y:S05]  /*1af0*/  WARPSYNC.COLLECTIVE R26, `(.L_x_112) ;  /* 0x000000001a087348 */ /* 0x000fea0003c00000 */
[----:B------:R0:W1:Y:S02]  /*1b00*/  SHFL.DOWN P0, R27, R9, R24, R25 ;  /* 0x08000018091b7389 */ /* 0x0000640000000019 */
[----:B01----:R-:W-:Y:S05]  /*1b10*/  ENDCOLLECTIVE ;  /* 0x000000000000791b */ /* 0x003fea0003800000 */
.L_x_112:
[----:B------:R-:W-:Y:S02]  /*1b20*/  IMAD.MOV.U32 R9, RZ, RZ, R16 ;  /* 0x000000ffff097224 */ /* 0x000fe400078e0010 */
[----:B------:R-:W-:-:S07]  /*1b30*/  IMAD.MOV.U32 R19, RZ, RZ, R27 ;  /* 0x000000ffff137224 */ /* 0x000fce00078e001b */
[----:B------:R-:W-:Y:S05]  /*1b40*/  WARPSYNC.COLLECTIVE R26, `(.L_x_113) ;  /* 0x000000001a087348 */ /* 0x000fea0003c00000 */
[----:B------:R0:W1:Y:S02]  /*1b50*/  SHFL.DOWN P0, R27, R9, R24, R25 ;  /* 0x08000018091b7389 */ /* 0x0000640000000019 */
[----:B01----:R-:W-:Y:S05]  /*1b60*/  ENDCOLLECTIVE ;  /* 0x000000000000791b */ /* 0x003fea0003800000 */
.L_x_113:
[----:B------:R-:W-:Y:S01]  /*1b70*/  MOV R18, R27 ;  /* 0x0000001b00127202 */ /* 0x000fe20000000f00 */
[----:B------:R-:W-:Y:S06]  /*1b80*/  BRA `(.L_x_114) ;  /* 0xffffffec00a07947 */ /* 0x000fec000383ffff */
.L_x_100:
[----:B01----:R-:W-:Y:S02]  /*1b90*/  IMAD.MOV.U32 R9, RZ, RZ, R17 ;  /* 0x000000ffff097224 */ /* 0x003fe400078e0011 */
[----:B------:R-:W-:Y:S02]  /*1ba0*/  IMAD.MOV.U32 R24, RZ, RZ, 0x10 ;  /* 0x00000010ff187424 */ /* 0x000fe400078e00ff */
[----:B------:R-:W-:Y:S02]  /*1bb0*/  IMAD.MOV.U32 R25, RZ, RZ, 0x1f ;  /* 0x0000001fff197424 */ /* 0x000fe400078e00ff */
[----:B------:R-:W-:-:S07]  /*1bc0*/  IMAD.MOV.U32 R26, RZ, RZ, -0x1 ;  /* 0xffffffffff1a7424 */ /* 0x000fce00078e00ff */
[----:B------:R-:W-:Y:S05]  /*1bd0*/  WARPSYNC.COLLECTIVE R26, `(.L_x_115) ;  /* 0x000000001a087348 */ /* 0x000fea0003c00000 */
[----:B------:R0:W1:Y:S02]  /*1be0*/  SHFL.DOWN P0, R27, R9, R24, R25 ;  /* 0x08000018091b7389 */ /* 0x0000640000000019 */
[----:B01----:R-:W-:Y:S05]  /*1bf0*/  ENDCOLLECTIVE ;  /* 0x000000000000791b */ /* 0x003fea0003800000 */
.L_x_115:
[----:B------:R-:W-:Y:S02]  /*1c00*/  IMAD.MOV.U32 R9, RZ, RZ, R16 ;  /* 0x000000ffff097224 */ /* 0x000fe400078e0010 */
[----:B------:R-:W-:-:S07]  /*1c10*/  IMAD.MOV.U32 R19, RZ, RZ, R27 ;  /* 0x000000ffff137224 */ /* 0x000fce00078e001b */
[----:B------:R-:W-:Y:S05]  /*1c20*/  WARPSYNC.COLLECTIVE R26, `(.L_x_116) ;  /* 0x000000001a087348 */ /* 0x000fea0003c00000 */
[----:B------:R0:W1:Y:S02]  /*1c30*/  SHFL.DOWN P0, R27, R9, R24, R25 ;  /* 0x08000018091b7389 */ /* 0x0000640000000019 */
[----:B01----:R-:W-:Y:S05]  /*1c40*/  ENDCOLLECTIVE ;  /* 0x000000000000791b */ /* 0x003fea0003800000 */
.L_x_116:
[----:B------:R-:W-:Y:S02]  /*1c50*/  IMAD.MOV.U32 R24, RZ, RZ, 0x8 ;  /* 0x00000008ff187424 */ /* 0x000fe400078e00ff */
[----:B------:R-:W-:-:S06]  /*1c60*/  IMAD.MOV.U32 R18, RZ, RZ, R27 ;  /* 0x000000ffff127224 */ /* 0x000fcc00078e001b */
[----:B------:R-:W-:-:S10]  /*1c70*/  DADD R18, R18, R16 ;  /* 0x0000000012127229 */ /* 0x000fd40000000010 */
[----:B------:R-:W-:-:S07]  /*1c80*/  IMAD.MOV.U32 R9, RZ, RZ, R19 ;  /* 0x000000ffff097224 */ /* 0x000fce00078e0013 */
[----:B------:R-:W-:Y:S05]  /*1c90*/  WARPSYNC.COLLECTIVE R26, `(.L_x_117) ;  /* 0x000000001a087348 */ /* 0x000fea0003c00000 */
[----:B------:R0:W1:Y:S02]  /*1ca0*/  SHFL.DOWN P0, R27, R9, R24, R25 ;  /* 0x08000018091b7389 */ /* 0x0000640000000019 */
[----:B01----:R-:W-:Y:S05]  /*1cb0*/  ENDCOLLECTIVE ;  /* 0x000000000000791b */ /* 0x003fea0003800000 */
.L_x_117:
[----:B------:R-:W-:Y:S02]  /*1cc0*/  IMAD.MOV.U32 R9, RZ, RZ, R18 ;  /* 0x000000ffff097224 */ /* 0x000fe400078e0012 */
[----:B------:R-:W-:-:S07]  /*1cd0*/  IMAD.MOV.U32 R21, RZ, RZ, R27 ;  /* 0x000000ffff157224 */ /* 0x000fce00078e001b */
[----:B------:R-:W-:Y:S05]  /*1ce0*/  WARPSYNC.COLLECTIVE R26, `(.L_x_118) ;  /* 0x000000001a087348 */ /* 0x000fea0003c00000 */
[----:B------:R0:W1:Y:S02]  /*1cf0*/  SHFL.DOWN P0, R27, R9, R24, R25 ;  /* 0x08000018091b7389 */ /* 0x0000640000000019 */
[----:B01----:R-:W-:Y:S05]  /*1d00*/  ENDCOLLECTIVE ;  /* 0x000000000000791b */ /* 0x003fea0003800000 */
.L_x_118:
[----:B------:R-:W-:Y:S02]  /*1d10*/  IMAD.MOV.U32 R24, RZ, RZ, 0x4 ;  /* 0x00000004ff187424 */ /* 0x000fe400078e00ff */
[----:B------:R-:W-:-:S06]  /*1d20*/  IMAD.MOV.U32 R20, RZ, RZ, R27 ;  /* 0x000000ffff147224 */ /* 0x000fcc00078e001b */
[----:B------:R-:W-:-:S10]  /*1d30*/  DADD R20, R18, R20 ;  /* 0x0000000012147229 */ /* 0x000fd40000000014 */
[----:B------:R-:W-:-:S07]  /*1d40*/  IMAD.MOV.U32 R9, RZ, RZ, R21 ;  /* 0x000000ffff097224 */ /* 0x000fce00078e0015 */
[----:B------:R-:W-:Y:S05]  /*1d50*/  WARPSYNC.COLLECTIVE R26, `(.L_x_119) ;  /* 0x000000001a087348 */ /* 0x000fea0003c00000 */
[----:B------:R0:W1:Y:S02]  /*1d60*/  SHFL.DOWN P0, R27, R9, R24, R25 ;  /* 0x08000018091b7389 */ /* 0x0000640000000019 */
[----:B01----:R-:W-:Y:S05]  /*1d70*/  ENDCOLLECTIVE ;  /* 0x000000000000791b */ /* 0x003fea0003800000 */
.L_x_119:
[----:B------:R-:W-:Y:S01]  /*1d80*/  IMAD.MOV.U32 R9, RZ, RZ, R20 ;  /* 0x000000ffff097224 */ /* 0x000fe200078e0014 */
[----:B------:R-:W-:-:S07]  /*1d90*/  MOV R23, R27 ;  /* 0x0000001b00177202 */ /* 0x000fce0000000f00 */
[----:B------:R-:W-:Y:S05]  /*1da0*/  WARPSYNC.COLLECTIVE R26, `(.L_x_120) ;  /* 0x000000001a087348 */ /* 0x000fea0003c00000 */
[----:B------:R0:W1:Y:S02]  /*1db0*/  SHFL.DOWN P0, R27, R9, R24, R25 ;  /* 0x08000018091b7389 */ /* 0x0000640000000019 */
[----:B01----:R-:W-:Y:S05]  /*1dc0*/  ENDCOLLECTIVE ;  /* 0x000000000000791b */ /* 0x003fea0003800000 */
.L_x_120:
[----:B------:R-:W-:Y:S02]  /*1dd0*/  IMAD.MOV.U32 R24, RZ, RZ, 0x2 ;  /* 0x00000002ff187424 */ /* 0x000fe400078e00ff */
[----:B------:R-:W-:-:S06]  /*1de0*/  IMAD.MOV.U32 R22, RZ, RZ, R27 ;  /* 0x000000ffff167224 */ /* 0x000fcc00078e001b */
[----:B------:R-:W-:-:S10]  /*1df0*/  DADD R22, R20, R22 ;  /* 0x0000000014167229 */ /* 0x000fd40000000016 */
[----:B------:R-:W-:-:S07]  /*1e00*/  IMAD.MOV.U32 R9, RZ, RZ, R23 ;  /* 0x000000ffff097224 */ /* 0x000fce00078e0017 */
[----:B------:R-:W-:Y:S05]  /*1e10*/  WARPSYNC.COLLECTIVE R26, `(.L_x_121) ;  /* 0x000000001a087348 */ /* 0x000fea0003c00000 */
[----:B------:R0:W1:Y:S02]  /*1e20*/  SHFL.DOWN P0, R27, R9, R24, R25 ;  /* 0x08000018091b7389 */ /* 0x0000640000000019 */
[----:B01----:R-:W-:Y:S05]  /*1e30*/  ENDCOLLECTIVE ;  /* 0x000000000000791b */ /* 0x003fea0003800000 */
.L_x_121:
[----:B------:R-:W-:Y:S02]  /*1e40*/  IMAD.MOV.U32 R9, RZ, RZ, R22 ;  /* 0x000000ffff097224 */ /* 0x000fe400078e0016 */
[----:B------:R-:W-:-:S07]  /*1e50*/  IMAD.MOV.U32 R17, RZ, RZ, R27 ;  /* 0x000000ffff117224 */ /* 0x000fce00078e001b */
[----:B------:R-:W-:Y:S05]  /*1e60*/  WARPSYNC.COLLECTIVE R26, `(.L_x_122) ;  /* 0x000000001a087348 */ /* 0x000fea0003c00000 */
[----:B------:R0:W1:Y:S02]  /*1e70*/  SHFL.DOWN P0, R27, R9, R24, R25 ;  /* 0x08000018091b7389 */ /* 0x0000640000000019 */
[----:B01----:R-:W-:Y:S05]  /*1e80*/  ENDCOLLECTIVE ;  /* 0x000000000000791b */ /* 0x003fea0003800000 */
.L_x_122:
[----:B------:R-:W-:Y:S02]  /*1e90*/  IMAD.MOV.U32 R24, RZ, RZ, 0x1 ;  /* 0x00000001ff187424 */ /* 0x000fe400078e00ff */
[----:B------:R-:W-:-:S06]  /*1ea0*/  IMAD.MOV.U32 R16, RZ, RZ, R27 ;  /* 0x000000ffff107224 */ /* 0x000fcc00078e001b */
[----:B------:R-:W-:-:S10]  /*1eb0*/  DADD R16, R22, R16 ;  /* 0x0000000016107229 */ /* 0x000fd40000000010 */
[----:B------:R-:W-:-:S07]  /*1ec0*/  IMAD.MOV.U32 R9, RZ, RZ, R17 ;  /* 0x000000ffff097224 */ /* 0x000fce00078e0011 */
[----:B------:R-:W-:Y:S05]  /*1ed0*/  WARPSYNC.COLLECTIVE R26, `(.L_x_123) ;  /* 0x000000001a087348 */ /* 0x000fea0003c00000 */
[----:B------:R0:W1:Y:S02]  /*1ee0*/  SHFL.DOWN P0, R27, R9, R24, R25 ;  /* 0x08000018091b7389 */ /* 0x0000640000000019 */
[----:B01----:R-:W-:Y:S05]  /*1ef0*/  ENDCOLLECTIVE ;  /* 0x000000000000791b */ /* 0x003fea0003800000 */
.L_x_123:
[----:B------:R-:W-:Y:S02]  /*1f00*/  IMAD.MOV.U32 R9, RZ, RZ, R16 ;  /* 0x000000ffff097224 */ /* 0x000fe400078e0010 */
[----:B------:R-:W-:-:S07]  /*1f10*/  IMAD.MOV.U32 R19, RZ, RZ, R27 ;  /* 0x000000ffff137224 */ /* 0x000fce00078e001b */
[----:B------:R-:W-:Y:S05]  /*1f20*/  WARPSYNC.COLLECTIVE R26, `(.L_x_124) ;  /* 0x000000001a087348 */ /* 0x000fea0003c00000 */
[----:B------:R0:W1:Y:S02]  /*1f30*/  SHFL.DOWN P0, R27, R9, R24, R25 ;  /* 0x08000018091b7389 */ /* 0x0000640000000019 */
[----:B01----:R-:W-:Y:S05]  /*1f40*/  ENDCOLLECTIVE ;  /* 0x000000000000791b */ /* 0x003fea0003800000 */
.L_x_124:
[----:B------:R-:W-:Y:S01]  /*1f50*/  IMAD.MOV.U32 R18, RZ, RZ, R27 ;  /* 0x000000ffff127224 */ /* 0x000fe200078e001b */
[----:B------:R-:W-:Y:S06]  /*1f60*/  BRA `(.L_x_125) ;  /* 0xfffffff000e07947 */ /* 0x000fec000383ffff */
.L_x_126:
        /* <DEDUP_REMOVED lines=9> */
.L_x_166:


//--------------------- .text.weighted_popcount_counts_kernel --------------------------
	.section	.text.weighted_popcount_counts_kernel,"ax",@progbits
	.align	128
        .global         weighted_popcount_counts_kernel
        .type           weighted_popcount_counts_kernel,@function
        .size           weighted_popcount_counts_kernel,(.L_x_167 - weighted_popcount_counts_kernel)
        .other          weighted_popcount_counts_kernel,@"STO_CUDA_ENTRY STV_DEFAULT"
weighted_popcount_counts_kernel:
.text.weighted_popcount_counts_kernel:
[----:B------:R-:W-:Y:S01]  /*0000*/  LDC R1, c[0x0][0x37c] ;  /* 0x0000df00ff017b82 */ /* 0x000fe20000000800 */
[----:B------:R-:W0:Y:S07]  /*0010*/  S2R R7, SR_TID.X ;  /* 0x0000000000077919 */ /* 0x000e2e0000002100 */
[----:B------:R-:W0:Y:S08]  /*0020*/  S2UR UR4, SR_CTAID.X ;  /* 0x00000000000479c3 */ /* 0x000e300000002500 */
[----:B------:R-:W0:Y:S08]  /*0030*/  LDC R6, c[0x0][0x360] ;  /* 0x0000d800ff067b82 */ /* 0x000e300000000800 */
[----:B------:R-:W1:Y:S01]  /*0040*/  LDC R0, c[0x0][0x394] ;  /* 0x0000e500ff007b82 */ /* 0x000e620000000800 */
[----:B0-----:R-:W-:-:S05]  /*0050*/  IMAD R6, R6, UR4, R7 ;  /* 0x0000000406067c24 */ /* 0x001fca000f8e0207 */
[----:B-1----:R-:W-:-:S13]  /*0060*/  ISETP.GE.AND P0, PT, R6, R0, PT ;  /* 0x000000000600720c */ /* 0x002fda0003f06270 */
[----:B------:R-:W-:Y:S05]  /*0070*/  @P0 EXIT ;  /* 0x000000000000094d */ /* 0x000fea0003800000 */
[----:B------:R-:W0:Y:S01]  /*0080*/  LDCU UR6, c[0x0][0x390] ;  /* 0x00007200ff0677ac */ /* 0x000e220008000800 */
[----:B------:R-:W-:Y:S01]  /*0090*/  CS2R R12, SRZ ;  /* 0x00000000000c7805 */ /* 0x000fe2000001ff00 */
[----:B------:R-:W1:Y:S01]  /*00a0*/  LDCU.64 UR10, c[0x0][0x358] ;  /* 0x00006b00ff0a77ac */ /* 0x000e620008000a00 */
[----:B0-----:R-:W-:-:S09]  /*00b0*/  UISETP.GE.AND UP0, UPT, UR6, 0x1, UPT ;  /* 0x000000010600788c */ /* 0x001fd2000bf06270 */
[----:B-1----:R-:W-:Y:S05]  /*00c0*/  BRA.U !UP0, `(.L_x_127) ;  /* 0x0000000d08147547 */ /* 0x002fea000b800000 */
[----:B------:R-:W-:Y:S01]  /*00d0*/  UISETP.GE.U32.AND UP1, UPT, UR6, 0x8, UPT ;  /* 0x000000080600788c */ /* 0x000fe2000bf26070 */
[----:B------:R-:W-:Y:S01]  /*00e0*/  SHF.R.S32.HI R3, RZ, 0x1f, R0 ;  /* 0x0000001fff037819 */ /* 0x000fe20000011400 */
[----:B------:R-:W-:Y:S01]  /*00f0*/  ULOP3.LUT UR7, UR6, 0x7, URZ, 0xc0, !UPT ;  /* 0x0000000706077892 */ /* 0x000fe2000f8ec0ff */
[----:B------:R-:W-:Y:S01]  /*0100*/  SHF.R.S32.HI R7, RZ, 0x1f, R6 ;  /* 0x0000001fff077819 */ /* 0x000fe20000011406 */
[----:B------:R-:W-:Y:S01]  /*0110*/  IMAD.MOV.U32 R2, RZ, RZ, RZ ;  /* 0x000000ffff027224 */ /* 0x000fe200078e00ff */
[----:B------:R-:W-:Y:S01]  /*0120*/  CS2R R12, SRZ ;  /* 0x00000000000c7805 */ /* 0x000fe2000001ff00 */
[----:B------:R-:W-:-:S03]  /*0130*/  UISETP.NE.AND UP0, UPT, UR7, URZ, UPT ;  /* 0x000000ff0700728c */ /* 0x000fc6000bf05270 */
[----:B------:R-:W-:Y:S08]  /*0140*/  BRA.U !UP1, `(.L_x_128) ;  /* 0x0000000509707547 */ /* 0x000ff0000b800000 */
[----:B------:R-:W0:Y:S01]  /*0150*/  LDCU.128 UR12, c[0x0][0x380] ;  /* 0x00007000ff0c77ac */ /* 0x000e220008000c00 */
[C-C-:B------:R-:W-:Y:S01]  /*0160*/  SHF.L.U64.HI R4, R0.reuse, 0x6, R3.reuse ;  /* 0x0000000600047819 */ /* 0x140fe20000010203 */
[C---:B------:R-:W-:Y:S01]  /*0170*/  IMAD.SHL.U32 R25, R0.reuse, 0x8, RZ ;  /* 0x0000000800197824 */ /* 0x040fe200078e00ff */
[----:B------:R-:W-:Y:S01]  /*0180*/  SHF.L.U64.HI R24, R0, 0x3, R3 ;  /* 0x0000000300187819 */ /* 0x000fe20000010203 */
[----:B------:R-:W-:Y:S01]  /*0190*/  ULOP3.LUT UR8, UR6, 0x7ffffff8, URZ, 0xc0, !UPT ;  /* 0x7ffffff806087892 */ /* 0x000fe2000f8ec0ff */
[----:B------:R-:W-:-:S03]  /*01a0*/  CS2R R12, SRZ ;  /* 0x00000000000c7805 */ /* 0x000fc6000001ff00 */
[----:B------:R-:W-:Y:S02]  /*01b0*/  UIADD3 UR9, UPT, UPT, -UR8, URZ, URZ ;  /* 0x000000ff08097290 */ /* 0x000fe4000fffe1ff */
[----:B------:R-:W-:Y:S01]  /*01c0*/  IMAD.U32 R2, RZ, RZ, UR8 ;  /* 0x00000008ff027e24 */ /* 0x000fe2000f8e00ff */
[----:B0-----:R-:W-:Y:S01]  /*01d0*/  UIADD3 UR4, UP1, UPT, UR14, 0x20, URZ ;  /* 0x000000200e047890 */ /* 0x001fe2000ff3e0ff */
[----:B------:R-:W-:-:S03]  /*01e0*/  LEA R28, P0, R6, UR12, 0x3 ;  /* 0x0000000c061c7c11 */ /* 0x000fc6000f8018ff */
[----:B------:R-:W-:Y:S01]  /*01f0*/  UIADD3.X UR5, UPT, UPT, URZ, UR15, URZ, UP1, !UPT ;  /* 0x0000000fff057290 */ /* 0x000fe20008ffe4ff */
[----:B------:R-:W-:Y:S02]  /*0200*/  LEA.HI.X R5, R6, UR13, R7, 0x3, P0 ;  /* 0x0000000d06057c11 */ /* 0x000fe400080f1c07 */
[----:B------:R-:W-:-:S03]  /*0210*/  MOV R8, UR4 ;  /* 0x0000000400087c02 */ /* 0x000fc60008000f00 */
[----:B------:R-:W-:-:S07]  /*0220*/  IMAD.U32 R9, RZ, RZ, UR5 ;  /* 0x00000005ff097e24 */ /* 0x000fce000f8e00ff */
.L_x_129:
[----:B------:R-:W-:Y:S01]  /*0230*/  IMAD.MOV.U32 R29, RZ, RZ, R5 ;  /* 0x000000ffff1d7224 */ /* 0x000fe200078e0005 */
[----:B------:R-:W2:Y:S04]  /*0240*/  LDG.E.64.CONSTANT R20, desc[UR10][R8.64+-0x20] ;  /* 0xffffe00a08147981 */ /* 0x000ea8000c1e9b00 */
[----:B------:R-:W3:Y:S01]  /*0250*/  LDG.E.64.CONSTANT R16, desc[UR10][R28.64] ;  /* 0x0000000a1c107981 */ /* 0x000ee2000c1e9b00 */
[----:B------:R-:W-:-:S03]  /*0260*/  IADD3 R10, P0, PT, R28, R25, RZ ;  /* 0x000000191c0a7210 */ /* 0x000fc60007f1e0ff */
[----:B------:R-:W4:Y:S02]  /*0270*/  LDG.E.64.CONSTANT R18, desc[UR10][R8.64+-0x18] ;  /* 0xffffe80a08127981 */ /* 0x000f24000c1e9b00 */
[----:B------:R-:W-:-:S05]  /*0280*/  IMAD.X R11, R5, 0x1, R24, P0 ;  /* 0x00000001050b7824 */ /* 0x000fca00000e0618 */
[----:B------:R-:W5:Y:S01]  /*0290*/  LDG.E.64.CONSTANT R22, desc[UR10][R10.64] ;  /* 0x0000000a0a167981 */ /* 0x000f62000c1e9b00 */
[----:B------:R-:W-:-:S04]  /*02a0*/  IADD3 R26, P0, PT, R10, R25, RZ ;  /* 0x000000190a1a7210 */ /* 0x000fc80007f1e0ff */
[----:B------:R-:W-:-:S05]  /*02b0*/  IADD3.X R27, PT, PT, R11, R24, RZ, P0, !PT ;  /* 0x000000180b1b7210 */ /* 0x000fca00007fe4ff */
[----:B------:R0:W4:Y:S01]  /*02c0*/  LDG.E.64.CONSTANT R10, desc[UR10][R26.64] ;  /* 0x0000000a1a0a7981 */ /* 0x000122000c1e9b00 */
[----:B---3--:R-:W-:Y:S08]  /*02d0*/  POPC R16, R16 ;  /* 0x0000001000107309 */ /* 0x008ff00000000000 */
[----:B------:R-:W1:Y:S02]  /*02e0*/  POPC R17, R17 ;  /* 0x0000001100117309 */ /* 0x000e640000000000 */
[----:B-1----:R-:W-:-:S06]  /*02f0*/  IMAD.IADD R29, R16, 0x1, R17 ;  /* 0x00000001101d7824 */ /* 0x002fcc00078e0211 */
[----:B------:R-:W2:Y:S02]  /*0300*/  I2F.F64.U32 R14, R29 ;  /* 0x0000001d000e7312 */ /* 0x000ea40000201800 */
[----:B--2---:R-:W-:Y:S01]  /*0310*/  DFMA R20, R14, R20, R12 ;  /* 0x000000140e14722b */ /* 0x004fe2000000000c */
[----:B------:R-:W2:Y:S01]  /*0320*/  LDG.E.64.CONSTANT R14, desc[UR10][R8.64+-0x10] ;  /* 0xfffff00a080e7981 */ /* 0x000ea2000c1e9b00 */
[----:B------:R-:W-:-:S04]  /*0330*/  IADD3 R12, P0, PT, R26, R25, RZ ;  /* 0x000000191a0c7210 */ /* 0x000fc80007f1e0ff */
[----:B-----5:R-:W-:Y:S01]  /*0340*/  POPC R22, R22 ;  /* 0x0000001600167309 */ /* 0x020fe20000000000 */
[----:B------:R-:W-:-:S07]  /*0350*/  IMAD.X R13, R27, 0x1, R24, P0 ;  /* 0x000000011b0d7824 */ /* 0x000fce00000e0618 */
[----:B------:R-:W1:Y:S01]  /*0360*/  POPC R23, R23 ;  /* 0x0000001700177309 */ /* 0x000e620000000000 */
[----:B------:R3:W5:Y:S01]  /*0370*/  LDG.E.64.CONSTANT R16, desc[UR10][R12.64] ;  /* 0x0000000a0c107981 */ /* 0x000762000c1e9b00 */
[----:B-1----:R-:W-:-:S06]  /*0380*/  IMAD.IADD R29, R22, 0x1, R23 ;  /* 0x00000001161d7824 */ /* 0x002fcc00078e0217 */
[----:B0-----:R-:W4:Y:S01]  /*0390*/  I2F.F64.U32 R26, R29 ;  /* 0x0000001d001a7312 */ /* 0x001f220000201800 */
[----:B---3--:R-:W-:-:S04]  /*03a0*/  IADD3 R12, P0, PT, R12, R25, RZ ;  /* 0x000000190c0c7210 */ /* 0x008fc80007f1e0ff */
[----:B------:R-:W-:Y:S01]  /*03b0*/  IADD3.X R13, PT, PT, R13, R24, RZ, P0, !PT ;  /* 0x000000180d0d7210 */ /* 0x000fe200007fe4ff */
[----:B----4-:R-:W-:Y:S01]  /*03c0*/  DFMA R18, R26, R18, R20 ;  /* 0x000000121a12722b */ /* 0x010fe20000000014 */
[----:B------:R-:W3:Y:S01]  /*03d0*/  LDG.E.64.CONSTANT R20, desc[UR10][R8.64+-0x8] ;  /* 0xfffff80a08147981 */ /* 0x000ee2000c1e9b00 */
[----:B------:R-:W-:Y:S03]  /*03e0*/  POPC R10, R10 ;  /* 0x0000000a000a7309 */ /* 0x000fe60000000000 */
[----:B------:R0:W4:Y:S05]  /*03f0*/  LDG.E.64.CONSTANT R26, desc[UR10][R12.64] ;  /* 0x0000000a0c1a7981 */ /* 0x00012a000c1e9b00 */
[----:B------:R-:W1:Y:S02]  /*0400*/  POPC R11, R11 ;  /* 0x0000000b000b7309 */ /* 0x000e640000000000 */
[----:B-1----:R-:W-:-:S06]  /*0410*/  IMAD.IADD R29, R10, 0x1, R11 ;  /* 0x000000010a1d7824 */ /* 0x002fcc00078e020b */
[----:B------:R-:W2:Y:S02]  /*0420*/  I2F.F64.U32 R22, R29 ;  /* 0x0000001d00167312 */ /* 0x000ea40000201800 */
[----:B--2---:R-:W-:Y:S01]  /*0430*/  DFMA R14, R22, R14, R18 ;  /* 0x0000000e160e722b */ /* 0x004fe20000000012 */
[----:B------:R-:W2:Y:S05]  /*0440*/  LDG.E.64.CONSTANT R18, desc[UR10][R8.64] ;  /* 0x0000000a08127981 */ /* 0x000eaa000c1e9b00 */
[----:B-----5:R-:W-:Y:S08]  /*0450*/  POPC R16, R16 ;  /* 0x0000001000107309 */ /* 0x020ff00000000000 */
[----:B------:R-:W1:Y:S01]  /*0460*/  POPC R17, R17 ;  /* 0x0000001100117309 */ /* 0x000e620000000000 */
[----:B------:R-:W-:Y:S01]  /*0470*/  IADD3 R22, P0, PT, R12, R25, RZ ;  /* 0x000000190c167210 */ /* 0x000fe20007f1e0ff */
[----:B-1----:R-:W-:-:S06]  /*0480*/  IMAD.IADD R16, R16, 0x1, R17 ;  /* 0x0000000110107824 */ /* 0x002fcc00078e0211 */
[----:B------:R1:W3:Y:S01]  /*0490*/  I2F.F64.U32 R10, R16 ;  /* 0x00000010000a7312 */ /* 0x0002e20000201800 */
[----:B------:R-:W-:Y:S01]  /*04a0*/  IMAD.X R23, R13, 0x1, R24, P0 ;  /* 0x000000010d177824 */ /* 0x000fe200000e0618 */
[----:B0-----:R-:W-:-:S04]  /*04b0*/  IADD3 R12, P0, PT, R22, R25, RZ ;  /* 0x00000019160c7210 */ /* 0x001fc80007f1e0ff */
[----:B------:R-:W-:Y:S01]  /*04c0*/  IADD3.X R13, PT, PT, R23, R24, RZ, P0, !PT ;  /* 0x00000018170d7210 */ /* 0x000fe200007fe4ff */
[----:B-1----:R-:W5:Y:S01]  /*04d0*/  LDG.E.64.CONSTANT R16, desc[UR10][R8.64+0x8] ;  /* 0x0000080a08107981 */ /* 0x002f62000c1e9b00 */
[----:B---3--:R-:W-:-:S03]  /*04e0*/  DFMA R20, R10, R20, R14 ;  /* 0x000000140a14722b */ /* 0x008fc6000000000e */
[----:B------:R0:W3:Y:S01]  /*04f0*/  LDG.E.64.CONSTANT R10, desc[UR10][R22.64] ;  /* 0x0000000a160a7981 */ /* 0x0000e2000c1e9b00 */
[----:B------:R-:W-:Y:S01]  /*0500*/  IADD3 R14, P0, PT, R12, R25, RZ ;  /* 0x000000190c0e7210 */ /* 0x000fe20007f1e0ff */
[----:B----4-:R-:W-:Y:S04]  /*0510*/  POPC R26, R26 ;  /* 0x0000001a001a7309 */ /* 0x010fe80000000000 */
[----:B------:R-:W-:Y:S02]  /*0520*/  IMAD.X R15, R13, 0x1, R24, P0 ;  /* 0x000000010d0f7824 */ /* 0x000fe400000e0618 */
[----:B------:R-:W4:Y:S02]  /*0530*/  LDG.E.64.CONSTANT R12, desc[UR10][R12.64] ;  /* 0x0000000a0c0c7981 */ /* 0x000f24000c1e9b00 */
[----:B------:R-:W1:Y:S02]  /*0540*/  POPC R27, R27 ;  /* 0x0000001b001b7309 */ /* 0x000e640000000000 */
[----:B------:R-:W5:Y:S01]  /*0550*/  LDG.E.64.CONSTANT R14, desc[UR10][R14.64] ;  /* 0x0000000a0e0e7981 */ /* 0x000f62000c1e9b00 */
[----:B-1----:R-:W-:-:S05]  /*0560*/  IMAD.IADD R29, R26, 0x1, R27 ;  /* 0x000000011a1d7824 */ /* 0x002fca00078e021b */
[----:B0-----:R-:W2:Y:S02]  /*0570*/  I2F.F64.U32 R22, R29 ;  /* 0x0000001d00167312 */ /* 0x001ea40000201800 */
[----:B--2---:R-:W-:Y:S01]  /*0580*/  DFMA R18, R22, R18, R20 ;  /* 0x000000121612722b */ /* 0x004fe20000000014 */
[----:B------:R-:W2:Y:S04]  /*0590*/  LDG.E.64.CONSTANT R20, desc[UR10][R8.64+0x10] ;  /* 0x0000100a08147981 */ /* 0x000ea8000c1e9b00 */
[----:B------:R0:W2:Y:S01]  /*05a0*/  LDG.E.64.CONSTANT R22, desc[UR10][R8.64+0x18] ;  /* 0x0000180a08167981 */ /* 0x0000a2000c1e9b00 */
[----:B------:R-:W-:Y:S01]  /*05b0*/  UIADD3 UR9, UPT, UPT, UR9, 0x8, URZ ;  /* 0x0000000809097890 */ /* 0x000fe2000fffe0ff */
[----:B---3--:R-:W-:Y:S08]  /*05c0*/  POPC R10, R10 ;  /* 0x0000000a000a7309 */ /* 0x008ff00000000000 */
[----:B------:R-:W1:Y:S08]  /*05d0*/  POPC R11, R11 ;  /* 0x0000000b000b7309 */ /* 0x000e700000000000 */
[----:B----4-:R-:W-:Y:S08]  /*05e0*/  POPC R12, R12 ;  /* 0x0000000c000c7309 */ /* 0x010ff00000000000 */
[----:B------:R-:W3:Y:S01]  /*05f0*/  POPC R13, R13 ;  /* 0x0000000d000d7309 */ /* 0x000ee20000000000 */
[----:B-1----:R-:W-:-:S07]  /*0600*/  IMAD.IADD R26, R10, 0x1, R11 ;  /* 0x000000010a1a7824 */ /* 0x002fce00078e020b */
[----:B-----5:R-:W-:Y:S08]  /*0610*/  POPC R14, R14 ;  /* 0x0000000e000e7309 */ /* 0x020ff00000000000 */
[----:B------:R-:W1:Y:S01]  /*0620*/  POPC R15, R15 ;  /* 0x0000000f000f7309 */ /* 0x000e620000000000 */
[----:B---3--:R-:W-:-:S07]  /*0630*/  IADD3 R29, PT, PT, R12, R13, RZ ;  /* 0x0000000d0c1d7210 */ /* 0x008fce0007ffe0ff */
[----:B------:R-:W3:Y:S08]  /*0640*/  I2F.F64.U32 R26, R26 ;  /* 0x0000001a001a7312 */ /* 0x000ef00000201800 */
[----:B------:R-:W2:Y:S01]  /*0650*/  I2F.F64.U32 R10, R29 ;  /* 0x0000001d000a7312 */ /* 0x000ea20000201800 */
[----:B-1----:R-:W-:Y:S01]  /*0660*/  IMAD.IADD R14, R14, 0x1, R15 ;  /* 0x000000010e0e7824 */ /* 0x002fe200078e020f */
[----:B---3--:R-:W-:-:S06]  /*0670*/  DFMA R18, R26, R16, R18 ;  /* 0x000000101a12722b */ /* 0x008fcc0000000012 */
[----:B------:R-:W1:Y:S01]  /*0680*/  I2F.F64.U32 R16, R14 ;  /* 0x0000000e00107312 */ /* 0x000e620000201800 */
[----:B------:R-:W-:Y:S01]  /*0690*/  UISETP.NE.AND UP1, UPT, UR9, URZ, UPT ;  /* 0x000000ff0900728c */ /* 0x000fe2000bf25270 */
[----:B------:R-:W-:Y:S02]  /*06a0*/  LEA R28, P0, R0, R28, 0x6 ;  /* 0x0000001c001c7211 */ /* 0x000fe400078030ff */
[----:B0-----:R-:W-:-:S03]  /*06b0*/  IADD3 R8, P1, PT, R8, 0x40, RZ ;  /* 0x0000004008087810 */ /* 0x001fc60007f3e0ff */
[----:B------:R-:W-:Y:S02]  /*06c0*/  IMAD.X R5, R5, 0x1, R4, P0 ;  /* 0x0000000105057824 */ /* 0x000fe400000e0604 */
[----:B------:R-:W-:Y:S01]  /*06d0*/  IMAD.X R9, RZ, RZ, R9, P1 ;  /* 0x000000ffff097224 */ /* 0x000fe200008e0609 */
[----:B--2---:R-:W-:-:S08]  /*06e0*/  DFMA R10, R10, R20, R18 ;  /* 0x000000140a0a722b */ /* 0x004fd00000000012 */
[----:B-1----:R-:W-:Y:S01]  /*06f0*/  DFMA R12, R16, R22, R10 ;  /* 0x00000016100c722b */ /* 0x002fe2000000000a */
[----:B------:R-:W-:Y:S10]  /*0700*/  BRA.U UP1, `(.L_x_129) ;  /* 0xfffffff901c87547 */ /* 0x000ff4000b83ffff */
.L_x_128:
[----:B------:R-:W-:Y:S05]  /*0710*/  BRA.U !UP0, `(.L_x_127) ;  /* 0x0000000508807547 */ /* 0x000fea000b800000 */
[----:B------:R-:W-:Y:S02]  /*0720*/  UISETP.GE.U32.AND UP0, UPT, UR7, 0x4, UPT ;  /* 0x000000040700788c */ /* 0x000fe4000bf06070 */
[----:B------:R-:W-:-:S04]  /*0730*/  ULOP3.LUT UR5, UR6, 0x3, URZ, 0xc0, !UPT ;  /* 0x0000000306057892 */ /* 0x000fc8000f8ec0ff */
[----:B------:R-:W-:-:S03]  /*0740*/  UISETP.NE.AND UP1, UPT, UR5, URZ, UPT ;  /* 0x000000ff0500728c */ /* 0x000fc6000bf25270 */
[----:B------:R-:W-:Y:S08]  /*0750*/  BRA.U !UP0, `(.L_x_130) ;  /* 0x0000000108b07547 */ /* 0x000ff0000b800000 */
[----:B------:R-:W0:Y:S01]  /*0760*/  LDCU.64 UR8, c[0x0][0x380] ;  /* 0x00007000ff0877ac */ /* 0x000e220008000a00 */
[----:B------:R-:W-:Y:S01]  /*0770*/  IMAD.WIDE.U32 R4, R2, R0, R6 ;  /* 0x0000000002047225 */ /* 0x000fe200078e0006 */
[----:B------:R-:W-:Y:S01]  /*0780*/  SHF.L.U32 R17, R0, 0x3, RZ ;  /* 0x0000000300117819 */ /* 0x000fe200000006ff */
[----:B------:R-:W1:Y:S02]  /*0790*/  LDC.64 R24, c[0x0][0x388] ;  /* 0x0000e200ff187b82 */ /* 0x000e640000000a00 */
[----:B------:R-:W-:Y:S01]  /*07a0*/  IMAD R5, R2, R3, R5 ;  /* 0x0000000302057224 */ /* 0x000fe200078e0205 */
[----:B0-----:R-:W-:-:S04]  /*07b0*/  LEA R26, P0, R4, UR8, 0x3 ;  /* 0x00000008041a7c11 */ /* 0x001fc8000f8018ff */
[----:B------:R-:W-:Y:S02]  /*07c0*/  LEA.HI.X R27, R4, UR9, R5, 0x3, P0 ;  /* 0x00000009041b7c11 */ /* 0x000fe400080f1c05 */
[-C--:B------:R-:W-:Y:S02]  /*07d0*/  IADD3 R22, P1, PT, R26, R17.reuse, RZ ;  /* 0x000000111a167210 */ /* 0x080fe40007f3e0ff */
[----:B------:R-:W-:Y:S02]  /*07e0*/  SHF.L.U64.HI R5, R0, 0x3, R3 ;  /* 0x0000000300057819 */ /* 0x000fe40000010203 */
[----:B------:R-:W-:-:S03]  /*07f0*/  IADD3 R18, P0, PT, R22, R17, RZ ;  /* 0x0000001116127210 */ /* 0x000fc60007f1e0ff */
[--C-:B------:R-:W-:Y:S02]  /*0800*/  IMAD.X R23, R27, 0x1, R5.reuse, P1 ;  /* 0x000000011b177824 */ /* 0x100fe400008e0605 */
[----:B------:R-:W2:Y:S01]  /*0810*/  LDG.E.64.CONSTANT R26, desc[UR10][R26.64] ;  /* 0x0000000a1a1a7981 */ /* 0x000ea2000c1e9b00 */
[----:B------:R-:W-:Y:S01]  /*0820*/  IADD3 R16, P1, PT, R18, R17, RZ ;  /* 0x0000001112107210 */ /* 0x000fe20007f3e0ff */
[----:B------:R-:W-:Y:S02]  /*0830*/  IMAD.X R19, R23, 0x1, R5, P0 ;  /* 0x0000000117137824 */ /* 0x000fe400000e0605 */
[----:B------:R-:W3:Y:S03]  /*0840*/  LDG.E.64.CONSTANT R20, desc[UR10][R22.64] ;  /* 0x0000000a16147981 */ /* 0x000ee6000c1e9b00 */
[----:B------:R-:W-:Y:S02]  /*0850*/  IADD3.X R17, PT, PT, R19, R5, RZ, P1, !PT ;  /* 0x0000000513117210 */ /* 0x000fe40000ffe4ff */
[----:B------:R-:W4:Y:S04]  /*0860*/  LDG.E.64.CONSTANT R18, desc[UR10][R18.64] ;  /* 0x0000000a12127981 */ /* 0x000f28000c1e9b00 */
[----:B------:R-:W5:Y:S01]  /*0870*/  LDG.E.64.CONSTANT R16, desc[UR10][R16.64] ;  /* 0x0000000a10107981 */ /* 0x000f62000c1e9b00 */
[----:B-1----:R-:W-:-:S05]  /*0880*/  IMAD.WIDE.U32 R24, R2, 0x8, R24 ;  /* 0x0000000802187825 */ /* 0x002fca00078e0018 */
[----:B------:R-:W5:Y:S04]  /*0890*/  LDG.E.64.CONSTANT R4, desc[UR10][R24.64] ;  /* 0x0000000a18047981 */ /* 0x000f68000c1e9b00 */
[----:B------:R-:W5:Y:S04]  /*08a0*/  LDG.E.64.CONSTANT R8, desc[UR10][R24.64+0x8] ;  /* 0x0000080a18087981 */ /* 0x000f68000c1e9b00 */
[----:B------:R-:W5:Y:S04]  /*08b0*/  LDG.E.64.CONSTANT R10, desc[UR10][R24.64+0x10] ;  /* 0x0000100a180a7981 */ /* 0x000f68000c1e9b00 */
[----:B------:R0:W5:Y:S01]  /*08c0*/  LDG.E.64.CONSTANT R14, desc[UR10][R24.64+0x18] ;  /* 0x0000180a180e7981 */ /* 0x000162000c1e9b00 */
[----:B------:R-:W-:Y:S01]  /*08d0*/  VIADD R2, R2, 0x4 ;  /* 0x0000000402027836 */ /* 0x000fe20000000000 */
[----:B--2---:R-:W-:Y:S08]  /*08e0*/  POPC R26, R26 ;  /* 0x0000001a001a7309 */ /* 0x004ff00000000000 */
[----:B------:R-:W1:Y:S08]  /*08f0*/  POPC R27, R27 ;  /* 0x0000001b001b7309 */ /* 0x000e700000000000 */
[----:B---3--:R-:W-:Y:S08]  /*0900*/  POPC R20, R20 ;  /* 0x0000001400147309 */ /* 0x008ff00000000000 */
[----:B------:R-:W0:Y:S01]  /*0910*/  POPC R21, R21 ;  /* 0x0000001500157309 */ /* 0x000e220000000000 */
[----:B-1----:R-:W-:-:S07]  /*0920*/  IMAD.IADD R28, R26, 0x1, R27 ;  /* 0x000000011a1c7824 */ /* 0x002fce00078e021b */
[----:B----4-:R-:W-:Y:S08]  /*0930*/  POPC R18, R18 ;  /* 0x0000001200127309 */ /* 0x010ff00000000000 */
[----:B------:R-:W1:Y:S01]  /*0940*/  POPC R19, R19 ;  /* 0x0000001300137309 */ /* 0x000e620000000000 */
[----:B0-----:R-:W-:-:S07]  /*0950*/  IMAD.IADD R24, R20, 0x1, R21 ;  /* 0x0000000114187824 */ /* 0x001fce00078e0215 */
[----:B------:R-:W0:Y:S08]  /*0960*/  I2F.F64.U32 R22, R28 ;  /* 0x0000001c00167312 */ /* 0x000e300000201800 */
[----:B-----5:R-:W-:Y:S01]  /*0970*/  POPC R16, R16 ;  /* 0x0000001000107309 */ /* 0x020fe20000000000 */
[----:B-1----:R-:W-:-:S07]  /*0980*/  IADD3 R26, PT, PT, R18, R19, RZ ;  /* 0x00000013121a7210 */ /* 0x002fce0007ffe0ff */
[----:B------:R-:W1:Y:S01]  /*0990*/  POPC R17, R17 ;  /* 0x0000001100117309 */ /* 0x000e620000000000 */
[----:B0-----:R-:W-:-:S07]  /*09a0*/  DFMA R22, R22, R4, R12 ;  /* 0x000000041616722b */ /* 0x001fce000000000c */
[----:B------:R-:W0:Y:S08]  /*09b0*/  I2F.F64.U32 R24, R24 ;  /* 0x0000001800187312 */ /* 0x000e300000201800 */
[----:B------:R-:W2:Y:S01]  /*09c0*/  I2F.F64.U32 R4, R26 ;  /* 0x0000001a00047312 */ /* 0x000ea20000201800 */
[----:B-1----:R-:W-:Y:S01]  /*09d0*/  IMAD.IADD R18, R16, 0x1, R17 ;  /* 0x0000000110127824 */ /* 0x002fe200078e0211 */
[----:B0-----:R-:W-:-:S06]  /*09e0*/  DFMA R8, R24, R8, R22 ;  /* 0x000000081808722b */ /* 0x001fcc0000000016 */
[----:B------:R-:W0:Y:S02]  /*09f0*/  I2F.F64.U32 R12, R18 ;  /* 0x00000012000c7312 */ /* 0x000e240000201800 */
[----:B--2---:R-:W-:-:S08]  /*0a00*/  DFMA R4, R4, R10, R8 ;  /* 0x0000000a0404722b */ /* 0x004fd00000000008 */
[----:B0-----:R-:W-:-:S11]  /*0a10*/  DFMA R12, R12, R14, R4 ;  /* 0x0000000e0c0c722b */ /* 0x001fd60000000004 */
.L_x_130:
[----:B------:R-:W-:Y:S05]  /*0a20*/  BRA.U !UP1, `(.L_x_127) ;  /* 0x0000000109bc7547 */ /* 0x000fea000b800000 */
[----:B------:R-:W-:Y:S02]  /*0a30*/  UISETP.NE.AND UP0, UPT, UR5, 0x1, UPT ;  /* 0x000000010500788c */ /* 0x000fe4000bf05270 */
[----:B------:R-:W-:-:S04]  /*0a40*/  ULOP3.LUT UR4, UR6, 0x1, URZ, 0xc0, !UPT ;  /* 0x0000000106047892 */ /* 0x000fc8000f8ec0ff */
[----:B------:R-:W-:-:S03]  /*0a50*/  UISETP.NE.U32.AND UP1, UPT, UR4, 0x1, UPT ;  /* 0x000000010400788c */ /* 0x000fc6000bf25070 */
[----:B------:R-:W-:Y:S08]  /*0a60*/  BRA.U !UP0, `(.L_x_131) ;  /* 0x0000000108687547 */ /* 0x000ff0000b800000 */
[----:B------:R-:W0:Y:S01]  /*0a70*/  LDCU.64 UR4, c[0x0][0x380] ;  /* 0x00007000ff0477ac */ /* 0x000e220008000a00 */
[----:B------:R-:W-:Y:S01]  /*0a80*/  MOV R4, R6 ;  /* 0x0000000600047202 */ /* 0x000fe20000000f00 */
[----:B------:R-:W-:-:S04]  /*0a90*/  IMAD.MOV.U32 R5, RZ, RZ, R7 ;  /* 0x000000ffff057224 */ /* 0x000fc800078e0007 */
[----:B------:R-:W-:-:S04]  /*0aa0*/  IMAD.WIDE.U32 R4, R2, R0, R4 ;  /* 0x0000000002047225 */ /* 0x000fc800078e0004 */
[----:B------:R-:W-:Y:S01]  /*0ab0*/  IMAD R5, R2, R3, R5 ;  /* 0x0000000302057224 */ /* 0x000fe200078e0205 */
[----:B0-----:R-:W-:-:S04]  /*0ac0*/  LEA R14, P0, R4, UR4, 0x3 ;  /* 0x00000004040e7c11 */ /* 0x001fc8000f8018ff */
[----:B------:R-:W-:Y:S02]  /*0ad0*/  LEA.HI.X R15, R4, UR5, R5, 0x3, P0 ;  /* 0x00000005040f7c11 */ /* 0x000fe400080f1c05 */
[C---:B------:R-:W-:Y:S01]  /*0ae0*/  LEA R10, P0, R0.reuse, R14, 0x3 ;  /* 0x0000000e000a7211 */ /* 0x040fe200078018ff */
[----:B------:R-:W0:Y:S02]  /*0af0*/  LDC.64 R4, c[0x0][0x388] ;  /* 0x0000e200ff047b82 */ /* 0x000e240000000a00 */
[----:B------:R-:W2:Y:S01]  /*0b00*/  LDG.E.64.CONSTANT R20, desc[UR10][R14.64] ;  /* 0x0000000a0e147981 */ /* 0x000ea2000c1e9b00 */
[----:B------:R-:W-:-:S05]  /*0b10*/  LEA.HI.X R11, R0, R15, R3, 0x3, P0 ;  /* 0x0000000f000b7211 */ /* 0x000fca00000f1c03 */
[----:B------:R-:W3:Y:S01]  /*0b20*/  LDG.E.64.CONSTANT R22, desc[UR10][R10.64] ;  /* 0x0000000a0a167981 */ /* 0x000ee2000c1e9b00 */
[----:B0-----:R-:W-:-:S05]  /*0b30*/  IMAD.WIDE.U32 R16, R2, 0x8, R4 ;  /* 0x0000000802107825 */ /* 0x001fca00078e0004 */
[----:B------:R-:W4:Y:S04]  /*0b40*/  LDG.E.64.CONSTANT R8, desc[UR10][R16.64] ;  /* 0x0000000a10087981 */ /* 0x000f28000c1e9b00 */
[----:B------:R-:W5:Y:S01]  /*0b50*/  LDG.E.64.CONSTANT R4, desc[UR10][R16.64+0x8] ;  /* 0x0000080a10047981 */ /* 0x000f62000c1e9b00 */
[----:B------:R-:W-:Y:S01]  /*0b60*/  VIADD R2, R2, 0x2 ;  /* 0x0000000202027836 */ /* 0x000fe20000000000 */
[----:B--2---:R-:W-:Y:S08]  /*0b70*/  POPC R20, R20 ;  /* 0x0000001400147309 */ /* 0x004ff00000000000 */
[----:B------:R-:W0:Y:S08]  /*0b80*/  POPC R21, R21 ;  /* 0x0000001500157309 */ /* 0x000e300000000000 */
[----:B---3--:R-:W-:Y:S01]  /*0b90*/  POPC R18, R22 ;  /* 0x0000001600127309 */ /* 0x008fe20000000000 */
[----:B0-----:R-:W-:-:S07]  /*0ba0*/  IMAD.IADD R14, R20, 0x1, R21 ;  /* 0x00000001140e7824 */ /* 0x001fce00078e0215 */
[----:B------:R-:W0:Y:S08]  /*0bb0*/  POPC R19, R23 ;  /* 0x0000001700137309 */ /* 0x000e300000000000 */
[----:B------:R-:W4:Y:S01]  /*0bc0*/  I2F.F64.U32 R14, R14 ;  /* 0x0000000e000e7312 */ /* 0x000f220000201800 */
[----:B0-----:R-:W-:-:S07]  /*0bd0*/  IADD3 R18, PT, PT, R18, R19, RZ ;  /* 0x0000001312127210 */ /* 0x001fce0007ffe0ff */
[----:B------:R-:W5:Y:S01]  /*0be0*/  I2F.F64.U32 R10, R18 ;  /* 0x00000012000a7312 */ /* 0x000f620000201800 */
[----:B----4-:R-:W-:-:S08]  /*0bf0*/  DFMA R8, R14, R8, R12 ;  /* 0x000000080e08722b */ /* 0x010fd0000000000c */
[----:B-----5:R-:W-:-:S11]  /*0c00*/  DFMA R12, R4, R10, R8 ;  /* 0x0000000a040c722b */ /* 0x020fd60000000008 */
.L_x_131:
[----:B------:R-:W-:Y:S05]  /*0c10*/  BRA.U UP1, `(.L_x_127) ;  /* 0x0000000101407547 */ /* 0x000fea000b800000 */
[----:B------:R-:W0:Y:S01]  /*0c20*/  LDCU.64 UR4, c[0x0][0x380] ;  /* 0x00007000ff0477ac */ /* 0x000e220008000a00 */
[----:B------:R-:W-:Y:S01]  /*0c30*/  MOV R5, R7 ;  /* 0x0000000700057202 */ /* 0x000fe20000000f00 */
[----:B------:R-:W-:-:S04]  /*0c40*/  IMAD.MOV.U32 R4, RZ, RZ, R6 ;  /* 0x000000ffff047224 */ /* 0x000fc800078e0006 */
[----:B------:R-:W-:-:S04]  /*0c50*/  IMAD.WIDE.U32 R4, R2, R0, R4 ;  /* 0x0000000002047225 */ /* 0x000fc800078e0004 */
[----:B------:R-:W-:Y:S01]  /*0c60*/  IMAD R3, R2, R3, R5 ;  /* 0x0000000302037224 */ /* 0x000fe200078e0205 */
[----:B0-----:R-:W-:-:S04]  /*0c70*/  LEA R8, P0, R4, UR4, 0x3 ;  /* 0x0000000404087c11 */ /* 0x001fc8000f8018ff */
[----:B------:R-:W-:Y:S02]  /*0c80*/  LEA.HI.X R9, R4, UR5, R3, 0x3, P0 ;  /* 0x0000000504097c11 */ /* 0x000fe400080f1c03 */
[----:B------:R-:W0:Y:S04]  /*0c90*/  LDC.64 R4, c[0x0][0x388] ;  /* 0x0000e200ff047b82 */ /* 0x000e280000000a00 */
[----:B------:R-:W2:Y:S01]  /*0ca0*/  LDG.E.64.CONSTANT R8, desc[UR10][R8.64] ;  /* 0x0000000a08087981 */ /* 0x000ea2000c1e9b00 */
[----:B0-----:R-:W-:-:S06]  /*0cb0*/  IMAD.WIDE.U32 R4, R2, 0x8, R4 ;  /* 0x0000000802047825 */ /* 0x001fcc00078e0004 */
[----:B------:R-:W3:Y:S01]  /*0cc0*/  LDG.E.64.CONSTANT R4, desc[UR10][R4.64] ;  /* 0x0000000a04047981 */ /* 0x000ee2000c1e9b00 */
[----:B--2---:R-:W-:Y:S08]  /*0cd0*/  POPC R0, R8 ;  /* 0x0000000800007309 */ /* 0x004ff00000000000 */
[----:B------:R-:W0:Y:S02]  /*0ce0*/  POPC R3, R9 ;  /* 0x0000000900037309 */ /* 0x000e240000000000 */
[----:B0-----:R-:W-:-:S06]  /*0cf0*/  IMAD.IADD R3, R0, 0x1, R3 ;  /* 0x0000000100037824 */ /* 0x001fcc00078e0203 */
[----:B------:R-:W3:Y:S02]  /*0d00*/  I2F.F64.U32 R2, R3 ;  /* 0x0000000300027312 */ /* 0x000ee40000201800 */
[----:B---3--:R-:W-:-:S11]  /*0d10*/  DFMA R12, R2, R4, R12 ;  /* 0x00000004020c722b */ /* 0x008fd6000000000c */
.L_x_127:
[----:B------:R-:W0:Y:S02]  /*0d20*/  LDC.64 R2, c[0x0][0x398] ;  /* 0x0000e600ff027b82 */ /* 0x000e240000000a00 */
[----:B0-----:R-:W-:-:S05]  /*0d30*/  IMAD.WIDE R6, R6, 0x8, R2 ;  /* 0x0000000806067825 */ /* 0x001fca00078e0202 */
[----:B------:R-:W-:Y:S01]  /*0d40*/  STG.E.64 desc[UR10][R6.64], R12 ;  /* 0x0000000c06007986 */ /* 0x000fe2000c101b0a */
[----:B------:R-:W-:Y:S05]  /*0d50*/  EXIT ;  /* 0x000000000000794d */ /* 0x000fea0003800000 */
.L_x_132:
        /* <DEDUP_REMOVED lines=10> */
.L_x_167:


//--------------------- .text.pack_bits_all_ballot_multi_kernel --------------------------
	.section	.text.pack_bits_all_ballot_multi_kernel,"ax",@progbits
	.align	128
        .global         pack_bits_all_ballot_multi_kernel
        .type           pack_bits_all_ballot_multi_kernel,@function
        .size           pack_bits_all_ballot_multi_kernel,(.L_x_168 - pack_bits_all_ballot_multi_kernel)
        .other          pack_bits_all_ballot_multi_kernel,@"STO_CUDA_ENTRY STV_DEFAULT"
pack_bits_all_ballot_multi_kernel:
.text.pack_bits_all_ballot_multi_kernel:
[----:B------:R-:W-:Y:S08]  /*0000*/  LDC R1, c[0x0][0x37c] ;  /* 0x0000df00ff017b82 */ /* 0x000ff00000000800 */
[----:B------:R-:W0:Y:S08]  /*0010*/  S2UR UR5, SR_CTAID.Y ;  /* 0x00000000000579c3 */ /* 0x000e300000002600 */
[----:B------:R-:W0:Y:S02]  /*0020*/  LDC R0, c[0x0][0x390] ;  /* 0x0000e400ff007b82 */ /* 0x000e240000000800 */
[----:B0-----:R-:W-:-:S13]  /*0030*/  ISETP.LE.AND P0, PT, R0, UR5, PT ;  /* 0x0000000500007c0c */ /* 0x001fda000bf03270 */
[----:B------:R-:W-:Y:S05]  /*0040*/  @P0 EXIT ;  /* 0x000000000000094d */ /* 0x000fea0003800000 */
[----:B------:R-:W0:Y:S01]  /*0050*/  S2R R3, SR_TID.X ;  /* 0x0000000000037919 */ /* 0x000e220000002100 */
[----:B------:R-:W1:Y:S01]  /*0060*/  LDCU UR4, c[0x0][0x360] ;  /* 0x00006c00ff0477ac */ /* 0x000e620008000800 */
[----:B------:R-:W2:Y:S01]  /*0070*/  LDC R9, c[0x0][0x394] ;  /* 0x0000e500ff097b82 */ /* 0x000ea20000000800 */
[----:B------:R-:W3:Y:S01]  /*0080*/  S2R R5, SR_CTAID.X ;  /* 0x0000000000057919 */ /* 0x000ee20000002500 */
[----:B-1----:R-:W-:Y:S01]  /*0090*/  USHF.R.U32.HI UR4, URZ, 0x5, UR4 ;  /* 0x00000005ff047899 */ /* 0x002fe20008011604 */
[----:B0-----:R-:W-:-:S05]  /*00a0*/  SHF.R.U32.HI R2, RZ, 0x5, R3 ;  /* 0x00000005ff027819 */ /* 0x001fca0000011603 */
[----:B---3--:R-:W-:-:S05]  /*00b0*/  IMAD R2, R5, UR4, R2 ;  /* 0x0000000405027c24 */ /* 0x008fca000f8e0202 */
[----:B--2---:R-:W-:-:S13]  /*00c0*/  ISETP.GE.AND P0, PT, R2, R9, PT ;  /* 0x000000090200720c */ /* 0x004fda0003f06270 */
[----:B------:R-:W-:Y:S05]  /*00d0*/  @P0 EXIT ;  /* 0x000000000000094d */ /* 0x000fea0003800000 */
[----:B------:R-:W0:Y:S01]  /*00e0*/  LDCU.128 UR8, c[0x0][0x380] ;  /* 0x00007000ff0877ac */ /* 0x000e220008000c00 */
[----:B------:R-:W-:Y:S01]  /*00f0*/  IMAD.WIDE.U32 R4, R2, 0x40, RZ ;  /* 0x0000004002047825 */ /* 0x000fe200078e00ff */
[----:B------:R-:W-:Y:S01]  /*0100*/  LOP3.LUT R0, R3, 0x1f, RZ, 0xc0, !PT ;  /* 0x0000001f03007812 */ /* 0x000fe200078ec0ff */
[----:B------:R-:W-:Y:S01]  /*0110*/  BSSY.RECONVERGENT B0, `(.L_x_133) ;  /* 0x0000017000007945 */ /* 0x000fe20003800200 */
[----:B------:R-:W1:Y:S01]  /*0120*/  LDCU.64 UR6, c[0x0][0x358] ;  /* 0x00006b00ff0677ac */ /* 0x000e620008000a00 */
[----:B------:R-:W-:Y:S02]  /*0130*/  LOP3.LUT R7, R4, 0x1f, R3, 0xf8, !PT ;  /* 0x0000001f04077812 */ /* 0x000fe400078ef803 */
[----:B------:R-:W-:Y:S02]  /*0140*/  ISETP.NE.AND P4, PT, R0, RZ, PT ;  /* 0x000000ff0000720c */ /* 0x000fe40003f85270 */
[C---:B------:R-:W-:Y:S02]  /*0150*/  IADD3 R4, P0, PT, R7.reuse, 0x20, RZ ;  /* 0x0000002007047810 */ /* 0x040fe40007f1e0ff */
[----:B0-----:R-:W-:-:S02]  /*0160*/  ISETP.GE.U32.AND P2, PT, R7, UR10, PT ;  /* 0x0000000a07007c0c */ /* 0x001fc4000bf46070 */
[----:B------:R-:W-:Y:S01]  /*0170*/  ISETP.GE.U32.AND P1, PT, R4, UR10, PT ;  /* 0x0000000a04007c0c */ /* 0x000fe2000bf26070 */
[----:B------:R-:W-:Y:S01]  /*0180*/  IMAD.X R4, RZ, RZ, R5, P0 ;  /* 0x000000ffff047224 */ /* 0x000fe200000e0605 */
[----:B------:R-:W-:Y:S02]  /*0190*/  ISETP.GE.AND.EX P2, PT, R5, UR11, PT, P2 ;  /* 0x0000000b05007c0c */ /* 0x000fe4000bf46320 */
[----:B------:R-:W-:Y:S02]  /*01a0*/  PLOP3.LUT P0, PT, PT, PT, PT, 0x8, 0x80 ;  /* 0x000000000080781c */ /* 0x000fe40003f0e170 */
[----:B------:R-:W-:Y:S02]  /*01b0*/  ISETP.GE.AND.EX P1, PT, R4, UR11, PT, P1 ;  /* 0x0000000b04007c0c */ /* 0x000fe4000bf26310 */
[----:B------:R-:W-:-:S04]  /*01c0*/  LEA R4, P3, R7, UR8, 0x3 ;  /* 0x0000000807047c11 */ /* 0x000fc8000f8618ff */
[----:B------:R-:W-:Y:S02]  /*01d0*/  LEA.HI.X R5, R7, UR9, R5, 0x3, P3 ;  /* 0x0000000907057c11 */ /* 0x000fe400098f1c05 */
[----:B------:R-:W-:Y:S01]  /*01e0*/  PLOP3.LUT P3, PT, PT, PT, PT, 0x8, 0x80 ;  /* 0x000000000080781c */ /* 0x000fe20003f6e170 */
[----:B-1----:R-:W-:-:S12]  /*01f0*/  @P2 BRA `(.L_x_134) ;  /* 0x0000000000202947 */ /* 0x002fd80003800000 */
[----:B------:R-:W2:Y:S01]  /*0200*/  LDG.E.64.CONSTANT R6, desc[UR6][R4.64] ;  /* 0x0000000604067981 */ /* 0x000ea2000c1e9b00 */
[----:B------:R-:W2:Y:S01]  /*0210*/  LDC.64 R10, c[0x0][0x398] ;  /* 0x0000e600ff0a7b82 */ /* 0x000ea20000000a00 */
[----:B------:R-:W-:Y:S02]  /*0220*/  UMOV UR4, 0x1 ;  /* 0x0000000100047882 */ /* 0x000fe40000000000 */
[----:B------:R-:W-:Y:S02]  /*0230*/  USHF.L.U32 UR8, UR4, UR5, URZ ;  /* 0x0000000504087299 */ /* 0x000fe400080006ff */
[----:B------:R-:W-:-:S04]  /*0240*/  USHF.L.U64.HI UR4, UR4, UR5, URZ ;  /* 0x0000000504047299 */ /* 0x000fc800080102ff */
[----:B--2---:R-:W-:Y:S02]  /*0250*/  LOP3.LUT P3, RZ, R10, UR8, R6, 0x80, !PT ;  /* 0x000000080aff7c12 */ /* 0x004fe4000f868006 */
[----:B------:R-:W-:-:S04]  /*0260*/  LOP3.LUT R6, R7, UR4, RZ, 0xc0, !PT ;  /* 0x0000000407067c12 */ /* 0x000fc8000f8ec0ff */
[----:B------:R-:W-:-:S13]  /*0270*/  LOP3.LUT P3, RZ, R6, R11, RZ, 0xc0, P3 ;  /* 0x0000000b06ff7212 */ /* 0x000fda000186c0ff */
.L_x_134:
[----:B------:R-:W-:Y:S05]  /*0280*/  BSYNC.RECONVERGENT B0 ;  /* 0x0000000000007941 */ /* 0x000fea0003800200 */
.L_x_133:
[----:B------:R-:W-:Y:S04]  /*0290*/  BSSY.RECONVERGENT B0, `(.L_x_135) ;  /* 0x000000a000007945 */ /* 0x000fe80003800200 */
[----:B------:R-:W-:Y:S05]  /*02a0*/  @P1 BRA `(.L_x_136) ;  /* 0x0000000000201947 */ /* 0x000fea0003800000 */
[----:B------:R-:W2:Y:S01]  /*02b0*/  LDG.E.64.CONSTANT R4, desc[UR6][R4.64+0x100] ;  /* 0x0001000604047981 */ /* 0x000ea2000c1e9b00 */
[----:B------:R-:W0:Y:S01]  /*02c0*/  LDC.64 R6, c[0x0][0x398] ;  /* 0x0000e600ff067b82 */ /* 0x000e220000000a00 */
[----:B------:R-:W-:Y:S02]  /*02d0*/  UMOV UR4, 0x1 ;  /* 0x0000000100047882 */ /* 0x000fe40000000000 */
[----:B------:R-:W-:Y:S02]  /*02e0*/  USHF.L.U64.HI UR8, UR4, UR5, URZ ;  /* 0x0000000504087299 */ /* 0x000fe400080102ff */
[----:B------:R-:W-:-:S04]  /*02f0*/  USHF.L.U32 UR4, UR4, UR5, URZ ;  /* 0x0000000504047299 */ /* 0x000fc800080006ff */
[----:B--2---:R-:W-:Y:S02]  /*0300*/  LOP3.LUT R0, R5, UR8, RZ, 0xc0, !PT ;  /* 0x0000000805007c12 */ /* 0x004fe4000f8ec0ff */
[----:B0-----:R-:W-:-:S04]  /*0310*/  LOP3.LUT P0, RZ, R6, UR4, R4, 0x80, !PT ;  /* 0x0000000406ff7c12 */ /* 0x001fc8000f808004 */
[----:B------:R-:W-:-:S13]  /*0320*/  LOP3.LUT P0, RZ, R0, R7, RZ, 0xc0, P0 ;  /* 0x0000000700ff7212 */ /* 0x000fda000000c0ff */
.L_x_136:
[----:B------:R-:W-:Y:S05]  /*0330*/  BSYNC.RECONVERGENT B0 ;  /* 0x0000000000007941 */ /* 0x000fea0003800200 */
.L_x_135:
[----:B------:R-:W-:Y:S02]  /*0340*/  VOTE.ANY R4, PT, P3 ;  /* 0x0000000000047806 */ /* 0x000fe400018e0100 */
[----:B------:R-:W-:Y:S01]  /*0350*/  VOTE.ANY R5, PT, P0 ;  /* 0x0000000000057806 */ /* 0x000fe200000e0100 */
[----:B------:R-:W-:Y:S06]  /*0360*/  @P4 EXIT ;  /* 0x000000000000494d */ /* 0x000fec0003800000 */
[----:B------:R-:W0:Y:S01]  /*0370*/  LDCU.64 UR8, c[0x0][0x3a0] ;  /* 0x00007400ff0877ac */ /* 0x000e220008000a00 */
[----:B------:R-:W-:Y:S02]  /*0380*/  IMAD.MOV.U32 R3, RZ, RZ, RZ ;  /* 0x000000ffff037224 */ /* 0x000fe400078e00ff */
[----:B------:R-:W-:-:S03]  /*0390*/  IMAD.WIDE.U32 R2, R9, UR5, R2 ;  /* 0x0000000509027c25 */ /* 0x000fc6000f8e0002 */
[----:B0-----:R-:W-:-:S04]  /*03a0*/  LEA R6, P0, R2, UR8, 0x3 ;  /* 0x0000000802067c11 */ /* 0x001fc8000f8018ff */
[----:B------:R-:W-:-:S05]  /*03b0*/  LEA.HI.X R7, R2, UR9, R3, 0x3, P0 ;  /* 0x0000000902077c11 */ /* 0x000fca00080f1c03 */
[----:B------:R-:W-:Y:S01]  /*03c0*/  STG.E.64 desc[UR6][R6.64], R4 ;  /* 0x0000000406007986 */ /* 0x000fe2000c101b06 */
[----:B------:R-:W-:Y:S05]  /*03d0*/  EXIT ;  /* 0x000000000000794d */ /* 0x000fea0003800000 */
.L_x_137:
        /* <DEDUP_REMOVED lines=10> */
.L_x_168:


//--------------------- .text.pack_bits_all_kernel --------------------------
	.section	.text.pack_bits_all_kernel,"ax",@progbits
	.align	128
        .global         pack_bits_all_kernel
        .type           pack_bits_all_kernel,@function
        .size           pack_bits_all_kernel,(.L_x_169 - pack_bits_all_kernel)
        .other          pack_bits_all_kernel,@"STO_CUDA_ENTRY STV_DEFAULT"
pack_bits_all_kernel:
.text.pack_bits_all_kernel:
[----:B------:R-:W-:Y:S01]  /*0000*/  LDC R1, c[0x0][0x37c] ;  /* 0x0000df00ff017b82 */ /* 0x000fe20000000800 */
[----:B------:R-:W0:Y:S07]  /*0010*/  S2R R3, SR_TID.X ;  /* 0x0000000000037919 */ /* 0x000e2e0000002100 */
[----:B------:R-:W0:Y:S08]  /*0020*/  S2UR UR4, SR_CTAID.X ;  /* 0x00000000000479c3 */ /* 0x000e300000002500 */
[----:B------:R-:W0:Y:S08]  /*0030*/  LDC R0, c[0x0][0x360] ;  /* 0x0000d800ff007b82 */ /* 0x000e300000000800 */
[----:B------:R-:W1:Y:S01]  /*0040*/  LDC.64 R10, c[0x0][0x390] ;  /* 0x0000e400ff0a7b82 */ /* 0x000e620000000a00 */
[----:B0-----:R-:W-:-:S02]  /*0050*/  IMAD R0, R0, UR4, R3 ;  /* 0x0000000400007c24 */ /* 0x001fc4000f8e0203 */
[----:B-1----:R-:W-:-:S05]  /*0060*/  IMAD R3, R11, R10, RZ ;  /* 0x0000000a0b037224 */ /* 0x002fca00078e02ff */
[----:B------:R-:W-:-:S13]  /*0070*/  ISETP.GE.AND P0, PT, R0, R3, PT ;  /* 0x000000030000720c */ /* 0x000fda0003f06270 */
[----:B------:R-:W-:Y:S05]  /*0080*/  @P0 EXIT ;  /* 0x000000000000094d */ /* 0x000fea0003800000 */
[----:B------:R-:W-:Y:S01]  /*0090*/  IABS R6, R11 ;  /* 0x0000000b00067213 */ /* 0x000fe20000000000 */
[----:B------:R-:W-:Y:S01]  /*00a0*/  BSSY.RECONVERGENT B0, `(.L_x_138) ;  /* 0x000009d000007945 */ /* 0x000fe20003800200 */
[----:B------:R-:W-:Y:S01]  /*00b0*/  IABS R7, R0 ;  /* 0x0000000000077213 */ /* 0x000fe20000000000 */
[----:B------:R-:W-:Y:S01]  /*00c0*/  IMAD.MOV.U32 R14, RZ, RZ, RZ ;  /* 0x000000ffff0e7224 */ /* 0x000fe200078e00ff */
[----:B------:R-:W0:Y:S01]  /*00d0*/  I2F.RP R4, R6 ;  /* 0x0000000600047306 */ /* 0x000e220000209400 */
[----:B------:R-:W-:Y:S01]  /*00e0*/  CS2R R12, SRZ ;  /* 0x00000000000c7805 */ /* 0x000fe2000001ff00 */
[----:B------:R-:W1:Y:S01]  /*00f0*/  LDCU.64 UR4, c[0x0][0x358] ;  /* 0x00006b00ff0477ac */ /* 0x000e620008000a00 */
[----:B------:R-:W2:Y:S05]  /*0100*/  LDCU.64 UR6, c[0x0][0x380] ;  /* 0x00007000ff0677ac */ /* 0x000eaa0008000a00 */
[----:B0-----:R-:W0:Y:S02]  /*0110*/  MUFU.RCP R4, R4 ;  /* 0x0000000400047308 */ /* 0x001e240000001000 */
[----:B0-----:R-:W-:-:S06]  /*0120*/  VIADD R2, R4, 0xffffffe ;  /* 0x0ffffffe04027836 */ /* 0x001fcc0000000000 */
[----:B------:R0:W3:Y:S02]  /*0130*/  F2I.FTZ.U32.TRUNC.NTZ R3, R2 ;  /* 0x0000000200037305 */ /* 0x0000e4000021f000 */
[----:B0-----:R-:W-:Y:S02]  /*0140*/  IMAD.MOV.U32 R2, RZ, RZ, RZ ;  /* 0x000000ffff027224 */ /* 0x001fe400078e00ff */
[----:B---3--:R-:W-:-:S04]  /*0150*/  IMAD.MOV R5, RZ, RZ, -R3 ;  /* 0x000000ffff057224 */ /* 0x008fc800078e0a03 */
[----:B------:R-:W-:-:S04]  /*0160*/  IMAD R5, R5, R6, RZ ;  /* 0x0000000605057224 */ /* 0x000fc800078e02ff */
[----:B------:R-:W-:Y:S01]  /*0170*/  IMAD.HI.U32 R3, R3, R5, R2 ;  /* 0x0000000503037227 */ /* 0x000fe200078e0002 */
[----:B------:R-:W-:-:S03]  /*0180*/  LOP3.LUT R2, R0, R11, RZ, 0x3c, !PT ;  /* 0x0000000b00027212 */ /* 0x000fc600078e3cff */
[----:B------:R-:W-:Y:S01]  /*0190*/  IMAD.MOV.U32 R5, RZ, RZ, R7 ;  /* 0x000000ffff057224 */ /* 0x000fe200078e0007 */
[----:B------:R-:W-:-:S03]  /*01a0*/  ISETP.GE.AND P1, PT, R2, RZ, PT ;  /* 0x000000ff0200720c */ /* 0x000fc60003f26270 */
[----:B------:R-:W-:-:S04]  /*01b0*/  IMAD.HI.U32 R10, R3, R5, RZ ;  /* 0x00000005030a7227 */ /* 0x000fc800078e00ff */
[----:B------:R-:W-:-:S04]  /*01c0*/  IMAD.MOV R3, RZ, RZ, -R10 ;  /* 0x000000ffff037224 */ /* 0x000fc800078e0a0a */
[C---:B------:R-:W-:Y:S02]  /*01d0*/  IMAD R3, R6.reuse, R3, R5 ;  /* 0x0000000306037224 */ /* 0x040fe400078e0205 */
[----:B------:R-:W0:Y:S03]  /*01e0*/  LDC.64 R4, c[0x0][0x398] ;  /* 0x0000e600ff047b82 */ /* 0x000e260000000a00 */
[----:B------:R-:W-:-:S13]  /*01f0*/  ISETP.GT.U32.AND P2, PT, R6, R3, PT ;  /* 0x000000030600720c */ /* 0x000fda0003f44070 */
[----:B------:R-:W-:Y:S02]  /*0200*/  @!P2 IMAD.IADD R3, R3, 0x1, -R6 ;  /* 0x000000010303a824 */ /* 0x000fe400078e0a06 */
[----:B------:R-:W-:Y:S01]  /*0210*/  @!P2 VIADD R10, R10, 0x1 ;  /* 0x000000010a0aa836 */ /* 0x000fe20000000000 */
[----:B------:R-:W-:Y:S02]  /*0220*/  ISETP.NE.AND P2, PT, R11, RZ, PT ;  /* 0x000000ff0b00720c */ /* 0x000fe40003f45270 */
[----:B------:R-:W-:Y:S02]  /*0230*/  ISETP.GE.U32.AND P0, PT, R3, R6, PT ;  /* 0x000000060300720c */ /* 0x000fe40003f06070 */
[----:B------:R-:W3:Y:S11]  /*0240*/  LDC.64 R2, c[0x0][0x388] ;  /* 0x0000e200ff027b82 */ /* 0x000ef60000000a00 */
[----:B------:R-:W-:-:S04]  /*0250*/  @P0 VIADD R10, R10, 0x1 ;  /* 0x000000010a0a0836 */ /* 0x000fc80000000000 */
[----:B------:R-:W-:Y:S01]  /*0260*/  @!P1 IMAD.MOV R10, RZ, RZ, -R10 ;  /* 0x000000ffff0a9224 */ /* 0x000fe200078e0a0a */
[----:B------:R-:W-:-:S05]  /*0270*/  @!P2 LOP3.LUT R10, RZ, R11, RZ, 0x33, !PT ;  /* 0x0000000bff0aa212 */ /* 0x000fca00078e33ff */
[----:B------:R-:W-:-:S04]  /*0280*/  IMAD.MOV R6, RZ, RZ, -R10 ;  /* 0x000000ffff067224 */ /* 0x000fc800078e0a0a */
[----:B012---:R-:W-:-:S07]  /*0290*/  IMAD R11, R11, R6, R0 ;  /* 0x000000060b0b7224 */ /* 0x007fce00078e0200 */
.L_x_140:
[----:B------:R-:W-:Y:S02]  /*02a0*/  IMAD.MOV.U32 R6, RZ, RZ, R12 ;  /* 0x000000ffff067224 */ /* 0x000fe400078e000c */
[----:B------:R-:W-:Y:S02]  /*02b0*/  IMAD.MOV.U32 R7, RZ, RZ, RZ ;  /* 0x000000ffff077224 */ /* 0x000fe400078e00ff */
[----:B------:R-:W-:-:S03]  /*02c0*/  IMAD.WIDE R8, R11, 0x40, R6 ;  /* 0x000000400b087825 */ /* 0x000fc600078e0206 */
[----:B---3--:R-:W-:-:S04]  /*02d0*/  ISETP.GE.U32.AND P0, PT, R8, R2, PT ;  /* 0x000000020800720c */ /* 0x008fc80003f06070 */
[----:B------:R-:W-:-:S13]  /*02e0*/  ISETP.GE.AND.EX P0, PT, R9, R3, PT, P0 ;  /* 0x000000030900720c */ /* 0x000fda0003f06300 */
[----:B------:R-:W-:Y:S05]  /*02f0*/  @P0 BRA `(.L_x_139) ;  /* 0x0000000400dc0947 */ /* 0x000fea0003800000 */
[----:B------:R-:W-:-:S04]  /*0300*/  LEA R6, P0, R8, UR6, 0x3 ;  /* 0x0000000608067c11 */ /* 0x000fc8000f8018ff */
[----:B------:R-:W-:-:S05]  /*0310*/  LEA.HI.X R7, R8, UR7, R9, 0x3, P0 ;  /* 0x0000000708077c11 */ /* 0x000fca00080f1c09 */
[----:B------:R-:W2:Y:S01]  /*0320*/  LDG.E.64.CONSTANT R16, desc[UR4][R6.64] ;  /* 0x0000000406107981 */ /* 0x000ea2000c1e9b00 */
[----:B------:R-:W-:-:S04]  /*0330*/  IADD3 R15, P1, PT, R8, 0x1, RZ ;  /* 0x00000001080f7810 */ /* 0x000fc80007f3e0ff */
[----:B------:R-:W-:Y:S02]  /*0340*/  ISETP.GE.U32.AND P0, PT, R15, R2, PT ;  /* 0x000000020f00720c */ /* 0x000fe40003f06070 */
[----:B--2---:R-:W-:Y:S01]  /*0350*/  LOP3.LUT R19, R16, R4, RZ, 0xc0, !PT ;  /* 0x0000000410137212 */ /* 0x004fe200078ec0ff */
[----:B------:R-:W-:Y:S01]  /*0360*/  IMAD.X R16, RZ, RZ, R9, P1 ;  /* 0x000000ffff107224 */ /* 0x000fe200008e0609 */
[----:B------:R-:W-:-:S04]  /*0370*/  LOP3.LUT R17, R17, R5, RZ, 0xc0, !PT ;  /* 0x0000000511117212 */ /* 0x000fc800078ec0ff */
[----:B------:R-:W-:Y:S02]  /*0380*/  ISETP.GE.AND.EX P0, PT, R16, R3, PT, P0 ;  /* 0x000000031000720c */ /* 0x000fe40003f06300 */
[----:B------:R-:W-:-:S04]  /*0390*/  SHF.R.U64 R17, R19, R10, R17 ;  /* 0x0000000a13117219 */ /* 0x000fc80000001211 */
[----:B------:R-:W-:-:S04]  /*03a0*/  LOP3.LUT R17, R17, 0x1, RZ, 0xc0, !PT ;  /* 0x0000000111117812 */ /* 0x000fc800078ec0ff */
[CC--:B------:R-:W-:Y:S02]  /*03b0*/  SHF.L.U32 R15, R17.reuse, R12.reuse, RZ ;  /* 0x0000000c110f7219 */ /* 0x0c0fe400000006ff */
[----:B------:R-:W-:Y:S02]  /*03c0*/  SHF.L.U64.HI R16, R17, R12, RZ ;  /* 0x0000000c11107219 */ /* 0x000fe400000102ff */
[----:B------:R-:W-:Y:S02]  /*03d0*/  LOP3.LUT R14, R15, R14, RZ, 0xfc, !PT ;  /* 0x0000000e0f0e7212 */ /* 0x000fe400078efcff */
[----:B------:R-:W-:Y:S01]  /*03e0*/  LOP3.LUT R13, R16, R13, RZ, 0xfc, !PT ;  /* 0x0000000d100d7212 */ /* 0x000fe200078efcff */
[----:B------:R-:W-:Y:S06]  /*03f0*/  @P0 BRA `(.L_x_139) ;  /* 0x00000004009c0947 */ /* 0x000fec0003800000 */
[----:B------:R-:W2:Y:S02]  /*0400*/  LDG.E.64.CONSTANT R16, desc[UR4][R6.64+0x8] ;  /* 0x0000080406107981 */ /* 0x000ea4000c1e9b00 */
[----:B--2---:R-:W-:Y:S02]  /*0410*/  LOP3.LUT R18, R17, R5, RZ, 0xc0, !PT ;  /* 0x0000000511127212 */ /* 0x004fe400078ec0ff */
[----:B------:R-:W-:Y:S02]  /*0420*/  IADD3 R17, P1, PT, R8, 0x2, RZ ;  /* 0x0000000208117810 */ /* 0x000fe40007f3e0ff */
[----:B------:R-:W-:Y:S02]  /*0430*/  LOP3.LUT R15, R16, R4, RZ, 0xc0, !PT ;  /* 0x00000004100f7212 */ /* 0x000fe400078ec0ff */
[----:B------:R-:W-:Y:S01]  /*0440*/  ISETP.GE.U32.AND P0, PT, R17, R2, PT ;  /* 0x000000021100720c */ /* 0x000fe20003f06070 */
[----:B------:R-:W-:Y:S01]  /*0450*/  IMAD.X R16, RZ, RZ, R9, P1 ;  /* 0x000000ffff107224 */ /* 0x000fe200008e0609 */
[----:B------:R-:W-:Y:S01]  /*0460*/  SHF.R.U64 R18, R15, R10, R18 ;  /* 0x0000000a0f127219 */ /* 0x000fe20000001212 */
[----:B------:R-:W-:-:S03]  /*0470*/  VIADD R15, R12, 0x1 ;  /* 0x000000010c0f7836 */ /* 0x000fc60000000000 */
[----:B------:R-:W-:Y:S02]  /*0480*/  ISETP.GE.AND.EX P0, PT, R16, R3, PT, P0 ;  /* 0x000000031000720c */ /* 0x000fe40003f06300 */
        /* <DEDUP_REMOVED lines=66> */
[----:B------:R-:W2:Y:S01]  /*08b0*/  LDG.E.64.CONSTANT R16, desc[UR4][R6.64+0x30] ;  /* 0x0000300406107981 */ /* 0x000ea2000c1e9b00 */
[----:B------:R-:W-:Y:S01]  /*08c0*/  IADD3 R15, P0, PT, R8, 0x7, RZ ;  /* 0x00000007080f7810 */ /* 0x000fe20007f1e0ff */
[----:B------:R-:W-:Y:S01]  /*08d0*/  VIADD R8, R12, 0x6 ;  /* 0x000000060c087836 */ /* 0x000fe20000000000 */
[----:B--2---:R-:W-:-:S03]  /*08e0*/  LOP3.LUT R19, R16, R4, RZ, 0xc0, !PT ;  /* 0x0000000410137212 */ /* 0x004fc600078ec0ff */
[----:B------:R-:W-:Y:S01]  /*08f0*/  IMAD.X R16, RZ, RZ, R9, P0 ;  /* 0x000000ffff107224 */ /* 0x000fe200000e0609 */
[----:B------:R-:W-:Y:S02]  /*0900*/  ISETP.GE.U32.AND P0, PT, R15, R2, PT ;  /* 0x000000020f00720c */ /* 0x000fe40003f06070 */
[----:B------:R-:W-:Y:S02]  /*0910*/  LOP3.LUT R17, R17, R5, RZ, 0xc0, !PT ;  /* 0x0000000511117212 */ /* 0x000fe400078ec0ff */
        /* <DEDUP_REMOVED lines=10> */
[----:B------:R-:W-:-:S04]  /*09c0*/  LOP3.LUT R8, R7, R5, RZ, 0xc0, !PT ;  /* 0x0000000507087212 */ /* 0x000fc800078ec0ff */
[----:B------:R-:W-:Y:S01]  /*09d0*/  SHF.R.U64 R15, R15, R10, R8 ;  /* 0x0000000a0f0f7219 */ /* 0x000fe20000001208 */
[C---:B------:R-:W-:Y:S02]  /*09e0*/  VIADD R8, R12.reuse, 0x7 ;  /* 0x000000070c087836 */ /* 0x040fe40000000000 */
[----:B------:R-:W-:Y:S01]  /*09f0*/  VIADD R12, R12, 0x8 ;  /* 0x000000080c0c7836 */ /* 0x000fe20000000000 */
[----:B------:R-:W-:-:S04]  /*0a00*/  LOP3.LUT R15, R15, 0x1, RZ, 0xc0, !PT ;  /* 0x000000010f0f7812 */ /* 0x000fc800078ec0ff */
[----:B------:R-:W-:Y:S02]  /*0a10*/  ISETP.NE.AND P0, PT, R12, 0x40, PT ;  /* 0x000000400c00780c */ /* 0x000fe40003f05270 */
[CC--:B------:R-:W-:Y:S02]  /*0a20*/  SHF.L.U32 R9, R15.reuse, R8.reuse, RZ ;  /* 0x000000080f097219 */ /* 0x0c0fe400000006ff */
[----:B------:R-:W-:Y:S02]  /*0a30*/  SHF.L.U64.HI R8, R15, R8, RZ ;  /* 0x000000080f087219 */ /* 0x000fe400000102ff */
[----:B------:R-:W-:Y:S02]  /*0a40*/  LOP3.LUT R14, R9, R14, RZ, 0xfc, !PT ;  /* 0x0000000e090e7212 */ /* 0x000fe400078efcff */
[----:B------:R-:W-:-:S05]  /*0a50*/  LOP3.LUT R13, R8, R13, RZ, 0xfc, !PT ;  /* 0x0000000d080d7212 */ /* 0x000fca00078efcff */
[----:B------:R-:W-:Y:S05]  /*0a60*/  @P0 BRA `(.L_x_140) ;  /* 0xfffffff8000c0947 */ /* 0x000fea000383ffff */
.L_x_139:
[----:B------:R-:W-:Y:S05]  /*0a70*/  BSYNC.RECONVERGENT B0 ;  /* 0x0000000000007941 */ /* 0x000fea0003800200 */
.L_x_138:
[----:B------:R-:W0:Y:S01]  /*0a80*/  LDC.64 R2, c[0x0][0x3a0] ;  /* 0x0000e800ff027b82 */ /* 0x000e220000000a00 */
[----:B------:R-:W-:Y:S02]  /*0a90*/  IMAD.MOV.U32 R15, RZ, RZ, R13 ;  /* 0x000000ffff0f7224 */ /* 0x000fe400078e000d */
[----:B0-----:R-:W-:-:S05]  /*0aa0*/  IMAD.WIDE R2, R0, 0x8, R2 ;  /* 0x0000000800027825 */ /* 0x001fca00078e0202 */
[----:B------:R-:W-:Y:S01]  /*0ab0*/  STG.E.64 desc[UR4][R2.64], R14 ;  /* 0x0000000e02007986 */ /* 0x000fe2000c101b04 */
[----:B------:R-:W-:Y:S05]  /*0ac0*/  EXIT ;  /* 0x000000000000794d */ /* 0x000fea0003800000 */
.L_x_141:
        /* <DEDUP_REMOVED lines=11> */
.L_x_169:


//--------------------- .text.ewah_decompress_kernel --------------------------
	.section	.text.ewah_decompress_kernel,"ax",@progbits
	.align	128
        .global         ewah_decompress_kernel
        .type           ewah_decompress_kernel,@function
        .size           ewah_decompress_kernel,(.L_x_170 - ewah_decompress_kernel)
        .other          ewah_decompress_kernel,@"STO_CUDA_ENTRY STV_DEFAULT"
ewah_decompress_kernel:
.text.ewah_decompress_kernel:
[----:B------:R-:W-:Y:S01]  /*0000*/  LDC R1, c[0x0][0x37c] ;  /* 0x0000df00ff017b82 */ /* 0x000fe20000000800 */
[----:B------:R-:W0:Y:S02]  /*0010*/  S2R R0, SR_TID.X ;  /* 0x0000000000007919 */ /* 0x000e240000002100 */
[----:B0-----:R-:W-:-:S13]  /*0020*/  ISETP.NE.AND P0, PT, R0, RZ, PT ;  /* 0x000000ff0000720c */ /* 0x001fda0003f05270 */
[----:B------:R-:W-:Y:S05]  /*0030*/  @P0 EXIT ;  /* 0x000000000000094d */ /* 0x000fea0003800000 */
[----:B------:R-:W0:Y:S01]  /*0040*/  LDCU.64 UR4, c[0x0][0x388] ;  /* 0x00007100ff0477ac */ /* 0x000e220008000a00 */
[----:B------:R-:W-:Y:S01]  /*0050*/  IMAD.MOV.U32 R0, RZ, RZ, RZ ;  /* 0x000000ffff007224 */ /* 0x000fe200078e00ff */
[----:B------:R-:W1:Y:S01]  /*0060*/  LDCU.64 UR6, c[0x0][0x358] ;  /* 0x00006b00ff0677ac */ /* 0x000e620008000a00 */
[----:B0-----:R-:W-:Y:S02]  /*0070*/  UMOV UR9, UR5 ;  /* 0x0000000500097c82 */ /* 0x001fe40008000000 */
[----:B------:R-:W-:-:S04]  /*0080*/  UISETP.LT.AND UP0, UPT, UR4, UR9, UPT ;  /* 0x000000090400728c */ /* 0x000fc8000bf01270 */
[----:B------:R-:W-:-:S04]  /*0090*/  USEL UR4, UR4, UR9, UP0 ;  /* 0x0000000904047287 */ /* 0x000fc80008000000 */
[----:B------:R-:W-:-:S09]  /*00a0*/  UISETP.GE.AND UP0, UPT, UR4, 0x1, UPT ;  /* 0x000000010400788c */ /* 0x000fd2000bf06270 */
[----:B-1----:R-:W-:Y:S05]  /*00b0*/  BRA.U !UP0, `(.L_x_142) ;  /* 0x0000000108bc7547 */ /* 0x002fea000b800000 */
[----:B------:R-:W-:Y:S02]  /*00c0*/  IMAD.MOV.U32 R0, RZ, RZ, RZ ;  /* 0x000000ffff007224 */ /* 0x000fe400078e00ff */
[----:B------:R-:W-:-:S07]  /*00d0*/  IMAD.MOV.U32 R13, RZ, RZ, RZ ;  /* 0x000000ffff0d7224 */ /* 0x000fce00078e00ff */
.L_x_147:
[----:B------:R-:W0:Y:S01]  /*00e0*/  LDC.64 R2, c[0x0][0x380] ;  /* 0x0000e000ff027b82 */ /* 0x000e220000000a00 */
[----:B-1----:R-:W1:Y:S01]  /*00f0*/  LDCU.64 UR8, c[0x0][0x388] ;  /* 0x00007100ff0877ac */ /* 0x002e620008000a00 */
[----:B0-----:R-:W-:-:S05]  /*0100*/  IMAD.WIDE R4, R13, 0x8, R2 ;  /* 0x000000080d047825 */ /* 0x001fca00078e0202 */
[----:B------:R-:W2:Y:S01]  /*0110*/  LDG.E.64.CONSTANT R10, desc[UR6][R4.64] ;  /* 0x00000006040a7981 */ /* 0x000ea2000c1e9b00 */
[----:B------:R-:W-:-:S05]  /*0120*/  VIADD R13, R13, 0x1 ;  /* 0x000000010d0d7836 */ /* 0x000fca0000000000 */
[----:B-1----:R-:W-:Y:S02]  /*0130*/  ISETP.GE.AND P1, PT, R13, UR8, PT ;  /* 0x000000080d007c0c */ /* 0x002fe4000bf26270 */
[C---:B--2---:R-:W-:Y:S02]  /*0140*/  SHF.R.U64 R12, R10.reuse, 0x1, R11 ;  /* 0x000000010a0c7819 */ /* 0x044fe4000000120b */
[----:B------:R-:W-:Y:S02]  /*0150*/  ISETP.LT.U32.AND P0, PT, R10, RZ, PT ;  /* 0x000000ff0a00720c */ /* 0x000fe40003f01070 */
[----:B------:R-:W-:-:S13]  /*0160*/  ISETP.NE.AND P2, PT, R12, RZ, PT ;  /* 0x000000ff0c00720c */ /* 0x000fda0003f45270 */
[----:B------:R-:W-:Y:S05]  /*0170*/  @!P2 BRA `(.L_x_143) ;  /* 0x000000000034a947 */ /* 0x000fea0003800000 */
[----:B------:R-:W0:Y:S01]  /*0180*/  LDC.64 R8, c[0x0][0x390] ;  /* 0x0000e400ff087b82 */ /* 0x000e220000000a00 */
[----:B------:R-:W-:Y:S01]  /*0190*/  LOP3.LUT R6, R10, 0x1, RZ, 0xc0, !PT ;  /* 0x000000010a067812 */ /* 0x000fe200078ec0ff */
[----:B------:R-:W1:Y:S03]  /*01a0*/  LDCU UR5, c[0x0][0x38c] ;  /* 0x00007180ff0577ac */ /* 0x000e660008000800 */
[----:B------:R-:W-:Y:S01]  /*01b0*/  IADD3 R6, P2, PT, RZ, -R6, RZ ;  /* 0x80000006ff067210 */ /* 0x000fe20007f5e0ff */
[----:B------:R-:W-:-:S04]  /*01c0*/  UMOV UR4, URZ ;  /* 0x000000ff00047c82 */ /* 0x000fc80008000000 */
[----:B------:R-:W-:-:S08]  /*01d0*/  IMAD.X R7, RZ, RZ, -0x1, P2 ;  /* 0xffffffffff077424 */ /* 0x000fd000010e06ff */
.L_x_144:
[----:B0-----:R-:W-:Y:S01]  /*01e0*/  IMAD.WIDE R4, R0, 0x8, R8 ;  /* 0x0000000800047825 */ /* 0x001fe200078e0208 */
[----:B------:R-:W-:-:S03]  /*01f0*/  UIADD3 UR4, UPT, UPT, UR4, 0x1, URZ ;  /* 0x0000000104047890 */ /* 0x000fc6000fffe0ff */
[----:B------:R-:W-:Y:S01]  /*0200*/  VIADD R0, R0, 0x1 ;  /* 0x0000000100007836 */ /* 0x000fe20000000000 */
[----:B------:R2:W-:Y:S02]  /*0210*/  STG.E.64 desc[UR6][R4.64], R6 ;  /* 0x0000000604007986 */ /* 0x0005e4000c101b06 */
[----:B------:R-:W-:Y:S02]  /*0220*/  ISETP.LE.U32.AND P2, PT, R12, UR4, PT ;  /* 0x000000040c007c0c */ /* 0x000fe4000bf43070 */
[----:B-1----:R-:W-:-:S13]  /*0230*/  ISETP.LT.AND P3, PT, R0, UR5, PT ;  /* 0x0000000500007c0c */ /* 0x002fda000bf61270 */
[----:B--2---:R-:W-:Y:S05]  /*0240*/  @!P2 BRA P3, `(.L_x_144) ;  /* 0xfffffffc00e4a947 */ /* 0x004fea000183ffff */
.L_x_143:
[----:B------:R-:W-:-:S04]  /*0250*/  ISETP.GE.OR P1, PT, R0, UR9, P1 ;  /* 0x0000000900007c0c */ /* 0x000fc80008f26670 */
[----:B------:R-:W-:-:S13]  /*0260*/  ISETP.LT.U32.OR.EX P0, PT, R11, 0x2, P1, P0 ;  /* 0x000000020b00780c */ /* 0x000fda0000f01500 */
[----:B------:R-:W-:Y:S05]  /*0270*/  @P0 BRA `(.L_x_145) ;  /* 0x0000000000400947 */ /* 0x000fea0003800000 */
[----:B------:R-:W0:Y:S01]  /*0280*/  LDC.64 R8, c[0x0][0x390] ;  /* 0x0000e400ff087b82 */ /* 0x000e220000000a00 */
[----:B------:R-:W-:Y:S01]  /*0290*/  SHF.R.U32.HI R10, RZ, 0x1, R11 ;  /* 0x00000001ff0a7819 */ /* 0x000fe2000001160b */
[----:B------:R-:W-:Y:S01]  /*02a0*/  IMAD.MOV.U32 R11, RZ, RZ, R0 ;  /* 0x000000ffff0b7224 */ /* 0x000fe200078e0000 */
[----:B------:R-:W-:-:S06]  /*02b0*/  UMOV UR4, URZ ;  /* 0x000000ff00047c82 */ /* 0x000fcc0008000000 */
.L_x_146:
[----:B-1----:R-:W-:-:S06]  /*02c0*/  IMAD.WIDE R4, R13, 0x8, R2 ;  /* 0x000000080d047825 */ /* 0x002fcc00078e0202 */
[----:B------:R-:W2:Y:S01]  /*02d0*/  LDG.E.64.CONSTANT R4, desc[UR6][R4.64] ;  /* 0x0000000604047981 */ /* 0x000ea2000c1e9b00 */
[----:B------:R-:W-:Y:S01]  /*02e0*/  VIADD R13, R13, 0x1 ;  /* 0x000000010d0d7836 */ /* 0x000fe20000000000 */
[----:B------:R-:W-:Y:S01]  /*02f0*/  UIADD3 UR4, UPT, UPT, UR4, 0x1, URZ ;  /* 0x0000000104047890 */ /* 0x000fe2000fffe0ff */
[----:B0-----:R-:W-:-:S03]  /*0300*/  IMAD.WIDE R6, R11, 0x8, R8 ;  /* 0x000000080b067825 */ /* 0x001fc600078e0208 */
[----:B------:R-:W-:Y:S01]  /*0310*/  ISETP.GE.AND P0, PT, R13, UR8, PT ;  /* 0x000000080d007c0c */ /* 0x000fe2000bf06270 */
[----:B------:R-:W-:Y:S01]  /*0320*/  VIADD R11, R11, 0x1 ;  /* 0x000000010b0b7836 */ /* 0x000fe20000000000 */
[----:B------:R-:W-:-:S03]  /*0330*/  ISETP.GT.U32.AND P1, PT, R10, UR4, PT ;  /* 0x000000040a007c0c */ /* 0x000fc6000bf24070 */
[----:B------:R-:W-:Y:S01]  /*0340*/  IMAD.MOV.U32 R0, RZ, RZ, R11 ;  /* 0x000000ffff007224 */ /* 0x000fe200078e000b */
[----:B------:R-:W-:Y:S01]  /*0350*/  ISETP.LT.AND P0, PT, R11, UR9, !P0 ;  /* 0x000000090b007c0c */ /* 0x000fe2000c701270 */
[----:B--2---:R1:W-:-:S12]  /*0360*/  STG.E.64 desc[UR6][R6.64], R4 ;  /* 0x0000000406007986 */ /* 0x0043d8000c101b06 */
[----:B------:R-:W-:Y:S05]  /*0370*/  @P0 BRA P1, `(.L_x_146) ;  /* 0xfffffffc00d00947 */ /* 0x000fea000083ffff */
.L_x_145:
[----:B------:R-:W-:Y:S02]  /*0380*/  ISETP.GE.AND P0, PT, R0, UR9, PT ;  /* 0x0000000900007c0c */ /* 0x000fe4000bf06270 */
[----:B------:R-:W-:-:S13]  /*0390*/  ISETP.LT.AND P1, PT, R13, UR8, PT ;  /* 0x000000080d007c0c */ /* 0x000fda000bf21270 */
[----:B------:R-:W-:Y:S05]  /*03a0*/  @!P0 BRA P1, `(.L_x_147) ;  /* 0xfffffffc004c8947 */ /* 0x000fea000083ffff */
.L_x_142:
[----:B------:R-:W-:-:S13]  /*03b0*/  ISETP.GE.AND P0, PT, R0, UR9, PT ;  /* 0x0000000900007c0c */ /* 0x000fda000bf06270 */
[----:B------:R-:W-:Y:S05]  /*03c0*/  @P0 EXIT ;  /* 0x000000000000094d */ /* 0x000fea0003800000 */
[C---:B------:R-:W-:Y:S01]  /*03d0*/  VIADD R2, R0.reuse, -UR9 ;  /* 0x8000000900027c36 */ /* 0x040fe20008000000 */
[----:B-1----:R-:W-:-:S04]  /*03e0*/  IADD3 R7, PT, PT, -R0, UR9, RZ ;  /* 0x0000000900077c10 */ /* 0x002fc8000fffe1ff */
[----:B------:R-:W-:Y:S02]  /*03f0*/  ISETP.GT.U32.AND P0, PT, R2, -0x10, PT ;  /* 0xfffffff00200780c */ /* 0x000fe40003f04070 */
[----:B------:R-:W-:-:S04]  /*0400*/  LOP3.LUT R8, R7, 0xf, RZ, 0xc0, !PT ;  /* 0x0000000f07087812 */ /* 0x000fc800078ec0ff */
[----:B------:R-:W-:-:S07]  /*0410*/  ISETP.NE.AND P1, PT, R8, RZ, PT ;  /* 0x000000ff0800720c */ /* 0x000fce0003f25270 */
[----:B------:R-:W-:Y:S06]  /*0420*/  @P0 BRA `(.L_x_148) ;  /* 0x0000000000680947 */ /* 0x000fec0003800000 */
[----:B------:R-:W0:Y:S01]  /*0430*/  LDC.64 R4, c[0x0][0x390] ;  /* 0x0000e400ff047b82 */ /* 0x000e220000000a00 */
[----:B------:R-:W-:-:S05]  /*0440*/  LOP3.LUT R2, R7, 0xfffffff0, RZ, 0xc0, !PT ;  /* 0xfffffff007027812 */ /* 0x000fca00078ec0ff */
[----:B------:R-:W-:Y:S01]  /*0450*/  IMAD.MOV R6, RZ, RZ, -R2 ;  /* 0x000000ffff067224 */ /* 0x000fe200078e0a02 */
[----:B0-----:R-:W-:-:S05]  /*0460*/  IADD3 R4, P0, PT, R4, 0x40, RZ ;  /* 0x0000004004047810 */ /* 0x001fca0007f1e0ff */
[----:B------:R-:W-:-:S08]  /*0470*/  IMAD.X R5, RZ, RZ, R5, P0 ;  /* 0x000000ffff057224 */ /* 0x000fd000000e0605 */
.L_x_149:
[----:B------:R-:W-:Y:S02]  /*0480*/  VIADD R6, R6, 0x10 ;  /* 0x0000001006067836 */ /* 0x000fe40000000000 */
[----:B0-----:R-:W-:-:S03]  /*0490*/  IMAD.WIDE R2, R0, 0x8, R4 ;  /* 0x0000000800027825 */ /* 0x001fc600078e0204 */
[----:B------:R-:W-:Y:S01]  /*04a0*/  ISETP.NE.AND P0, PT, R6, RZ, PT ;  /* 0x000000ff0600720c */ /* 0x000fe20003f05270 */
[----:B------:R-:W-:Y:S01]  /*04b0*/  VIADD R0, R0, 0x10 ;  /* 0x0000001000007836 */ /* 0x000fe20000000000 */
[----:B------:R0:W-:Y:S04]  /*04c0*/  STG.E.64 desc[UR6][R2.64+-0x40], RZ ;  /* 0xffffc0ff02007986 */ /* 0x0001e8000c101b06 */
        /* <DEDUP_REMOVED lines=14> */
[----:B------:R0:W-:Y:S01]  /*05b0*/  STG.E.64 desc[UR6][R2.64+0x38], RZ ;  /* 0x000038ff02007986 */ /* 0x0001e2000c101b06 */
[----:B------:R-:W-:Y:S05]  /*05c0*/  @P0 BRA `(.L_x_149) ;  /* 0xfffffffc00ac0947 */ /* 0x000fea000383ffff */
.L_x_148:
[----:B------:R-:W-:Y:S05]  /*05d0*/  @!P1 EXIT ;  /* 0x000000000000994d */ /* 0x000fea0003800000 */
[----:B------:R-:W-:Y:S02]  /*05e0*/  ISETP.GE.U32.AND P0, PT, R8, 0x8, PT ;  /* 0x000000080800780c */ /* 0x000fe40003f06070 */
[----:B------:R-:W-:-:S04]  /*05f0*/  LOP3.LUT R4, R7, 0x7, RZ, 0xc0, !PT ;  /* 0x0000000707047812 */ /* 0x000fc800078ec0ff */
[----:B------:R-:W-:-:S07]  /*0600*/  ISETP.NE.AND P1, PT, R4, RZ, PT ;  /* 0x000000ff0400720c */ /* 0x000fce0003f25270 */
[----:B------:R-:W-:Y:S06]  /*0610*/  @!P0 BRA `(.L_x_150) ;  /* 0x00000000002c8947 */ /* 0x000fec0003800000 */
[----:B0-----:R-:W0:Y:S02]  /*0620*/  LDC.64 R2, c[0x0][0x390] ;  /* 0x0000e400ff027b82 */ /* 0x001e240000000a00 */
[----:B0-----:R-:W-:-:S04]  /*0630*/  IMAD.WIDE R2, R0, 0x8, R2 ;  /* 0x0000000800027825 */ /* 0x001fc800078e0202 */
        /* <DEDUP_REMOVED lines=8> */
[----:B------:R1:W-:Y:S02]  /*06c0*/  STG.E.64 desc[UR6][R2.64+0x38], RZ ;  /* 0x000038ff02007986 */ /* 0x0003e4000c101b06 */
.L_x_150:
[----:B------:R-:W-:Y:S05]  /*06d0*/  @!P1 EXIT ;  /* 0x000000000000994d */ /* 0x000fea0003800000 */
[----:B------:R-:W-:Y:S02]  /*06e0*/  ISETP.GE.U32.AND P0, PT, R4, 0x4, PT ;  /* 0x000000040400780c */ /* 0x000fe40003f06070 */
[----:B------:R-:W-:-:S04]  /*06f0*/  LOP3.LUT R6, R7, 0x3, RZ, 0xc0, !PT ;  /* 0x0000000307067812 */ /* 0x000fc800078ec0ff */
[----:B------:R-:W-:-:S07]  /*0700*/  ISETP.NE.AND P1, PT, R6, RZ, PT ;  /* 0x000000ff0600720c */ /* 0x000fce0003f25270 */
[----:B------:R-:W-:Y:S06]  /*0710*/  @!P0 BRA `(.L_x_151) ;  /* 0x00000000001c8947 */ /* 0x000fec0003800000 */
[----:B01----:R-:W0:Y:S02]  /*0720*/  LDC.64 R2, c[0x0][0x390] ;  /* 0x0000e400ff027b82 */ /* 0x003e240000000a00 */
[----:B0-----:R-:W-:-:S04]  /*0730*/  IMAD.WIDE R2, R0, 0x8, R2 ;  /* 0x0000000800027825 */ /* 0x001fc800078e0202 */
[----:B------:R-:W-:Y:S01]  /*0740*/  VIADD R0, R0, 0x4 ;  /* 0x0000000400007836 */ /* 0x000fe20000000000 */
[----:B------:R2:W-:Y:S04]  /*0750*/  STG.E.64 desc[UR6][R2.64], RZ ;  /* 0x000000ff02007986 */ /* 0x0005e8000c101b06 */
[----:B------:R2:W-:Y:S04]  /*0760*/  STG.E.64 desc[UR6][R2.64+0x8], RZ ;  /* 0x000008ff02007986 */ /* 0x0005e8000c101b06 */
[----:B------:R2:W-:Y:S04]  /*0770*/  STG.E.64 desc[UR6][R2.64+0x10], RZ ;  /* 0x000010ff02007986 */ /* 0x0005e8000c101b06 */
[----:B------:R2:W-:Y:S02]  /*0780*/  STG.E.64 desc[UR6][R2.64+0x18], RZ ;  /* 0x000018ff02007986 */ /* 0x0005e4000c101b06 */
.L_x_151:
[----:B------:R-:W-:Y:S05]  /*0790*/  @!P1 EXIT ;  /* 0x000000000000994d */ /* 0x000fea0003800000 */
[----:B012---:R-:W0:Y:S01]  /*07a0*/  LDC.64 R2, c[0x0][0x390] ;  /* 0x0000e400ff027b82 */ /* 0x007e220000000a00 */
[----:B------:R-:W-:-:S07]  /*07b0*/  IMAD.MOV R6, RZ, RZ, -R6 ;  /* 0x000000ffff067224 */ /* 0x000fce00078e0a06 */
.L_x_152:
[----:B------:R-:W-:Y:S02]  /*07c0*/  VIADD R6, R6, 0x1 ;  /* 0x0000000106067836 */ /* 0x000fe40000000000 */
[----:B0-----:R-:W-:-:S03]  /*07d0*/  IMAD.WIDE R4, R0, 0x8, R2 ;  /* 0x0000000800047825 */ /* 0x001fc600078e0202 */
[----:B------:R-:W-:Y:S01]  /*07e0*/  ISETP.NE.AND P0, PT, R6, RZ, PT ;  /* 0x000000ff0600720c */ /* 0x000fe20003f05270 */
[----:B------:R-:W-:Y:S01]  /*07f0*/  VIADD R0, R0, 0x1 ;  /* 0x0000000100007836 */ /* 0x000fe20000000000 */
[----:B------:R1:W-:Y:S11]  /*0800*/  STG.E.64 desc[UR6][R4.64], RZ ;  /* 0x000000ff04007986 */ /* 0x0003f6000c101b06 */
[----:B-1----:R-:W-:Y:S05]  /*0810*/  @P0 BRA `(.L_x_152) ;  /* 0xfffffffc00e80947 */ /* 0x002fea000383ffff */
[----:B------:R-:W-:Y:S05]  /*0820*/  EXIT ;  /* 0x000000000000794d */ /* 0x000fea0003800000 */
.L_x_153:
        /* <DEDUP_REMOVED lines=13> */
.L_x_170:


//--------------------- .text.scatter_set_double_kernel --------------------------
	.section	.text.scatter_set_double_kernel,"ax",@progbits
	.align	128
        .global         scatter_set_double_kernel
        .type           scatter_set_double_kernel,@function
        .size           scatter_set_double_kernel,(.L_x_171 - scatter_set_double_kernel)
        .other          scatter_set_double_kernel,@"STO_CUDA_ENTRY STV_DEFAULT"
scatter_set_double_kernel:
.text.scatter_set_double_kernel:
        /* <DEDUP_REMOVED lines=8> */
[----:B------:R-:W0:Y:S01]  /*0080*/  LDC.64 R2, c[0x0][0x380] ;  /* 0x0000e000ff027b82 */ /* 0x000e220000000a00 */
[----:B------:R-:W1:Y:S01]  /*0090*/  LDCU.64 UR4, c[0x0][0x358] ;  /* 0x00006b00ff0477ac */ /* 0x000e620008000a00 */
[----:B------:R-:W2:Y:S06]  /*00a0*/  LDCU.64 UR6, c[0x0][0x398] ;  /* 0x00007300ff0677ac */ /* 0x000eac0008000a00 */
[----:B------:R-:W3:Y:S01]  /*00b0*/  LDC.64 R4, c[0x0][0x388] ;  /* 0x0000e200ff047b82 */ /* 0x000ee20000000a00 */
[----:B0-----:R-:W-:-:S06]  /*00c0*/  IMAD.WIDE R2, R7, 0x8, R2 ;  /* 0x0000000807027825 */ /* 0x001fcc00078e0202 */
[----:B-1----:R-:W2:Y:S01]  /*00d0*/  LDG.E.64.CONSTANT R2, desc[UR4][R2.64] ;  /* 0x0000000402027981 */ /* 0x002ea2000c1e9b00 */
[----:B---3--:R-:W-:-:S06]  /*00e0*/  IMAD.WIDE R4, R7, 0x8, R4 ;  /* 0x0000000807047825 */ /* 0x008fcc00078e0204 */
[----:B------:R-:W3:Y:S01]  /*00f0*/  LDG.E.64.CONSTANT R4, desc[UR4][R4.64] ;  /* 0x0000000404047981 */ /* 0x000ee2000c1e9b00 */
[----:B--2---:R-:W-:-:S04]  /*0100*/  LEA R6, P0, R2, UR6, 0x3 ;  /* 0x0000000602067c11 */ /* 0x004fc8000f8018ff */
[----:B------:R-:W-:-:S05]  /*0110*/  LEA.HI.X R7, R2, UR7, R3, 0x3, P0 ;  /* 0x0000000702077c11 */ /* 0x000fca00080f1c03 */
[----:B---3--:R-:W-:Y:S01]  /*0120*/  STG.E.64 desc[UR4][R6.64], R4 ;  /* 0x0000000406007986 */ /* 0x008fe2000c101b04 */
[----:B------:R-:W-:Y:S05]  /*0130*/  EXIT ;  /* 0x000000000000794d */ /* 0x000fea0003800000 */
.L_x_154:
        /* <DEDUP_REMOVED lines=12> */
.L_x_171:


//--------------------- .text.popcount_pairwise_kernel --------------------------
	.section	.text.popcount_pairwise_kernel,"ax",@progbits
	.align	128
        .global         popcount_pairwise_kernel
        .type           popcount_pairwise_kernel,@function
        .size           popcount_pairwise_kernel,(.L_x_172 - popcount_pairwise_kernel)
        .other          popcount_pairwise_kernel,@"STO_CUDA_ENTRY STV_DEFAULT"
popcount_pairwise_kernel:
.text.popcount_pairwise_kernel:
[----:B------:R-:W-:Y:S08]  /*0000*/  LDC R1, c[0x0][0x37c] ;  /* 0x0000df00ff017b82 */ /* 0x000ff00000000800 */
[----:B------:R-:W0:Y:S08]  /*0010*/  S2UR UR6, SR_CTAID.Y ;  /* 0x00000000000679c3 */ /* 0x000e300000002600 */
[----:B------:R-:W0:Y:S08]  /*0020*/  LDC.64 R6, c[0x0][0x390] ;  /* 0x0000e400ff067b82 */ /* 0x000e300000000a00 */
[----:B------:R-:W1:Y:S01]  /*0030*/  S2UR UR5, SR_CTAID.X ;  /* 0x00000000000579c3 */ /* 0x000e620000002500 */
[----:B0-----:R-:W-:-:S04]  /*0040*/  ISETP.LE.AND P0, PT, R7, UR6, PT ;  /* 0x0000000607007c0c */ /* 0x001fc8000bf03270 */
[----:B-1----:R-:W-:-:S13]  /*0050*/  ISETP.LE.OR P0, PT, R6, UR5, P0 ;  /* 0x0000000506007c0c */ /* 0x002fda0008703670 */
[----:B------:R-:W-:Y:S05]  /*0060*/  @P0 EXIT ;  /* 0x000000000000094d */ /* 0x000fea0003800000 */
[----:B------:R-:W0:Y:S01]  /*0070*/  S2R R0, SR_TID.X ;  /* 0x0000000000007919 */ /* 0x000e220000002100 */
[----:B------:R-:W0:Y:S01]  /*0080*/  LDC R13, c[0x0][0x398] ;  /* 0x0000e600ff0d7b82 */ /* 0x000e220000000800 */
[----:B------:R-:W1:Y:S01]  /*0090*/  LDCU.64 UR8, c[0x0][0x358] ;  /* 0x00006b00ff0877ac */ /* 0x000e620008000a00 */
[----:B------:R-:W-:Y:S01]  /*00a0*/  BSSY.RECONVERGENT B0, `(.L_x_155) ;  /* 0x0000026000007945 */ /* 0x000fe20003800200 */
[----:B------:R-:W-:Y:S01]  /*00b0*/  IMAD.MOV.U32 R12, RZ, RZ, RZ ;  /* 0x000000ffff0c7224 */ /* 0x000fe200078e00ff */
[----:B------:R-:W2:Y:S01]  /*00c0*/  LDCU.128 UR12, c[0x0][0x380] ;  /* 0x00007000ff0c77ac */ /* 0x000ea20008000c00 */
[----:B------:R-:W-:Y:S01]  /*00d0*/  IMAD.MOV.U32 R7, RZ, RZ, RZ ;  /* 0x000000ffff077224 */ /* 0x000fe200078e00ff */
[----:B0-----:R-:W-:-:S13]  /*00e0*/  ISETP.GE.AND P0, PT, R0, R13, PT ;  /* 0x0000000d0000720c */ /* 0x001fda0003f06270 */
[----:B-12---:R-:W-:Y:S05]  /*00f0*/  @P0 BRA `(.L_x_156) ;  /* 0x0000000000800947 */ /* 0x006fea0003800000 */
[----:B------:R-:W0:Y:S01]  /*0100*/  LDC R14, c[0x0][0x360] ;  /* 0x0000d800ff0e7b82 */ /* 0x000e220000000800 */
[----:B------:R-:W-:Y:S01]  /*0110*/  SHF.R.S32.HI R7, RZ, 0x1f, R13 ;  /* 0x0000001fff077819 */ /* 0x000fe2000001140d */
[----:B------:R-:W-:-:S04]  /*0120*/  IMAD.WIDE.U32 R4, R13, UR6, RZ ;  /* 0x000000060d047c25 */ /* 0x000fc8000f8e00ff */
[----:B------:R-:W-:-:S04]  /*0130*/  IMAD.WIDE.U32 R2, R13, UR5, RZ ;  /* 0x000000050d027c25 */ /* 0x000fc8000f8e00ff */
[C---:B------:R-:W-:Y:S02]  /*0140*/  IMAD R9, R7.reuse, UR6, RZ ;  /* 0x0000000607097c24 */ /* 0x040fe4000f8e02ff */
[----:B------:R-:W-:Y:S02]  /*0150*/  IMAD R15, R7, UR5, RZ ;  /* 0x00000005070f7c24 */ /* 0x000fe4000f8e02ff */
[----:B------:R-:W-:Y:S02]  /*0160*/  IMAD.MOV.U32 R12, RZ, RZ, RZ ;  /* 0x000000ffff0c7224 */ /* 0x000fe400078e00ff */
[----:B------:R-:W-:Y:S02]  /*0170*/  IMAD.MOV.U32 R7, RZ, RZ, RZ ;  /* 0x000000ffff077224 */ /* 0x000fe400078e00ff */
[----:B------:R-:W-:Y:S02]  /*0180*/  IMAD.MOV.U32 R17, RZ, RZ, R0 ;  /* 0x000000ffff117224 */ /* 0x000fe400078e0000 */
[----:B------:R-:W-:-:S02]  /*0190*/  IMAD.IADD R16, R5, 0x1, R9 ;  /* 0x0000000105107824 */ /* 0x000fc400078e0209 */
[----:B------:R-:W-:-:S07]  /*01a0*/  IMAD.IADD R15, R3, 0x1, R15 ;  /* 0x00000001030f7824 */ /* 0x000fce00078e020f */
.L_x_157:
[----:B------:R-:W-:Y:S02]  /*01b0*/  SHF.R.S32.HI R8, RZ, 0x1f, R17 ;  /* 0x0000001fff087819 */ /* 0x000fe40000011411 */
[C---:B------:R-:W-:Y:S02]  /*01c0*/  IADD3 R9, P0, PT, R17.reuse, R2, RZ ;  /* 0x0000000211097210 */ /* 0x040fe40007f1e0ff */
[----:B------:R-:W-:-:S03]  /*01d0*/  IADD3 R11, P1, PT, R17, R4, RZ ;  /* 0x00000004110b7210 */ /* 0x000fc60007f3e0ff */
[C---:B------:R-:W-:Y:S02]  /*01e0*/  IMAD.X R20, R8.reuse, 0x1, R15, P0 ;  /* 0x0000000108147824 */ /* 0x040fe400000e060f */
[----:B------:R-:W-:Y:S01]  /*01f0*/  IMAD.X R18, R8, 0x1, R16, P1 ;  /* 0x0000000108127824 */ /* 0x000fe200008e0610 */
[----:B------:R-:W-:Y:S02]  /*0200*/  LEA R8, P0, R9, UR12, 0x3 ;  /* 0x0000000c09087c11 */ /* 0x000fe4000f8018ff */
[----:B------:R-:W-:Y:S02]  /*0210*/  LEA R10, P1, R11, UR14, 0x3 ;  /* 0x0000000e0b0a7c11 */ /* 0x000fe4000f8218ff */
[----:B------:R-:W-:Y:S02]  /*0220*/  LEA.HI.X R9, R9, UR13, R20, 0x3, P0 ;  /* 0x0000000d09097c11 */ /* 0x000fe400080f1c14 */
[----:B------:R-:W-:-:S04]  /*0230*/  LEA.HI.X R11, R11, UR15, R18, 0x3, P1 ;  /* 0x0000000f0b0b7c11 */ /* 0x000fc800088f1c12 */
[----:B------:R-:W2:Y:S04]  /*0240*/  LDG.E.64.CONSTANT R8, desc[UR8][R8.64] ;  /* 0x0000000808087981 */ /* 0x000ea8000c1e9b00 */
[----:B------:R-:W2:Y:S01]  /*0250*/  LDG.E.64.CONSTANT R10, desc[UR8][R10.64] ;  /* 0x000000080a0a7981 */ /* 0x000ea2000c1e9b00 */
[----:B0-----:R-:W-:-:S05]  /*0260*/  IMAD.IADD R17, R14, 0x1, R17 ;  /* 0x000000010e117824 */ /* 0x001fca00078e0211 */
[----:B------:R-:W-:Y:S02]  /*0270*/  ISETP.GE.AND P0, PT, R17, R13, PT ;  /* 0x0000000d1100720c */ /* 0x000fe40003f06270 */
[----:B--2---:R-:W-:Y:S02]  /*0280*/  LOP3.LUT R18, R10, R8, RZ, 0xc0, !PT ;  /* 0x000000080a127212 */ /* 0x004fe400078ec0ff */
[----:B------:R-:W-:-:S04]  /*0290*/  LOP3.LUT R20, R11, R9, RZ, 0xc0, !PT ;  /* 0x000000090b147212 */ /* 0x000fc800078ec0ff */
[----:B------:R-:W-:Y:S08]  /*02a0*/  POPC R18, R18 ;  /* 0x0000001200127309 */ /* 0x000ff00000000000 */
[----:B------:R-:W0:Y:S02]  /*02b0*/  POPC R19, R20 ;  /* 0x0000001400137309 */ /* 0x000e240000000000 */
[----:B0-----:R-:W-:-:S05]  /*02c0*/  IMAD.IADD R19, R18, 0x1, R19 ;  /* 0x0000000112137824 */ /* 0x001fca00078e0213 */
[----:B------:R-:W-:-:S05]  /*02d0*/  IADD3 R12, P1, PT, R19, R12, RZ ;  /* 0x0000000c130c7210 */ /* 0x000fca0007f3e0ff */
[----:B------:R-:W-:Y:S01]  /*02e0*/  IMAD.X R7, RZ, RZ, R7, P1 ;  /* 0x000000ffff077224 */ /* 0x000fe200008e0607 */
[----:B------:R-:W-:Y:S07]  /*02f0*/  @!P0 BRA `(.L_x_157) ;  /* 0xfffffffc00ac8947 */ /* 0x000fee000383ffff */
.L_x_156:
[----:B------:R-:W-:Y:S05]  /*0300*/  BSYNC.RECONVERGENT B0 ;  /* 0x0000000000007941 */ /* 0x000fea0003800200 */
.L_x_155:
        /* <DEDUP_REMOVED lines=21> */
[----:B------:R-:W-:-:S03]  /*0460*/  @!P1 MOV R3, 0x400 ;  /* 0x0000040000039802 */ /* 0x000fc60000000f00 */
[----:B--2---:R-:W-:Y:S01]  /*0470*/  IMAD.X R11, R2, 0x1, R5, P2 ;  /* 0x00000001020b7824 */ /* 0x004fe200010e0605 */
[----:B------:R-:W1:Y:S01]  /*0480*/  SHFL.DOWN PT, R4, R9, 0x1, 0x1f ;  /* 0x08201f0009047f89 */ /* 0x000e6200000e0000 */
[----:B------:R-:W-:Y:S02]  /*0490*/  @!P0 MOV R5, 0x400 ;  /* 0x0000040000058802 */ /* 0x000fe40000000f00 */
[----:B0-----:R-:W-:Y:S01]  /*04a0*/  @!P1 LEA R3, R8, R3, 0x18 ;  /* 0x0000000308039211 */ /* 0x001fe200078ec0ff */
[----:B------:R-:W0:Y:S03]  /*04b0*/  SHFL.DOWN PT, R2, R11, 0x1, 0x1f ;  /* 0x08201f000b027f89 */ /* 0x000e2600000e0000 */
[----:B------:R-:W-:Y:S02]  /*04c0*/  @!P1 LEA.HI R7, R0, R3, RZ, 0x1e ;  /* 0x0000000300079211 */ /* 0x000fe400078ff0ff */
[----:B---3--:R-:W-:-:S05]  /*04d0*/  @!P0 LEA R13, R12, R5, 0x18 ;  /* 0x000000050c0d8211 */ /* 0x008fca00078ec0ff */
[----:B------:R-:W-:Y:S01]  /*04e0*/  @!P0 IMAD R8, R0, 0x8, R13 ;  /* 0x0000000800088824 */ /* 0x000fe200078e020d */
[----:B-1----:R-:W-:-:S05]  /*04f0*/  IADD3 R4, P2, PT, R4, R9, RZ ;  /* 0x0000000904047210 */ /* 0x002fca0007f5e0ff */
[----:B0-----:R-:W-:Y:S01]  /*0500*/  IMAD.X R5, R2, 0x1, R11, P2 ;  /* 0x0000000102057824 */ /* 0x001fe200010e060b */
[----:B------:R-:W-:-:S04]  /*0510*/  CS2R R2, SRZ ;  /* 0x0000000000027805 */ /* 0x000fc8000001ff00 */
        /* <DEDUP_REMOVED lines=24> */
[----:B------:R-:W-:Y:S02]  /*06a0*/  IMAD.U32 R2, RZ, RZ, UR5 ;  /* 0x00000005ff027e24 */ /* 0x000fe4000f8e00ff */
[----:B------:R-:W-:Y:S02]  /*06b0*/  IMAD.MOV.U32 R3, RZ, RZ, RZ ;  /* 0x000000ffff037224 */ /* 0x000fe400078e00ff */
[----:B------:R-:W-:Y:S01]  /*06c0*/  IMAD.WIDE.U32 R6, R6, UR6, R2 ;  /* 0x0000000606067c25 */ /* 0x000fe2000f8e0002 */
[----:B-1----:R-:W-:-:S03]  /*06d0*/  IADD3 R2, P0, PT, R4, R5, RZ ;  /* 0x0000000504027210 */ /* 0x002fc60007f1e0ff */
[----:B------:R-:W-:-:S04]  /*06e0*/  IMAD.MOV.U32 R3, RZ, RZ, RZ ;  /* 0x000000ffff037224 */ /* 0x000fc800078e00ff */
[----:B------:R-:W-:Y:S02]  /*06f0*/  IMAD.IADD R5, R7, 0x1, R3 ;  /* 0x0000000107057824 */ /* 0x000fe400078e0203 */
[----:B--2---:R-:W-:Y:S01]  /*0700*/  IMAD.X R3, R0, 0x1, R9, P0 ;  /* 0x0000000100037824 */ /* 0x004fe200000e0609 */
[----:B0-----:R-:W-:-:S04]  /*0710*/  LEA R4, P1, R6, R10, 0x3 ;  /* 0x0000000a06047211 */ /* 0x001fc800078218ff */
[----:B------:R-:W-:-:S05]  /*0720*/  LEA.HI.X R5, R6, R11, R5, 0x3, P1 ;  /* 0x0000000b06057211 */ /* 0x000fca00008f1c05 */
[----:B------:R-:W-:Y:S01]  /*0730*/  STG.E.64 desc[UR8][R4.64], R2 ;  /* 0x0000000204007986 */ /* 0x000fe2000c101b08 */
[----:B------:R-:W-:Y:S05]  /*0740*/  EXIT ;  /* 0x000000000000794d */ /* 0x000fea0003800000 */
.L_x_158:
        /* <DEDUP_REMOVED lines=11> */
.L_x_172:


//--------------------- .nv.shared.ewah_emit_kernel --------------------------
	.section	.nv.shared.ewah_emit_kernel,"aw",@nobits
	.sectionflags	@""
	.align	16
	.zero		1024


//--------------------- .nv.shared.reserved.0     --------------------------
	.section	.nv.shared.reserved.0,"aw",@nobits
	.weak		__nv_reservedSMEM_offset_0_alias
	.size		__nv_reservedSMEM_offset_0_alias, 0, 64
	.other		__nv_reservedSMEM_offset_0_alias,@"STO_CUDA_RESERVED_SHARED STV_DEFAULT"
__nv_reservedSMEM_offset_0_alias:
	.zero		0
	.zero		64


//--------------------- .nv.shared.ewah_size_kernel --------------------------
	.section	.nv.shared.ewah_size_kernel,"aw",@nobits
	.sectionflags	@""
	.align	16
	.zero		1024


//--------------------- .nv.shared.compress_flags_from_density_kernel --------------------------
	.section	.nv.shared.compress_flags_from_density_kernel,"aw",@nobits
	.sectionflags	@""
	.align	16
	.zero		1024


//--------------------- .nv.shared.slice_popcount_sum_kernel --------------------------
	.section	.nv.shared.slice_popcount_sum_kernel,"aw",@nobits
	.sectionflags	@""
	.align	16
.nv.shared.slice_popcount_sum_kernel:
	.zero		1280


//--------------------- .nv.shared.popcount_weighted_keys_hybrid_tiled_kernel --------------------------
	.section	.nv.shared.popcount_weighted_keys_hybrid_tiled_kernel,"aw",@nobits
	.sectionflags	@""
	.align	16
.nv.shared.popcount_weighted_keys_hybrid_tiled_kernel:
	.zero		1792


//--------------------- .nv.shared.popcount_weighted_keys_hybrid_kernel --------------------------
	.section	.nv.shared.popcount_weighted_keys_hybrid_kernel,"aw",@nobits
	.sectionflags	@""
	.align	16
.nv.shared.popcount_weighted_keys_hybrid_kernel:
	.zero		1792


//--------------------- .nv.shared.weighted_popcount_counts_kernel --------------------------
	.section	.nv.shared.weighted_popcount_counts_kernel,"aw",@nobits
	.sectionflags	@""
	.align	16
	.zero		1024


//--------------------- .nv.shared.pack_bits_all_ballot_multi_kernel --------------------------
	.section	.nv.shared.pack_bits_all_ballot_multi_kernel,"aw",@nobits
	.sectionflags	@""
	.align	16
	.zero		1024


//--------------------- .nv.shared.pack_bits_all_kernel --------------------------
	.section	.nv.shared.pack_bits_all_kernel,"aw",@nobits
	.sectionflags	@""
	.align	16
	.zero		1024


//--------------------- .nv.shared.ewah_decompress_kernel --------------------------
	.section	.nv.shared.ewah_decompress_kernel,"aw",@nobits
	.sectionflags	@""
	.align	16
	.zero		1024


//--------------------- .nv.shared.scatter_set_double_kernel --------------------------
	.section	.nv.shared.scatter_set_double_kernel,"aw",@nobits
	.sectionflags	@""
	.align	16
	.zero		1024


//--------------------- .nv.shared.popcount_pairwise_kernel --------------------------
	.section	.nv.shared.popcount_pairwise_kernel,"aw",@nobits
	.sectionflags	@""
	.align	16
.nv.shared.popcount_pairwise_kernel:
	.zero		1280


//--------------------- .nv.constant0.ewah_emit_kernel --------------------------
	.section	.nv.constant0.ewah_emit_kernel,"a",@progbits
	.sectionflags	@""
	.align	4
.nv.constant0.ewah_emit_kernel:
	.zero		944


//--------------------- .nv.constant0.ewah_size_kernel --------------------------
	.section	.nv.constant0.ewah_size_kernel,"a",@progbits
	.sectionflags	@""
	.align	4
.nv.constant0.ewah_size_kernel:
	.zero		928


//--------------------- .nv.constant0.compress_flags_from_density_kernel --------------------------
	.section	.nv.constant0.compress_flags_from_density_kernel,"a",@progbits
	.sectionflags	@""
	.align	4
.nv.constant0.compress_flags_from_density_kernel:
	.zero		928


//--------------------- .nv.constant0.slice_popcount_sum_kernel --------------------------
	.section	.nv.constant0.slice_popcount_sum_kernel,"a",@progbits
	.sectionflags	@""
	.align	4
.nv.constant0.slice_popcount_sum_kernel:
	.zero		920


//--------------------- .nv.constant0.popcount_weighted_keys_hybrid_tiled_kernel --------------------------
	.section	.nv.constant0.popcount_weighted_keys_hybrid_tiled_kernel,"a",@progbits
	.sectionflags	@""
	.align	4
.nv.constant0.popcount_weighted_keys_hybrid_tiled_kernel:
	.zero		1008


//--------------------- .nv.constant0.popcount_weighted_keys_hybrid_kernel --------------------------
	.section	.nv.constant0.popcount_weighted_keys_hybrid_kernel,"a",@progbits
	.sectionflags	@""
	.align	4
.nv.constant0.popcount_weighted_keys_hybrid_kernel:
	.zero		1000


//--------------------- .nv.constant0.weighted_popcount_counts_kernel --------------------------
	.section	.nv.constant0.weighted_popcount_counts_kernel,"a",@progbits
	.sectionflags	@""
	.align	4
.nv.constant0.weighted_popcount_counts_kernel:
	.zero		928


//--------------------- .nv.constant0.pack_bits_all_ballot_multi_kernel --------------------------
	.section	.nv.constant0.pack_bits_all_ballot_multi_kernel,"a",@progbits
	.sectionflags	@""
	.align	4
.nv.constant0.pack_bits_all_ballot_multi_kernel:
	.zero		936


//--------------------- .nv.constant0.pack_bits_all_kernel --------------------------
	.section	.nv.constant0.pack_bits_all_kernel,"a",@progbits
	.sectionflags	@""
	.align	4
.nv.constant0.pack_bits_all_kernel:
	.zero		936


//--------------------- .nv.constant0.ewah_decompress_kernel --------------------------
	.section	.nv.constant0.ewah_decompress_kernel,"a",@progbits
	.sectionflags	@""
	.align	4
.nv.constant0.ewah_decompress_kernel:
	.zero		920


//--------------------- .nv.constant0.scatter_set_double_kernel --------------------------
	.section	.nv.constant0.scatter_set_double_kernel,"a",@progbits
	.sectionflags	@""
	.align	4
.nv.constant0.scatter_set_double_kernel:
	.zero		928


//--------------------- .nv.constant0.popcount_pairwise_kernel --------------------------
	.section	.nv.constant0.popcount_pairwise_kernel,"a",@progbits
	.sectionflags	@""
	.align	4
.nv.constant0.popcount_pairwise_kernel:
	.zero		936


//--------------------- SYMBOLS --------------------------

	.type		.nv.reservedSmem.offset0,@object
	.size		.nv.reservedSmem.offset0,0x4
	.type		.nv.reservedSmem.cap,@object
	.size		.nv.reservedSmem.cap,0x4
